// cutlass_sweep.examples — 83_blackwell_sparse_gemm/83_blackwell_sparse_gemm.cu @ arch=sm_100
// __CUTLASS_EXAMPLE_DIR__=83_blackwell_sparse_gemm
/***************************************************************************************************
 * Copyright (c) 2025 - 2025 NVIDIA CORPORATION & AFFILIATES. All rights reserved.
 * SPDX-License-Identifier: BSD-3-Clause
 *
 * Redistribution and use in source and binary forms, with or without
 * modification, are permitted provided that the following conditions are met:
 *
 * 1. Redistributions of source code must retain the above copyright notice, this
 * list of conditions and the following disclaimer.
 *
 * 2. Redistributions in binary form must reproduce the above copyright notice,
 * this list of conditions and the following disclaimer in the documentation
 * and/or other materials provided with the distribution.
 *
 * 3. Neither the name of the copyright holder nor the names of its
 * contributors may be used to endorse or promote products derived from
 * this software without specific prior written permission.
 *
 * THIS SOFTWARE IS PROVIDED BY THE COPYRIGHT HOLDERS AND CONTRIBUTORS "AS IS"
 * AND ANY EXPRESS OR IMPLIED WARRANTIES, INCLUDING, BUT NOT LIMITED TO, THE
 * IMPLIED WARRANTIES OF MERCHANTABILITY AND FITNESS FOR A PARTICULAR PURPOSE ARE
 * DISCLAIMED. IN NO EVENT SHALL THE COPYRIGHT HOLDER OR CONTRIBUTORS BE LIABLE
 * FOR ANY DIRECT, INDIRECT, INCIDENTAL, SPECIAL, EXEMPLARY, OR CONSEQUENTIAL
 * DAMAGES (INCLUDING, BUT NOT LIMITED TO, PROCUREMENT OF SUBSTITUTE GOODS OR
 * SERVICES; LOSS OF USE, DATA, OR PROFITS; OR BUSINESS INTERRUPTION) HOWEVER
 * CAUSED AND ON ANY THEORY OF LIABILITY, WHETHER IN CONTRACT, STRICT LIABILITY,
 * OR TORT (INCLUDING NEGLIGENCE OR OTHERWISE) ARISING IN ANY WAY OUT OF THE USE
 * OF THIS SOFTWARE, EVEN IF ADVISED OF THE POSSIBILITY OF SUCH DAMAGE.
 *
 **************************************************************************************************/

/*! \file
    \brief A FP16 sparse GEMM example for the NVIDIA Blackwell SM100 architecture using CUTLASS.

    The Blackwell SM100 CUTLASS kernel uses of the following Blackwell SM100 features:

    1. New series of Tensor Core MMA Instructions (tcgen05) introduced on the Blackwell architecture (sm100a) 
    which have 2x throughput compared to Hopper Tensor Core MMA instructions (WGMMA). 

    Note that Hopper WGMMA Tensor Core MMA instructions are not compatible on Blackwell (See https://docs.nvidia.com/cuda/parallel-thread-execution). 

    2. A new per-SM memory called Tensor Memory (TMEM) introduced on the Blackwell architecture (sm100a). 
    Blackwell SM100 Tensor Core MMA instructions store their accumulation results in TMEM instead of the 
    Register File. (Please refer to CUDA 12.8 docs on https://docs.nvidia.com/cuda/).

    3. An extended flavor of the warp-specialized kernel design introduced in Hopper enabled by use of TMEM 
    which allows us to decouple the execution of MMA and epilogue into separate warps. 

    4. A new SW controlled dynamic scheduler based on cluster launch control (See https://docs.nvidia.com/cuda/parallel-thread-execution). 

    Usage:
      $ ./examples/83_blackwell_sparse_gemm/83_blackwell_sparse_gemm --m=8192 --n=8192 --k=8192
*/

#include <iostream>

#include "cutlass/cutlass.h"

#include "cute/tensor.hpp"
#include "cutlass/tensor_ref.h"
#include "cutlass/epilogue/thread/linear_combination.h"
#include "cutlass/gemm/dispatch_policy.hpp"
#include "cutlass/gemm/collective/collective_builder.hpp"
#include "cutlass/epilogue/collective/collective_builder.hpp"
#include "cutlass/gemm/device/gemm_universal_adapter.h"
#include "cutlass/gemm/kernel/gemm_universal.hpp"
#include "cutlass/gemm/kernel/tile_scheduler_params.h"

#include "cutlass/util/command_line.h"
#include "cutlass/util/distribution.h"
#include "cutlass/util/host_tensor.h"
#include "cutlass/util/packed_stride.hpp"
#include "cutlass/util/tensor_view_io.h"
#include "cutlass/util/reference/device/gemm.h"
#include "cutlass/util/reference/device/tensor_compare.h"
#include "cutlass/util/reference/device/tensor_fill.h"
#include "cutlass/transform/kernel/sparse_gemm_compressor.hpp"
#include "cutlass/transform/device/transform_universal_adapter.hpp"

#include "helper.h"

using namespace cute;

#if defined(CUTLASS_ARCH_MMA_SM100_SUPPORTED)

/////////////////////////////////////////////////////////////////////////////////////////////////
/// GEMM kernel configurations
/////////////////////////////////////////////////////////////////////////////////////////////////

// A matrix configuration
using         ElementA    = half_t;                                          // Element type for A matrix operand
using         LayoutTagA  = cutlass::layout::RowMajor;                       // Layout type for A matrix operand
constexpr int AlignmentA  = 2 * 128 / cutlass::sizeof_bits<ElementA>::value; // Memory access granularity/alignment of A matrix in units of elements (up to 16 bytes), 2x for compress along k

// E matrix config
using         ElementE    = cute::uint8_t;

// B matrix configuration
using         ElementB    = half_t;                                         // Element type for B matrix operand
using         LayoutTagB  = cutlass::layout::ColumnMajor;                   // Layout type for B matrix operand
constexpr int AlignmentB  = 128 / cutlass::sizeof_bits<ElementB>::value;    // Memory access granularity/alignment of B matrix in units of elements (up to 16 bytes)

// C/D matrix configuration
using         ElementD    = float;                                          // Element type for D matrix operand
using         ElementC    = float;                                          // Element type for C matrix operand
using         LayoutTagC  = cutlass::layout::ColumnMajor;                   // Layout type for C matrix operand
using         LayoutTagD  = cutlass::layout::ColumnMajor;                   // Layout type for D matrix operand
constexpr int AlignmentD  = 128 / cutlass::sizeof_bits<ElementD>::value;    // Memory access granularity/alignment of C matrix in units of elements (up to 16 bytes)
constexpr int AlignmentC  = 128 / cutlass::sizeof_bits<ElementC>::value;    // Memory access granularity/alignment of C matrix in units of elements (up to 16 bytes)

// Kernel functional config
using ElementAccumulator  = float;                                          // Element type for internal accumulation
using ArchTag             = cutlass::arch::Sm100;                           // Tag indicating the minimum SM that supports the intended feature
using OperatorClass       = cutlass::arch::OpClassSparseTensorOp;           // Operator class tag

// MMA and Cluster Tile Shapes
// Shape of the tile computed by tcgen05 MMA, could be across 2 SMs if Cluster Shape %2 == 0 
using MmaTileShape_MNK = Shape<_256,_128,_64>;                          
// Shape of the threadblocks in a cluster
using ClusterShape_MNK = Shape<_2,_1,_1>;

// Build the epilogue
using CollectiveEpilogue = typename cutlass::epilogue::collective::CollectiveBuilder<
    ArchTag, OperatorClass,
    MmaTileShape_MNK, ClusterShape_MNK,
    cutlass::epilogue::collective::EpilogueTileAuto,
    ElementAccumulator, ElementAccumulator,
    ElementC, LayoutTagC, AlignmentC,
    ElementD, LayoutTagD, AlignmentD,
    cutlass::epilogue::TmaWarpSpecialized2Sm
  >::CollectiveOp;

// Build the mainloop
using CollectiveMainloop = typename cutlass::gemm::collective::CollectiveBuilder<
    ArchTag, OperatorClass,
    ElementA, LayoutTagA, AlignmentA,
    ElementB, LayoutTagB, AlignmentB,
    ElementAccumulator,
    MmaTileShape_MNK, ClusterShape_MNK,
    cutlass::gemm::collective::StageCountAutoCarveoutEpi<CollectiveEpilogue>,
    cutlass::gemm::KernelSparseTmaWarpSpecialized2SmSm100
  >::CollectiveOp;

using ProblemShape = Shape<int,int,int,int>;

// Compose into a kernel
using GemmKernel = cutlass::gemm::kernel::GemmUniversal<
    ProblemShape,
    CollectiveMainloop,
    CollectiveEpilogue,
    void>;                   // Default to ClusterLaunchControl (CLC) based tile scheduler 

using Gemm = cutlass::gemm::device::GemmUniversalAdapter<GemmKernel>;

// Reference device GEMM implementation type
using DeviceGemmReference = cutlass::reference::device::Gemm<
  ElementA,
  LayoutTagA,
  ElementB,
  LayoutTagB,
  ElementC,
  LayoutTagC,
  ElementAccumulator,
  ElementAccumulator>;

// Layouts
using LayoutA = typename Gemm::GemmKernel::CollectiveMainloop::LayoutA;
using LayoutE = typename Gemm::GemmKernel::CollectiveMainloop::LayoutE;
using StrideA = cutlass::gemm::TagToStrideA_t<LayoutTagA>;
using StrideE = StrideA;
using StrideB = typename Gemm::GemmKernel::StrideB;
using StrideC = typename Gemm::GemmKernel::StrideC;
using StrideD = typename Gemm::GemmKernel::StrideD;

//
// Compressor
//
using SparseConfig = typename Gemm::GemmKernel::CollectiveMainloop::SparseConfig;

using CompressorUtility = cutlass::transform::kernel::StructuredSparseCompressorUtility<
                            ProblemShape,
                            ElementA,
                            LayoutTagA,
                            SparseConfig>;

using CompressorKernel = cutlass::transform::kernel::StructuredSparseCompressor<
                            ProblemShape,
                            ElementA,
                            LayoutTagA,
                            SparseConfig,
                            ArchTag>;

using Compressor = cutlass::transform::device::TransformUniversalAdapter<CompressorKernel>;

//
// Data members
//

/// Initialization
LayoutA layout_A;
LayoutE layout_E;
StrideA stride_A;
StrideA stride_A_compressed;
StrideE stride_E;
StrideB stride_B;
StrideC stride_C;
StrideD stride_D;

uint64_t seed;

ProblemShape problem_shape;

cutlass::DeviceAllocation<typename Gemm::ElementA> block_A;
cutlass::DeviceAllocation<typename Gemm::ElementA> block_A_compressed;
cutlass::DeviceAllocation<typename Gemm::CollectiveMainloop::ElementE> block_E;
cutlass::DeviceAllocation<typename Gemm::ElementB> block_B;
cutlass::DeviceAllocation<typename Gemm::ElementC> block_C;
cutlass::DeviceAllocation<typename Gemm::EpilogueOutputOp::ElementOutput> block_D;
cutlass::DeviceAllocation<typename Gemm::EpilogueOutputOp::ElementOutput> block_ref_D;

#endif // defined(CUTLASS_ARCH_MMA_SM100_SUPPORTED)

/////////////////////////////////////////////////////////////////////////////////////////////////
/// Testbed utility types
/////////////////////////////////////////////////////////////////////////////////////////////////

// Command line options parsing
struct Options {

  bool help;

  float alpha, beta;
  int iterations;
  int m, n, k, l;

  Options():
    help(false),
    m(8192), n(8192), k(8192), l(1),
    alpha(1.f), beta(0.f),
    iterations(10)
  { }

  // Parses the command line
  void parse(int argc, char const **args) {
    cutlass::CommandLine cmd(argc, args);

    if (cmd.check_cmd_line_flag("help")) {
      help = true;
      return;
    }

    cmd.get_cmd_line_argument("m", m);
    cmd.get_cmd_line_argument("n", n);
    cmd.get_cmd_line_argument("k", k);
    cmd.get_cmd_line_argument("l", l);
    cmd.get_cmd_line_argument("alpha", alpha, 1.f);
    cmd.get_cmd_line_argument("beta", beta, 0.f);
    cmd.get_cmd_line_argument("iterations", iterations);
  }

  /// Prints the usage statement.
  std::ostream & print_usage(std::ostream &out) const {

    out << "83_blackwell_sparse_gemm\n\n"
      << "  Blackwell FP16 Sparse GEMM example.\n\n"
      << "Options:\n\n"
      << "  --help                      If specified, displays this usage statement\n\n"
      << "  --m=<int>                   Sets the M extent of the GEMM\n"
      << "  --n=<int>                   Sets the N extent of the GEMM\n"
      << "  --k=<int>                   Sets the K extent of the GEMM\n"
      << "  --l=<int>                   Sets the L extent of the GEMM\n"
      << "  --alpha=<f32>               Epilogue scalar alpha\n"
      << "  --beta=<f32>                Epilogue scalar beta\n\n"
      << "  --iterations=<int>          Number of profiling iterations to perform.\n\n";

    out
      << "\n\nExamples:\n\n"
      << "$ " << "83_blackwell_sparse_gemm" << " --m=1024 --n=512 --k=1024 --alpha=2 --beta=0.707 \n\n";

    return out;
  }

  /// Compute performance in GFLOP/s
  double gflops(double runtime_s) const
  {
    // Two flops per multiply-add
    uint64_t flop = uint64_t(2) * m * n * k;
    double gflop = double(flop) / double(1.0e9);
    return gflop / runtime_s;
  }
};

/// Result structure
struct Result
{
  double avg_runtime_ms;
  double gflops;
  cutlass::Status status;
  cudaError_t error;
  bool passed;

  Result(
    double avg_runtime_ms = 0,
    double gflops = 0,
    cutlass::Status status = cutlass::Status::kSuccess,
    cudaError_t error = cudaSuccess)
  :
    avg_runtime_ms(avg_runtime_ms), gflops(gflops), status(status), error(error), passed(false)
  {}

};

#if defined(CUTLASS_ARCH_MMA_SM100_SUPPORTED)

/////////////////////////////////////////////////////////////////////////////////////////////////
/// GEMM setup and evaluation
/////////////////////////////////////////////////////////////////////////////////////////////////

/// Helper to initialize a block of device data
template <class Element>
bool initialize_block(
  cutlass::DeviceAllocation<Element>& block,
  uint64_t seed=2023) {

  Element scope_max, scope_min;
  constexpr int bits_input = cutlass::sizeof_bits<Element>::value;

  if constexpr (bits_input == 1) {
    scope_max = Element(2);
    scope_min = Element(0);
  }
  else if constexpr (bits_input <= 8) {
    scope_max = Element(2);
    scope_min = Element(-2);
  }
  else {
    scope_max = Element(8);
    scope_min = Element(-8);
  }
  cutlass::reference::device::BlockFillRandomUniform(
    block.get(), block.size(), seed, scope_max, scope_min, 0);
  return true;
}

/// Make A structured sparse by replacing elements with 0 and compress it
bool sparsify_and_compress()
{
  auto [M, N, K, L] = problem_shape;
  CompressorUtility compressor_utility(problem_shape, stride_A);

  // TensorE
  // In unit of ElementE (uint8_t), after alignment requirement
  // M-dim: TensorEAtom_M alignment
  // K-dim: TensorEAtom_K alignment
  int KAlignedE = compressor_utility.get_metadata_k_physical();
  int MAlignedE = compressor_utility.get_metadata_m_physical();

  // TensorA Compressed
  // In unit of ElementARaw, after alignment requirement
  // M-dim: TMA alignment
  // K-dim: TMA alignment
  int KAlignedAC = compressor_utility.get_tensorA_k_physical();
  int MAlignedAC = compressor_utility.get_tensorA_m_physical();

  block_A_compressed.reset(M * KAlignedAC * L);
  block_E.reset(MAlignedE * KAlignedE * L);

  stride_A_compressed = cutlass::make_cute_packed_stride(StrideA{}, cute::make_shape(M, KAlignedAC, L));
  stride_E            = cutlass::make_cute_packed_stride(StrideE{}, cute::make_shape(MAlignedE, KAlignedE, L));

  // Random 50% fill zero is performed on host
  std::vector<ElementA> block_A_host(block_A.size());
  cutlass::device_memory::copy_to_host(block_A_host.data(), block_A.get(), block_A.size());
  compressor_utility.structure_sparse_zero_mask_fill(block_A_host.data(), static_cast<int>(seed + 2024));
  cutlass::device_memory::copy_to_device(block_A.get(), block_A_host.data(), block_A.size());

  cutlass::KernelHardwareInfo hw_info;
  hw_info.device_id = 0;
  hw_info.sm_count = cutlass::KernelHardwareInfo::query_device_multiprocessor_count(hw_info.device_id);
  typename Compressor::Arguments arguments {
    problem_shape,
    { block_A.get(),
      stride_A,
      block_A_compressed.get(),
      block_E.get() },
    {hw_info} };

  Compressor compressor_op;
  size_t workspace_size = Compressor::get_workspace_size(arguments);
  cutlass::device_memory::allocation<uint8_t> workspace(workspace_size);

  cutlass::Status status {cutlass::Status::kSuccess };
  status = compressor_op.can_implement(arguments);
  if (status != cutlass::Status::kSuccess) {
    return false;
  }

  status = compressor_op.initialize(arguments, workspace.get());
  if (status != cutlass::Status::kSuccess) {
    return false;
  }

  status = compressor_op.run();
  if (status != cutlass::Status::kSuccess) {
    return false;
  }

  auto result = cudaDeviceSynchronize();
  if (result != cudaSuccess) {
    return false;
  }

  return true;
}

/// Initialize operands to be used in the GEMM and reference GEMM
bool initialize(const Options &options) {

  stride_A = cutlass::make_cute_packed_stride(StrideA{}, {options.m, options.k, 1});
  stride_B = cutlass::make_cute_packed_stride(StrideB{}, {options.n, options.k, 1});
  stride_C = cutlass::make_cute_packed_stride(StrideC{}, {options.m, options.n, 1});
  stride_D = cutlass::make_cute_packed_stride(StrideD{}, {options.m, options.n, 1});

  block_A.reset(options.m * options.k);
  block_B.reset(options.k * options.n);
  block_C.reset(options.m * options.n);
  block_D.reset(options.m * options.n);
  block_ref_D.reset(options.m * options.n);

  initialize_block(block_A, seed + 2023);
  initialize_block(block_B, seed + 2022);
  initialize_block(block_C, seed + 2021);

  // Compress row A and get A_compress and E
  problem_shape = make_tuple(options.m, options.n, options.k, options.l);
  if (not sparsify_and_compress()) {
    return false;
  };

  // Build the compressed/metadata layouts
  layout_A = SparseConfig::fill_layoutA(problem_shape);
  layout_E = SparseConfig::fill_layoutE(problem_shape);

  return true;
}

/// Populates a Gemm::Arguments structure from the given commandline options
typename Gemm::Arguments args_from_options(const Options &options)
{
  typename Gemm::Arguments arguments {
    cutlass::gemm::GemmUniversalMode::kGemm,
    problem_shape,
    { block_A_compressed.get(), layout_A, block_B.get(), stride_B, block_E.get(), layout_E },
    {{options.alpha, options.beta}, block_C.get(), stride_C, block_D.get(), stride_D}
  };

  return arguments;
}

bool verify(const Options &options) {
  cutlass::TensorRef ref_A(block_A.get(), Gemm::LayoutA::packed({options.m, options.k}));
  cutlass::TensorRef ref_B(block_B.get(), Gemm::LayoutB::packed({options.k, options.n}));
  cutlass::TensorRef ref_C(block_C.get(), Gemm::LayoutC::packed({options.m, options.n}));
  cutlass::TensorRef ref_D(block_ref_D.get(), Gemm::LayoutD::packed({options.m, options.n}));

  //
  // Compute reference output
  //

  // Create instantiation for device reference gemm kernel
  DeviceGemmReference gemm_reference;

  // Launch device reference gemm kernel
  gemm_reference(
    {options.m, options.n, options.k},
    ElementAccumulator(options.alpha),
    ref_A,
    ref_B,
    ElementAccumulator(options.beta),
    ref_C,
    ref_D);

  // Wait for kernel to finish
  CUDA_CHECK(cudaDeviceSynchronize());

  // Check if output from CUTLASS kernel and reference kernel are equal or not
  bool passed = cutlass::reference::device::BlockCompareEqual(block_ref_D.get(), block_D.get(), block_D.size());

  return passed;
}

/// Execute a given example GEMM computation
template <typename Gemm>
int run(Options &options)
{
  auto init_pass = initialize(options);
  if (not init_pass) {
    std::cout << "Initialization failure" << std::endl;
    exit(EXIT_FAILURE);
  }

  // Instantiate CUTLASS kernel depending on templates
  Gemm gemm;

  // Create a structure of gemm kernel arguments suitable for invoking an instance of Gemm
  auto arguments = args_from_options(options);

  // Using the arguments, query for extra workspace required for matrix multiplication computation
  size_t workspace_size = Gemm::get_workspace_size(arguments);

  // Allocate workspace memory
  cutlass::device_memory::allocation<uint8_t> workspace(workspace_size);

  // Check if the problem size is supported or not
  CUTLASS_CHECK(gemm.can_implement(arguments));

  // Initialize CUTLASS kernel with arguments and workspace pointer
  CUTLASS_CHECK(gemm.initialize(arguments, workspace.get()));

  // Correctness / Warmup iteration
  CUTLASS_CHECK(gemm.run());

  cudaDeviceSynchronize();

  // Check if output from CUTLASS kernel and reference kernel are equal or not
  Result result;
  result.passed = verify(options);

  std::cout << "  Disposition: " << (result.passed ? "Passed" : "Failed") << std::endl;

  if (not result.passed) {
    exit(-1);
  }

  // Run profiling loop
  if (options.iterations > 0)
  {
    GpuTimer timer;
    timer.start();
    for (int iter = 0; iter < options.iterations; ++iter) {
      CUTLASS_CHECK(gemm.initialize(arguments, workspace.get()));
      CUTLASS_CHECK(gemm.run());
    }
    timer.stop();

    // Compute average runtime and GFLOPs.
    float elapsed_ms = timer.elapsed_millis();
    result.avg_runtime_ms = double(elapsed_ms) / double(options.iterations);
    result.gflops = options.gflops(result.avg_runtime_ms / 1000.0);


    std::cout << "  Problem Size: " << options.m << 'x' << options.n << 'x' << options.k << std::endl;
    std::cout << "  Avg runtime: " << result.avg_runtime_ms << " ms" << std::endl;
    std::cout << "  GFLOPS: " << result.gflops << std::endl;
  }

  return 0;
}

#endif // defined(CUTLASS_ARCH_MMA_SM100_SUPPORTED)

///////////////////////////////////////////////////////////////////////////////////////////////////

int main(int argc, char const **args) {

  // CUTLASS must be compiled with CUDA 12.8 or higher Toolkit to run this example
  // and must have compute capability at least 100.
  if (__CUDACC_VER_MAJOR__ < 12 || (__CUDACC_VER_MAJOR__ == 12 && __CUDACC_VER_MINOR__ < 8)) {
    std::cerr << "This example requires CUDA 12.8 or newer." << std::endl;
    // Returning zero so this test passes on older Toolkits. Its actions are no-op.
    return 0;
  }

  cudaDeviceProp props;
  int current_device_id;
  CUDA_CHECK(cudaGetDevice(&current_device_id));
  CUDA_CHECK(cudaGetDeviceProperties(&props, current_device_id));
  cudaError_t error = cudaGetDeviceProperties(&props, 0);
  if (not (props.major == 10 && props.minor == 0)) {
    std::cerr << "This example requires a GPU of NVIDIA's Blackwell architecture (compute capability 100)." << std::endl;
    return 0;
  }

  //
  // Parse options
  //

  Options options;

  options.parse(argc, args);

  if (options.help) {
    options.print_usage(std::cout) << std::endl;
    return 0;
  }

  //
  // Evaluate CUTLASS kernels
  //
#if defined(CUTLASS_ARCH_MMA_SM100_SUPPORTED)
  run<Gemm>(options);
#endif // defined(CUTLASS_ARCH_MMA_SM100_SUPPORTED)

  return 0;
}

/////////////////////////////////////////////////////////////////////////////////////////////////


// ===== COMPILED SASS (sm_100a) =====

	.target	sm_100a

	.elftype	@"ET_EXEC"


//--------------------- .note.nv.tkinfo           --------------------------
	.section	.note.nv.tkinfo,"",@"SHT_NOTE"
	.sectionflags	@"SHF_NOTE_NV_TKINFO"
	.tkinfo
        /*0018*/ 	.word	0x00000002
        /*0030*/ 	.string	""
        /*0030*/ 	.string	"ptxas"
        /*0030*/ 	.string	"Cuda compilation tools, release 13.0, V13.0.88"
        /*0030*/ 	.string	"Build cuda_13.0.r13.0/compiler.36424714_0"
        /*0030*/ 	.string	"-arch sm_100a -m 64 "



//--------------------- .note.nv.cuinfo           --------------------------
	.section	.note.nv.cuinfo,"",@"SHT_NOTE"
	.sectionflags	@"SHF_NOTE_NV_CUINFO"
        /*0018*/ 	.short	0x0002
        /*001a*/ 	.short	0x0064
        /*001c*/ 	.short	0x0082
	.zero		2


//--------------------- .nv.info                  --------------------------
	.section	.nv.info,"",@"SHT_CUDA_INFO"
	.align	4


	//----- nvinfo : EIATTR_REGCOUNT
	.align		4
        /*0000*/ 	.byte	0x04, 0x2f
        /*0002*/ 	.short	(.L_37 - .L_36)
	.align		4
.L_36:
        /*0004*/ 	.word	index@(_ZN7cutlass13device_kernelINS_9transform6kernel30SM90StructuredSparseCompressorIN4cute5tupleIJiiiiEEENS_6half_tENS_6layout8RowMajorENS_21Sm1xxGemmSparseConfigINS4_11sparse_elemILi2ES7_EES9_NSB_ILi8EhEEEEEEEEvNT_6ParamsE)
        /*0008*/ 	.word	0x00000098


	//----- nvinfo : EIATTR_FRAME_SIZE
	.align		4
.L_37:
        /*000c*/ 	.byte	0x04, 0x11
        /*000e*/ 	.short	(.L_39 - .L_38)
	.align		4
.L_38:
        /*0010*/ 	.word	index@(_ZN7cutlass13device_kernelINS_9transform6kernel30SM90StructuredSparseCompressorIN4cute5tupleIJiiiiEEENS_6half_tENS_6layout8RowMajorENS_21Sm1xxGemmSparseConfigINS4_11sparse_elemILi2ES7_EES9_NSB_ILi8EhEEEEEEEEvNT_6ParamsE)
        /*0014*/ 	.word	0x00000000


	//----- nvinfo : EIATTR_REGCOUNT
	.align		4
.L_39:
        /*0018*/ 	.byte	0x04, 0x2f
        /*001a*/ 	.short	(.L_41 - .L_40)
	.align		4
.L_40:
        /*001c*/ 	.word	index@(_ZN7cutlass13device_kernelINS_4gemm6kernel13GemmUniversalIN4cute5tupleIJiiiiEEENS1_10collective13CollectiveMmaINS1_41MainloopSm100TmaUmmaWarpSpecializedSparseILi10ELi2ELi2ENS5_IJNS4_1CILi2EEENSA_ILi1EEESC_EEEEENS5_IJNSA_ILi256EEENSA_ILi128EEENSA_ILi64EEEEEENS_6half_tENS5_IJNS4_6LayoutINS5_IJiNS5_IJSB_iEEEiEEENS5_IJlNS5_IJSC_SB_EEElEEEEENSK_INS5_IJNS5_IJNS5_IJNSA_ILi8EEESB_SQ_EEEiEEENS5_IJNS5_IJNSA_ILi16EEESB_NSA_ILi4EEEEEEiEEEiEEENS5_IJNS5_IJNS5_IJSG_ST_NSA_ILi2048EEEEEENSA_ILi16384EEEEEENS5_IJNS5_IJSC_NSA_ILi1024EEENSA_ILi32EEEEEElEEElEEEEEEEESJ_NS5_IJlSC_lEEENS4_8TiledMMAINS4_8MMA_AtomIJNS4_33SM100_MMA_F16BF16_2x1SM_SS_SPARSEISJ_SJ_fLi256ELi128ELNS4_4UMMA5MajorE0ELS1E_0ELNS1D_7ScaleInE0ELS1F_0EEEEEENSK_INS5_IJSC_SC_SC_EEENS5_IJNSA_ILi0EEES1J_S1J_EEEEENS5_IJNS4_10UnderscoreES1M_S1M_EEEEENS4_18SM100_TMA_2SM_LOADENS4_14ComposedLayoutINS4_7SwizzleILi2ELi4ELi3EEENS4_25smem_sparse_ptr_flag_bitsILi2ELi16EEENSK_INS5_IJNS5_IJSC_SQ_EEENS5_IJSB_S13_EEEEEENS5_IJNS5_IJS1J_SH_EEESN_EEEEEEEvNS4_8identityES1P_NS1Q_INS1R_ILi3ELi4ELi3EEENS4_18smem_ptr_flag_bitsILi16EEENSK_INS5_IJSQ_SH_EEENS5_IJSH_SC_EEEEEEEvS22_EENS_8epilogue10collective18CollectiveEpilogueINS2B_23Sm100TmaWarpSpecializedILi4ELi2ELi16ELb1ELb0EEEJNS5_IJSG_SG_SH_EEENS5_IJNSK_ISG_SC_EENSK_IST_SC_EEEEEfNS5_IJSC_llEEEfS2K_NS2B_6fusion15FusionCallbacksIS2F_NS2L_17LinearCombinationIffffLNS_15FloatRoundStyleE2EEES2G_S2J_JEEENS4_5SM1004TMEM4LOAD26SM100_TMEM_LOAD_32dp32b16xENS4_13SM90_TMA_LOADENS1Q_INS1R_ILi2ELi5ELi2EEENS24_ILi32EEENSK_INS5_IJS13_SU_EEENS5_IJSC_S13_EEEEEEENS4_39AutoVectorizingCopyWithAssumedAlignmentILi128EEENS4_14SM90_TMA_STOREES31_S33_S33_EEEvvEEEEvNT_6ParamsE)
        /*0020*/ 	.word	0x00000055


	//----- nvinfo : EIATTR_FRAME_SIZE
	.align		4
.L_41:
        /*0024*/ 	.byte	0x04, 0x11
        /*0026*/ 	.short	(.L_43 - .L_42)
	.align		4
.L_42:
        /*0028*/ 	.word	index@($__internal_2_$__cuda_sm10x_tcgen05_guardrail_trap_unallocated_columns_being_dealloced)
        /*002c*/ 	.word	0x00000000


	//----- nvinfo : EIATTR_FRAME_SIZE
	.align		4
.L_43:
        /*0030*/ 	.byte	0x04, 0x11
        /*0032*/ 	.short	(.L_45 - .L_44)
	.align		4
.L_44:
        /*0034*/ 	.word	index@($__internal_1_$__cuda_sm10x_tcgen05_guardrail_trap_phase_invalid_during_alloc)
        /*0038*/ 	.word	0x00000000


	//----- nvinfo : EIATTR_FRAME_SIZE
	.align		4
.L_45:
        /*003c*/ 	.byte	0x04, 0x11
        /*003e*/ 	.short	(.L_47 - .L_46)
	.align		4
.L_46:
        /*0040*/ 	.word	index@($__internal_0_$__cuda_sm10x_tcgen05_guardrail_trap_col_being_dealloced_not_returned_by_alloc)
        /*0044*/ 	.word	0x00000000


	//----- nvinfo : EIATTR_FRAME_SIZE
	.align		4
.L_47:
        /*0048*/ 	.byte	0x04, 0x11
        /*004a*/ 	.short	(.L_49 - .L_48)
	.align		4
.L_48:
        /*004c*/ 	.word	index@(_ZN7cutlass13device_kernelINS_4gemm6kernel13GemmUniversalIN4cute5tupleIJiiiiEEENS1_10collective13CollectiveMmaINS1_41MainloopSm100TmaUmmaWarpSpecializedSparseILi10ELi2ELi2ENS5_IJNS4_1CILi2EEENSA_ILi1EEESC_EEEEENS5_IJNSA_ILi256EEENSA_ILi128EEENSA_ILi64EEEEEENS_6half_tENS5_IJNS4_6LayoutINS5_IJiNS5_IJSB_iEEEiEEENS5_IJlNS5_IJSC_SB_EEElEEEEENSK_INS5_IJNS5_IJNS5_IJNSA_ILi8EEESB_SQ_EEEiEEENS5_IJNS5_IJNSA_ILi16EEESB_NSA_ILi4EEEEEEiEEEiEEENS5_IJNS5_IJNS5_IJSG_ST_NSA_ILi2048EEEEEENSA_ILi16384EEEEEENS5_IJNS5_IJSC_NSA_ILi1024EEENSA_ILi32EEEEEElEEElEEEEEEEESJ_NS5_IJlSC_lEEENS4_8TiledMMAINS4_8MMA_AtomIJNS4_33SM100_MMA_F16BF16_2x1SM_SS_SPARSEISJ_SJ_fLi256ELi128ELNS4_4UMMA5MajorE0ELS1E_0ELNS1D_7ScaleInE0ELS1F_0EEEEEENSK_INS5_IJSC_SC_SC_EEENS5_IJNSA_ILi0EEES1J_S1J_EEEEENS5_IJNS4_10UnderscoreES1M_S1M_EEEEENS4_18SM100_TMA_2SM_LOADENS4_14ComposedLayoutINS4_7SwizzleILi2ELi4ELi3EEENS4_25smem_sparse_ptr_flag_bitsILi2ELi16EEENSK_INS5_IJNS5_IJSC_SQ_EEENS5_IJSB_S13_EEEEEENS5_IJNS5_IJS1J_SH_EEESN_EEEEEEEvNS4_8identityES1P_NS1Q_INS1R_ILi3ELi4ELi3EEENS4_18smem_ptr_flag_bitsILi16EEENSK_INS5_IJSQ_SH_EEENS5_IJSH_SC_EEEEEEEvS22_EENS_8epilogue10collective18CollectiveEpilogueINS2B_23Sm100TmaWarpSpecializedILi4ELi2ELi16ELb1ELb0EEEJNS5_IJSG_SG_SH_EEENS5_IJNSK_ISG_SC_EENSK_IST_SC_EEEEEfNS5_IJSC_llEEEfS2K_NS2B_6fusion15FusionCallbacksIS2F_NS2L_17LinearCombinationIffffLNS_15FloatRoundStyleE2EEES2G_S2J_JEEENS4_5SM1004TMEM4LOAD26SM100_TMEM_LOAD_32dp32b16xENS4_13SM90_TMA_LOADENS1Q_INS1R_ILi2ELi5ELi2EEENS24_ILi32EEENSK_INS5_IJS13_SU_EEENS5_IJSC_S13_EEEEEEENS4_39AutoVectorizingCopyWithAssumedAlignmentILi128EEENS4_14SM90_TMA_STOREES31_S33_S33_EEEvvEEEEvNT_6ParamsE)
        /*0050*/ 	.word	0x00000000


	//----- nvinfo : EIATTR_REGCOUNT
	.align		4
.L_49:
        /*0054*/ 	.byte	0x04, 0x2f
        /*0056*/ 	.short	(.L_51 - .L_50)
	.align		4
.L_50:
        /*0058*/ 	.word	index@(_ZN7cutlass9reference6device6kernel12BlockForEachINS_6half_tENS1_6detail17RandomUniformFuncIS4_EEEEvPT_mNT0_6ParamsE)
        /*005c*/ 	.word	0x00000020


	//----- nvinfo : EIATTR_FRAME_SIZE
	.align		4
.L_51:
        /*0060*/ 	.byte	0x04, 0x11
        /*0062*/ 	.short	(.L_53 - .L_52)
	.align		4
.L_52:
        /*0064*/ 	.word	index@(_ZN7cutlass9reference6device6kernel12BlockForEachINS_6half_tENS1_6detail17RandomUniformFuncIS4_EEEEvPT_mNT0_6ParamsE)
        /*0068*/ 	.word	0x00000060


	//----- nvinfo : EIATTR_REGCOUNT
	.align		4
.L_53:
        /*006c*/ 	.byte	0x04, 0x2f
        /*006e*/ 	.short	(.L_55 - .L_54)
	.align		4
.L_54:
        /*0070*/ 	.word	index@(_ZN7cutlass9reference6device6kernel12BlockForEachIfNS1_6detail17RandomUniformFuncIfEEEEvPT_mNT0_6ParamsE)
        /*0074*/ 	.word	0x00000020


	//----- nvinfo : EIATTR_FRAME_SIZE
	.align		4
.L_55:
        /*0078*/ 	.byte	0x04, 0x11
        /*007a*/ 	.short	(.L_57 - .L_56)
	.align		4
.L_56:
        /*007c*/ 	.word	index@(_ZN7cutlass9reference6device6kernel12BlockForEachIfNS1_6detail17RandomUniformFuncIfEEEEvPT_mNT0_6ParamsE)
        /*0080*/ 	.word	0x00000060


	//----- nvinfo : EIATTR_REGCOUNT
	.align		4
.L_57:
        /*0084*/ 	.byte	0x04, 0x2f
        /*0086*/ 	.short	(.L_59 - .L_58)
	.align		4
.L_58:
        /*0088*/ 	.word	index@(_ZN7cutlass9reference6device6kernel4GemmINS_9TensorRefINS_6half_tENS_6layout8RowMajorEEENS4_IS5_NS6_11ColumnMajorEEENS4_IfS9_EEffNS_11MatrixShapeILi4ELi4EEENS_12multiply_addIfffEENS_16NumericConverterIffLNS_15FloatRoundStyleE2EEEEEvNS_4gemm9GemmCoordET2_T_T0_SL_T1_SO_T3_)
        /*008c*/ 	.word	0x00000040


	//----- nvinfo : EIATTR_FRAME_SIZE
	.align		4
.L_59:
        /*0090*/ 	.byte	0x04, 0x11
        /*0092*/ 	.short	(.L_61 - .L_60)
	.align		4
.L_60:
        /*0094*/ 	.word	index@(_ZN7cutlass9reference6device6kernel4GemmINS_9TensorRefINS_6half_tENS_6layout8RowMajorEEENS4_IS5_NS6_11ColumnMajorEEENS4_IfS9_EEffNS_11MatrixShapeILi4ELi4EEENS_12multiply_addIfffEENS_16NumericConverterIffLNS_15FloatRoundStyleE2EEEEEvNS_4gemm9GemmCoordET2_T_T0_SL_T1_SO_T3_)
        /*0098*/ 	.word	0x00000000


	//----- nvinfo : EIATTR_REGCOUNT
	.align		4
.L_61:
        /*009c*/ 	.byte	0x04, 0x2f
        /*009e*/ 	.short	(.L_63 - .L_62)
	.align		4
.L_62:
        /*00a0*/ 	.word	index@(_ZN7cutlass9reference6device6kernel17BlockCompareEqualIfEEvPiPKT_S7_m)
        /*00a4*/ 	.word	0x0000000a


	//----- nvinfo : EIATTR_FRAME_SIZE
	.align		4
.L_63:
        /*00a8*/ 	.byte	0x04, 0x11
        /*00aa*/ 	.short	(.L_65 - .L_64)
	.align		4
.L_64:
        /*00ac*/ 	.word	index@(_ZN7cutlass9reference6device6kernel17BlockCompareEqualIfEEvPiPKT_S7_m)
        /*00b0*/ 	.word	0x00000000


	//----- nvinfo : EIATTR_MIN_STACK_SIZE
	.align		4
.L_65:
        /*00b4*/ 	.byte	0x04, 0x12
        /*00b6*/ 	.short	(.L_67 - .L_66)
	.align		4
.L_66:
        /*00b8*/ 	.word	index@(_ZN7cutlass13device_kernelINS_4gemm6kernel13GemmUniversalIN4cute5tupleIJiiiiEEENS1_10collective13CollectiveMmaINS1_41MainloopSm100TmaUmmaWarpSpecializedSparseILi10ELi2ELi2ENS5_IJNS4_1CILi2EEENSA_ILi1EEESC_EEEEENS5_IJNSA_ILi256EEENSA_ILi128EEENSA_ILi64EEEEEENS_6half_tENS5_IJNS4_6LayoutINS5_IJiNS5_IJSB_iEEEiEEENS5_IJlNS5_IJSC_SB_EEElEEEEENSK_INS5_IJNS5_IJNS5_IJNSA_ILi8EEESB_SQ_EEEiEEENS5_IJNS5_IJNSA_ILi16EEESB_NSA_ILi4EEEEEEiEEEiEEENS5_IJNS5_IJNS5_IJSG_ST_NSA_ILi2048EEEEEENSA_ILi16384EEEEEENS5_IJNS5_IJSC_NSA_ILi1024EEENSA_ILi32EEEEEElEEElEEEEEEEESJ_NS5_IJlSC_lEEENS4_8TiledMMAINS4_8MMA_AtomIJNS4_33SM100_MMA_F16BF16_2x1SM_SS_SPARSEISJ_SJ_fLi256ELi128ELNS4_4UMMA5MajorE0ELS1E_0ELNS1D_7ScaleInE0ELS1F_0EEEEEENSK_INS5_IJSC_SC_SC_EEENS5_IJNSA_ILi0EEES1J_S1J_EEEEENS5_IJNS4_10UnderscoreES1M_S1M_EEEEENS4_18SM100_TMA_2SM_LOADENS4_14ComposedLayoutINS4_7SwizzleILi2ELi4ELi3EEENS4_25smem_sparse_ptr_flag_bitsILi2ELi16EEENSK_INS5_IJNS5_IJSC_SQ_EEENS5_IJSB_S13_EEEEEENS5_IJNS5_IJS1J_SH_EEESN_EEEEEEEvNS4_8identityES1P_NS1Q_INS1R_ILi3ELi4ELi3EEENS4_18smem_ptr_flag_bitsILi16EEENSK_INS5_IJSQ_SH_EEENS5_IJSH_SC_EEEEEEEvS22_EENS_8epilogue10collective18CollectiveEpilogueINS2B_23Sm100TmaWarpSpecializedILi4ELi2ELi16ELb1ELb0EEEJNS5_IJSG_SG_SH_EEENS5_IJNSK_ISG_SC_EENSK_IST_SC_EEEEEfNS5_IJSC_llEEEfS2K_NS2B_6fusion15FusionCallbacksIS2F_NS2L_17LinearCombinationIffffLNS_15FloatRoundStyleE2EEES2G_S2J_JEEENS4_5SM1004TMEM4LOAD26SM100_TMEM_LOAD_32dp32b16xENS4_13SM90_TMA_LOADENS1Q_INS1R_ILi2ELi5ELi2EEENS24_ILi32EEENSK_INS5_IJS13_SU_EEENS5_IJSC_S13_EEEEEEENS4_39AutoVectorizingCopyWithAssumedAlignmentILi128EEENS4_14SM90_TMA_STOREES31_S33_S33_EEEvvEEEEvNT_6ParamsE)
        /*00bc*/ 	.word	0x00000000


	//----- nvinfo : EIATTR_MIN_STACK_SIZE
	.align		4
.L_67:
        /*00c0*/ 	.byte	0x04, 0x12
        /*00c2*/ 	.short	(.L_69 - .L_68)
	.align		4
.L_68:
        /*00c4*/ 	.word	index@(_ZN7cutlass13device_kernelINS_9transform6kernel30SM90StructuredSparseCompressorIN4cute5tupleIJiiiiEEENS_6half_tENS_6layout8RowMajorENS_21Sm1xxGemmSparseConfigINS4_11sparse_elemILi2ES7_EES9_NSB_ILi8EhEEEEEEEEvNT_6ParamsE)
        /*00c8*/ 	.word	0x00000000


	//----- nvinfo : EIATTR_MIN_STACK_SIZE
	.align		4
.L_69:
        /*00cc*/ 	.byte	0x04, 0x12
        /*00ce*/ 	.short	(.L_71 - .L_70)
	.align		4
.L_70:
        /*00d0*/ 	.word	index@(_ZN7cutlass9reference6device6kernel17BlockCompareEqualIfEEvPiPKT_S7_m)
        /*00d4*/ 	.word	0x00000000


	//----- nvinfo : EIATTR_MIN_STACK_SIZE
	.align		4
.L_71:
        /*00d8*/ 	.byte	0x04, 0x12
        /*00da*/ 	.short	(.L_73 - .L_72)
	.align		4
.L_72:
        /*00dc*/ 	.word	index@(_ZN7cutlass9reference6device6kernel4GemmINS_9TensorRefINS_6half_tENS_6layout8RowMajorEEENS4_IS5_NS6_11ColumnMajorEEENS4_IfS9_EEffNS_11MatrixShapeILi4ELi4EEENS_12multiply_addIfffEENS_16NumericConverterIffLNS_15FloatRoundStyleE2EEEEEvNS_4gemm9GemmCoordET2_T_T0_SL_T1_SO_T3_)
        /*00e0*/ 	.word	0x00000000


	//----- nvinfo : EIATTR_MIN_STACK_SIZE
	.align		4
.L_73:
        /*00e4*/ 	.byte	0x04, 0x12
        /*00e6*/ 	.short	(.L_75 - .L_74)
	.align		4
.L_74:
        /*00e8*/ 	.word	index@(_ZN7cutlass9reference6device6kernel12BlockForEachIfNS1_6detail17RandomUniformFuncIfEEEEvPT_mNT0_6ParamsE)
        /*00ec*/ 	.word	0x00000060


	//----- nvinfo : EIATTR_MIN_STACK_SIZE
	.align		4
.L_75:
        /*00f0*/ 	.byte	0x04, 0x12
        /*00f2*/ 	.short	(.L_77 - .L_76)
	.align		4
.L_76:
        /*00f4*/ 	.word	index@(_ZN7cutlass9reference6device6kernel12BlockForEachINS_6half_tENS1_6detail17RandomUniformFuncIS4_EEEEvPT_mNT0_6ParamsE)
        /*00f8*/ 	.word	0x00000060
.L_77:


//--------------------- .nv.compat                --------------------------
	.section	.nv.compat,"",@"SHT_CUDA_COMPAT_INFO"
	.align	4
        /*0000*/ 	.byte	0x02, 0x09, 0x01, 0x00, 0x02, 0x02, 0x02, 0x00, 0x02, 0x05, 0x05, 0x00, 0x03, 0x07, 0x01, 0x01
        /*0010*/ 	.byte	0x02, 0x03, 0x01, 0x00, 0x02, 0x06, 0x01, 0x00, 0x04, 0x0b, 0x08, 0x00, 0x01, 0x00, 0x00, 0x00
        /*0020*/ 	.byte	0x00, 0x00, 0x00, 0x00


//--------------------- .nv.info._ZN7cutlass9reference6device6kernel17BlockCompareEqualIfEEvPiPKT_S7_m --------------------------
	.section	.nv.info._ZN7cutlass9reference6device6kernel17BlockCompareEqualIfEEvPiPKT_S7_m,"",@"SHT_CUDA_INFO"
	.sectionflags	@""
	.align	4


	//----- nvinfo : EIATTR_CUDA_API_VERSION
	.align		4
        /*0000*/ 	.byte	0x04, 0x37
        /*0002*/ 	.short	(.L_79 - .L_78)
.L_78:
        /*0004*/ 	.word	0x00000082


	//----- nvinfo : EIATTR_KPARAM_INFO
	.align		4
.L_79:
        /*0008*/ 	.byte	0x04, 0x17
        /*000a*/ 	.short	(.L_81 - .L_80)
.L_80:
        /*000c*/ 	.word	0x00000000
        /*0010*/ 	.short	0x0003
        /*0012*/ 	.short	0x0018
        /*0014*/ 	.byte	0x00, 0xf0, 0x21, 0x00


	//----- nvinfo : EIATTR_KPARAM_INFO
	.align		4
.L_81:
        /*0018*/ 	.byte	0x04, 0x17
        /*001a*/ 	.short	(.L_83 - .L_82)
.L_82:
        /*001c*/ 	.word	0x00000000
        /*0020*/ 	.short	0x0002
        /*0022*/ 	.short	0x0010
        /*0024*/ 	.byte	0x00, 0xf5, 0x21, 0x00


	//----- nvinfo : EIATTR_KPARAM_INFO
	.align		4
.L_83:
        /*0028*/ 	.byte	0x04, 0x17
        /*002a*/ 	.short	(.L_85 - .L_84)
.L_84:
        /*002c*/ 	.word	0x00000000
        /*0030*/ 	.short	0x0001
        /*0032*/ 	.short	0x0008
        /*0034*/ 	.byte	0x00, 0xf5, 0x21, 0x00


	//----- nvinfo : EIATTR_KPARAM_INFO
	.align		4
.L_85:
        /*0038*/ 	.byte	0x04, 0x17
        /*003a*/ 	.short	(.L_87 - .L_86)
.L_86:
        /*003c*/ 	.word	0x00000000
        /*0040*/ 	.short	0x0000
        /*0042*/ 	.short	0x0000
        /*0044*/ 	.byte	0x00, 0xf5, 0x21, 0x00


	//----- nvinfo : EIATTR_SPARSE_MMA_MASK
	.align		4
.L_87:
        /*0048*/ 	.byte	0x03, 0x50
        /*004a*/ 	.short	0x0000


	//----- nvinfo : EIATTR_MAXREG_COUNT
	.align		4
        /*004c*/ 	.byte	0x03, 0x1b
        /*004e*/ 	.short	0x00ff


	//----- nvinfo : EIATTR_MERCURY_ISA_VERSION
	.align		4
        /*0050*/ 	.byte	0x03, 0x5f
        /*0052*/ 	.short	0x0101


	//----- nvinfo : EIATTR_VRC_CTA_INIT_COUNT
	.align		4
        /*0054*/ 	.byte	0x02, 0x4a
	.zero		1
	.zero		1


	//----- nvinfo : EIATTR_EXIT_INSTR_OFFSETS
	.align		4
        /*0058*/ 	.byte	0x04, 0x1c
        /*005a*/ 	.short	(.L_89 - .L_88)


	//   ....[0]....
.L_88:
        /*005c*/ 	.word	0x00000080


	//   ....[1]....
        /*0060*/ 	.word	0x00000200


	//   ....[2]....
        /*0064*/ 	.word	0x00000240


	//----- nvinfo : EIATTR_CRS_STACK_SIZE
	.align		4
.L_89:
        /*0068*/ 	.byte	0x04, 0x1e
        /*006a*/ 	.short	(.L_91 - .L_90)
.L_90:
        /*006c*/ 	.word	0x00000000


	//----- nvinfo : EIATTR_CBANK_PARAM_SIZE
	.align		4
.L_91:
        /*0070*/ 	.byte	0x03, 0x19
        /*0072*/ 	.short	0x0020


	//----- nvinfo : EIATTR_PARAM_CBANK
	.align		4
        /*0074*/ 	.byte	0x04, 0x0a
        /*0076*/ 	.short	(.L_93 - .L_92)
	.align		4
.L_92:
        /*0078*/ 	.word	index@(.nv.constant0._ZN7cutlass9reference6device6kernel17BlockCompareEqualIfEEvPiPKT_S7_m)
        /*007c*/ 	.short	0x0380
        /*007e*/ 	.short	0x0020


	//----- nvinfo : EIATTR_SW_WAR
	.align		4
.L_93:
        /*0080*/ 	.byte	0x04, 0x36
        /*0082*/ 	.short	(.L_95 - .L_94)
.L_94:
        /*0084*/ 	.word	0x00000008
.L_95:


//--------------------- .nv.info._ZN7cutlass9reference6device6kernel4GemmINS_9TensorRefINS_6half_tENS_6layout8RowMajorEEENS4_IS5_NS6_11ColumnMajorEEENS4_IfS9_EEffNS_11MatrixShapeILi4ELi4EEENS_12multiply_addIfffEENS_16NumericConverterIffLNS_15FloatRoundStyleE2EEEEEvNS_4gemm9GemmCoordET2_T_T0_SL_T1_SO_T3_ --------------------------
	.section	.nv.info._ZN7cutlass9reference6device6kernel4GemmINS_9TensorRefINS_6half_tENS_6layout8RowMajorEEENS4_IS5_NS6_11ColumnMajorEEENS4_IfS9_EEffNS_11MatrixShapeILi4ELi4EEENS_12multiply_addIfffEENS_16NumericConverterIffLNS_15FloatRoundStyleE2EEEEEvNS_4gemm9GemmCoordET2_T_T0_SL_T1_SO_T3_,"",@"SHT_CUDA_INFO"
	.sectionflags	@""
	.align	4


	//----- nvinfo : EIATTR_CUDA_API_VERSION
	.align		4
        /*0000*/ 	.byte	0x04, 0x37
        /*0002*/ 	.short	(.L_97 - .L_96)
.L_96:
        /*0004*/ 	.word	0x00000082


	//----- nvinfo : EIATTR_KPARAM_INFO
	.align		4
.L_97:
        /*0008*/ 	.byte	0x04, 0x17
        /*000a*/ 	.short	(.L_99 - .L_98)
.L_98:
        /*000c*/ 	.word	0x00000000
        /*0010*/ 	.short	0x0007
        /*0012*/ 	.short	0x0058
        /*0014*/ 	.byte	0x00, 0xf0, 0x11, 0x00


	//----- nvinfo : EIATTR_KPARAM_INFO
	.align		4
.L_99:
        /*0018*/ 	.byte	0x04, 0x17
        /*001a*/ 	.short	(.L_101 - .L_100)
.L_100:
        /*001c*/ 	.word	0x00000000
        /*0020*/ 	.short	0x0006
        /*0022*/ 	.short	0x0048
        /*0024*/ 	.byte	0x00, 0xf0, 0x41, 0x00


	//----- nvinfo : EIATTR_KPARAM_INFO
	.align		4
.L_101:
        /*0028*/ 	.byte	0x04, 0x17
        /*002a*/ 	.short	(.L_103 - .L_102)
.L_102:
        /*002c*/ 	.word	0x00000000
        /*0030*/ 	.short	0x0005
        /*0032*/ 	.short	0x0038
        /*0034*/ 	.byte	0x00, 0xf0, 0x41, 0x00


	//----- nvinfo : EIATTR_KPARAM_INFO
	.align		4
.L_103:
        /*0038*/ 	.byte	0x04, 0x17
        /*003a*/ 	.short	(.L_105 - .L_104)
.L_104:
        /*003c*/ 	.word	0x00000000
        /*0040*/ 	.short	0x0004
        /*0042*/ 	.short	0x0030
        /*0044*/ 	.byte	0x00, 0xf0, 0x11, 0x00


	//----- nvinfo : EIATTR_KPARAM_INFO
	.align		4
.L_105:
        /*0048*/ 	.byte	0x04, 0x17
        /*004a*/ 	.short	(.L_107 - .L_106)
.L_106:
        /*004c*/ 	.word	0x00000000
        /*0050*/ 	.short	0x0003
        /*0052*/ 	.short	0x0020
        /*0054*/ 	.byte	0x00, 0xf0, 0x41, 0x00


	//----- nvinfo : EIATTR_KPARAM_INFO
	.align		4
.L_107:
        /*0058*/ 	.byte	0x04, 0x17
        /*005a*/ 	.short	(.L_109 - .L_108)
.L_108:
        /*005c*/ 	.word	0x00000000
        /*0060*/ 	.short	0x0002
        /*0062*/ 	.short	0x0010
        /*0064*/ 	.byte	0x00, 0xf0, 0x41, 0x00


	//----- nvinfo : EIATTR_KPARAM_INFO
	.align		4
.L_109:
        /*0068*/ 	.byte	0x04, 0x17
        /*006a*/ 	.short	(.L_111 - .L_110)
.L_110:
        /*006c*/ 	.word	0x00000000
        /*0070*/ 	.short	0x0001
        /*0072*/ 	.short	0x000c
        /*0074*/ 	.byte	0x00, 0xf0, 0x11, 0x00


	//----- nvinfo : EIATTR_KPARAM_INFO
	.align		4
.L_111:
        /*0078*/ 	.byte	0x04, 0x17
        /*007a*/ 	.short	(.L_113 - .L_112)
.L_112:
        /*007c*/ 	.word	0x00000000
        /*0080*/ 	.short	0x0000
        /*0082*/ 	.short	0x0000
        /*0084*/ 	.byte	0x00, 0xf0, 0x31, 0x00


	//----- nvinfo : EIATTR_SPARSE_MMA_MASK
	.align		4
.L_113:
        /*0088*/ 	.byte	0x03, 0x50
        /*008a*/ 	.short	0x0000


	//----- nvinfo : EIATTR_MAXREG_COUNT
	.align		4
        /*008c*/ 	.byte	0x03, 0x1b
        /*008e*/ 	.short	0x00ff


	//----- nvinfo : EIATTR_MERCURY_ISA_VERSION
	.align		4
        /*0090*/ 	.byte	0x03, 0x5f
        /*0092*/ 	.short	0x0101


	//----- nvinfo : EIATTR_VRC_CTA_INIT_COUNT
	.align		4
        /*0094*/ 	.byte	0x02, 0x4a
	.zero		1
	.zero		1


	//----- nvinfo : EIATTR_EXIT_INSTR_OFFSETS
	.align		4
        /*0098*/ 	.byte	0x04, 0x1c
        /*009a*/ 	.short	(.L_115 - .L_114)


	//   ....[0]....
.L_114:
        /*009c*/ 	.word	0x00002190


	//   ....[1]....
        /*00a0*/ 	.word	0x000022c0


	//----- nvinfo : EIATTR_CRS_STACK_SIZE
	.align		4
.L_115:
        /*00a4*/ 	.byte	0x04, 0x1e
        /*00a6*/ 	.short	(.L_117 - .L_116)
.L_116:
        /*00a8*/ 	.word	0x00000000


	//----- nvinfo : EIATTR_CBANK_PARAM_SIZE
	.align		4
.L_117:
        /*00ac*/ 	.byte	0x03, 0x19
        /*00ae*/ 	.short	0x005c


	//----- nvinfo : EIATTR_PARAM_CBANK
	.align		4
        /*00b0*/ 	.byte	0x04, 0x0a
        /*00b2*/ 	.short	(.L_119 - .L_118)
	.align		4
.L_118:
        /*00b4*/ 	.word	index@(.nv.constant0._ZN7cutlass9reference6device6kernel4GemmINS_9TensorRefINS_6half_tENS_6layout8RowMajorEEENS4_IS5_NS6_11ColumnMajorEEENS4_IfS9_EEffNS_11MatrixShapeILi4ELi4EEENS_12multiply_addIfffEENS_16NumericConverterIffLNS_15FloatRoundStyleE2EEEEEvNS_4gemm9GemmCoordET2_T_T0_SL_T1_SO_T3_)
        /*00b8*/ 	.short	0x0380
        /*00ba*/ 	.short	0x005c


	//----- nvinfo : EIATTR_SW_WAR
	.align		4
.L_119:
        /*00bc*/ 	.byte	0x04, 0x36
        /*00be*/ 	.short	(.L_121 - .L_120)
.L_120:
        /*00c0*/ 	.word	0x00000008
.L_121:


//--------------------- .nv.info._ZN7cutlass9reference6device6kernel12BlockForEachIfNS1_6detail17RandomUniformFuncIfEEEEvPT_mNT0_6ParamsE --------------------------
	.section	.nv.info._ZN7cutlass9reference6device6kernel12BlockForEachIfNS1_6detail17RandomUniformFuncIfEEEEvPT_mNT0_6ParamsE,"",@"SHT_CUDA_INFO"
	.sectionflags	@""
	.align	4


	//----- nvinfo : EIATTR_CUDA_API_VERSION
	.align		4
        /*0000*/ 	.byte	0x04, 0x37
        /*0002*/ 	.short	(.L_123 - .L_122)
.L_122:
        /*0004*/ 	.word	0x00000082


	//----- nvinfo : EIATTR_KPARAM_INFO
	.align		4
.L_123:
        /*0008*/ 	.byte	0x04, 0x17
        /*000a*/ 	.short	(.L_125 - .L_124)
.L_124:
        /*000c*/ 	.word	0x00000000
        /*0010*/ 	.short	0x0002
        /*0012*/ 	.short	0x0010
        /*0014*/ 	.byte	0x00, 0xf0, 0xc1, 0x00


	//----- nvinfo : EIATTR_KPARAM_INFO
	.align		4
.L_125:
        /*0018*/ 	.byte	0x04, 0x17
        /*001a*/ 	.short	(.L_127 - .L_126)
.L_126:
        /*001c*/ 	.word	0x00000000
        /*0020*/ 	.short	0x0001
        /*0022*/ 	.short	0x0008
        /*0024*/ 	.byte	0x00, 0xf0, 0x21, 0x00


	//----- nvinfo : EIATTR_KPARAM_INFO
	.align		4
.L_127:
        /*0028*/ 	.byte	0x04, 0x17
        /*002a*/ 	.short	(.L_129 - .L_128)
.L_128:
        /*002c*/ 	.word	0x00000000
        /*0030*/ 	.short	0x0000
        /*0032*/ 	.short	0x0000
        /*0034*/ 	.byte	0x00, 0xf5, 0x21, 0x00


	//----- nvinfo : EIATTR_SPARSE_MMA_MASK
	.align		4
.L_129:
        /*0038*/ 	.byte	0x03, 0x50
        /*003a*/ 	.short	0x0000


	//----- nvinfo : EIATTR_MAXREG_COUNT
	.align		4
        /*003c*/ 	.byte	0x03, 0x1b
        /*003e*/ 	.short	0x00ff


	//----- nvinfo : EIATTR_MERCURY_ISA_VERSION
	.align		4
        /*0040*/ 	.byte	0x03, 0x5f
        /*0042*/ 	.short	0x0101


	//----- nvinfo : EIATTR_VRC_CTA_INIT_COUNT
	.align		4
        /*0044*/ 	.byte	0x02, 0x4a
	.zero		1
	.zero		1


	//----- nvinfo : EIATTR_EXIT_INSTR_OFFSETS
	.align		4
        /*0048*/ 	.byte	0x04, 0x1c
        /*004a*/ 	.short	(.L_131 - .L_130)


	//   ....[0]....
.L_130:
        /*004c*/ 	.word	0x00002790


	//   ....[1]....
        /*0050*/ 	.word	0x00003050


	//----- nvinfo : EIATTR_CRS_STACK_SIZE
	.align		4
.L_131:
        /*0054*/ 	.byte	0x04, 0x1e
        /*0056*/ 	.short	(.L_133 - .L_132)
.L_132:
        /*0058*/ 	.word	0x00000000


	//----- nvinfo : EIATTR_CBANK_PARAM_SIZE
	.align		4
.L_133:
        /*005c*/ 	.byte	0x03, 0x19
        /*005e*/ 	.short	0x0040


	//----- nvinfo : EIATTR_PARAM_CBANK
	.align		4
        /*0060*/ 	.byte	0x04, 0x0a
        /*0062*/ 	.short	(.L_135 - .L_134)
	.align		4
.L_134:
        /*0064*/ 	.word	index@(.nv.constant0._ZN7cutlass9reference6device6kernel12BlockForEachIfNS1_6detail17RandomUniformFuncIfEEEEvPT_mNT0_6ParamsE)
        /*0068*/ 	.short	0x0380
        /*006a*/ 	.short	0x0040


	//----- nvinfo : EIATTR_SW_WAR
	.align		4
.L_135:
        /*006c*/ 	.byte	0x04, 0x36
        /*006e*/ 	.short	(.L_137 - .L_136)
.L_136:
        /*0070*/ 	.word	0x00000008
.L_137:


//--------------------- .nv.info._ZN7cutlass9reference6device6kernel12BlockForEachINS_6half_tENS1_6detail17RandomUniformFuncIS4_EEEEvPT_mNT0_6ParamsE --------------------------
	.section	.nv.info._ZN7cutlass9reference6device6kernel12BlockForEachINS_6half_tENS1_6detail17RandomUniformFuncIS4_EEEEvPT_mNT0_6ParamsE,"",@"SHT_CUDA_INFO"
	.sectionflags	@""
	.align	4


	//----- nvinfo : EIATTR_CUDA_API_VERSION
	.align		4
        /*0000*/ 	.byte	0x04, 0x37
        /*0002*/ 	.short	(.L_139 - .L_138)
.L_138:
        /*0004*/ 	.word	0x00000082


	//----- nvinfo : EIATTR_KPARAM_INFO
	.align		4
.L_139:
        /*0008*/ 	.byte	0x04, 0x17
        /*000a*/ 	.short	(.L_141 - .L_140)
.L_140:
        /*000c*/ 	.word	0x00000000
        /*0010*/ 	.short	0x0002
        /*0012*/ 	.short	0x0010
        /*0014*/ 	.byte	0x00, 0xf0, 0xc1, 0x00


	//----- nvinfo : EIATTR_KPARAM_INFO
	.align		4
.L_141:
        /*0018*/ 	.byte	0x04, 0x17
        /*001a*/ 	.short	(.L_143 - .L_142)
.L_142:
        /*001c*/ 	.word	0x00000000
        /*0020*/ 	.short	0x0001
        /*0022*/ 	.short	0x0008
        /*0024*/ 	.byte	0x00, 0xf0, 0x21, 0x00


	//----- nvinfo : EIATTR_KPARAM_INFO
	.align		4
.L_143:
        /*0028*/ 	.byte	0x04, 0x17
        /*002a*/ 	.short	(.L_145 - .L_144)
.L_144:
        /*002c*/ 	.word	0x00000000
        /*0030*/ 	.short	0x0000
        /*0032*/ 	.short	0x0000
        /*0034*/ 	.byte	0x00, 0xf5, 0x21, 0x00


	//----- nvinfo : EIATTR_SPARSE_MMA_MASK
	.align		4
.L_145:
        /*0038*/ 	.byte	0x03, 0x50
        /*003a*/ 	.short	0x0000


	//----- nvinfo : EIATTR_MAXREG_COUNT
	.align		4
        /*003c*/ 	.byte	0x03, 0x1b
        /*003e*/ 	.short	0x00ff


	//----- nvinfo : EIATTR_MERCURY_ISA_VERSION
	.align		4
        /*0040*/ 	.byte	0x03, 0x5f
        /*0042*/ 	.short	0x0101


	//----- nvinfo : EIATTR_VRC_CTA_INIT_COUNT
	.align		4
        /*0044*/ 	.byte	0x02, 0x4a
	.zero		1
	.zero		1


	//----- nvinfo : EIATTR_EXIT_INSTR_OFFSETS
	.align		4
        /*0048*/ 	.byte	0x04, 0x1c
        /*004a*/ 	.short	(.L_147 - .L_146)


	//   ....[0]....
.L_146:
        /*004c*/ 	.word	0x00002790


	//   ....[1]....
        /*0050*/ 	.word	0x00003030


	//----- nvinfo : EIATTR_CRS_STACK_SIZE
	.align		4
.L_147:
        /*0054*/ 	.byte	0x04, 0x1e
        /*0056*/ 	.short	(.L_149 - .L_148)
.L_148:
        /*0058*/ 	.word	0x00000000


	//----- nvinfo : EIATTR_CBANK_PARAM_SIZE
	.align		4
.L_149:
        /*005c*/ 	.byte	0x03, 0x19
        /*005e*/ 	.short	0x0040


	//----- nvinfo : EIATTR_PARAM_CBANK
	.align		4
        /*0060*/ 	.byte	0x04, 0x0a
        /*0062*/ 	.short	(.L_151 - .L_150)
	.align		4
.L_150:
        /*0064*/ 	.word	index@(.nv.constant0._ZN7cutlass9reference6device6kernel12BlockForEachINS_6half_tENS1_6detail17RandomUniformFuncIS4_EEEEvPT_mNT0_6ParamsE)
        /*0068*/ 	.short	0x0380
        /*006a*/ 	.short	0x0040


	//----- nvinfo : EIATTR_SW_WAR
	.align		4
.L_151:
        /*006c*/ 	.byte	0x04, 0x36
        /*006e*/ 	.short	(.L_153 - .L_152)
.L_152:
        /*0070*/ 	.word	0x00000008
.L_153:


//--------------------- .nv.info._ZN7cutlass13device_kernelINS_4gemm6kernel13GemmUniversalIN4cute5tupleIJiiiiEEENS1_10collective13CollectiveMmaINS1_41MainloopSm100TmaUmmaWarpSpecializedSparseILi10ELi2ELi2ENS5_IJNS4_1CILi2EEENSA_ILi1EEESC_EEEEENS5_IJNSA_ILi256EEENSA_ILi128EEENSA_ILi64EEEEEENS_6half_tENS5_IJNS4_6LayoutINS5_IJiNS5_IJSB_iEEEiEEENS5_IJlNS5_IJSC_SB_EEElEEEEENSK_INS5_IJNS5_IJNS5_IJNSA_ILi8EEESB_SQ_EEEiEEENS5_IJNS5_IJNSA_ILi16EEESB_NSA_ILi4EEEEEEiEEEiEEENS5_IJNS5_IJNS5_IJSG_ST_NSA_ILi2048EEEEEENSA_ILi16384EEEEEENS5_IJNS5_IJSC_NSA_ILi1024EEENSA_ILi32EEEEEElEEElEEEEEEEESJ_NS5_IJlSC_lEEENS4_8TiledMMAINS4_8MMA_AtomIJNS4_33SM100_MMA_F16BF16_2x1SM_SS_SPARSEISJ_SJ_fLi256ELi128ELNS4_4UMMA5MajorE0ELS1E_0ELNS1D_7ScaleInE0ELS1F_0EEEEEENSK_INS5_IJSC_SC_SC_EEENS5_IJNSA_ILi0EEES1J_S1J_EEEEENS5_IJNS4_10UnderscoreES1M_S1M_EEEEENS4_18SM100_TMA_2SM_LOADENS4_14ComposedLayoutINS4_7SwizzleILi2ELi4ELi3EEENS4_25smem_sparse_ptr_flag_bitsILi2ELi16EEENSK_INS5_IJNS5_IJSC_SQ_EEENS5_IJSB_S13_EEEEEENS5_IJNS5_IJS1J_SH_EEESN_EEEEEEEvNS4_8identityES1P_NS1Q_INS1R_ILi3ELi4ELi3EEENS4_18smem_ptr_flag_bitsILi16EEENSK_INS5_IJSQ_SH_EEENS5_IJSH_SC_EEEEEEEvS22_EENS_8epilogue10collective18CollectiveEpilogueINS2B_23Sm100TmaWarpSpecializedILi4ELi2ELi16ELb1ELb0EEEJNS5_IJSG_SG_SH_EEENS5_IJNSK_ISG_SC_EENSK_IST_SC_EEEEEfNS5_IJSC_llEEEfS2K_NS2B_6fusion15FusionCallbacksIS2F_NS2L_17LinearCombinationIffffLNS_15FloatRoundStyleE2EEES2G_S2J_JEEENS4_5SM1004TMEM4LOAD26SM100_TMEM_LOAD_32dp32b16xENS4_13SM90_TMA_LOADENS1Q_INS1R_ILi2ELi5ELi2EEENS24_ILi32EEENSK_INS5_IJS13_SU_EEENS5_IJSC_S13_EEEEEEENS4_39AutoVectorizingCopyWithAssumedAlignmentILi128EEENS4_14SM90_TMA_STOREES31_S33_S33_EEEvvEEEEvNT_6ParamsE --------------------------
	.section	.nv.info._ZN7cutlass13device_kernelINS_4gemm6kernel13GemmUniversalIN4cute5tupleIJiiiiEEENS1_10collective13CollectiveMmaINS1_41MainloopSm100TmaUmmaWarpSpecializedSparseILi10ELi2ELi2ENS5_IJNS4_1CILi2EEENSA_ILi1EEESC_EEEEENS5_IJNSA_ILi256EEENSA_ILi128EEENSA_ILi64EEEEEENS_6half_tENS5_IJNS4_6LayoutINS5_IJiNS5_IJSB_iEEEiEEENS5_IJlNS5_IJSC_SB_EEElEEEEENSK_INS5_IJNS5_IJNS5_IJNSA_ILi8EEESB_SQ_EEEiEEENS5_IJNS5_IJNSA_ILi16EEESB_NSA_ILi4EEEEEEiEEEiEEENS5_IJNS5_IJNS5_IJSG_ST_NSA_ILi2048EEEEEENSA_ILi16384EEEEEENS5_IJNS5_IJSC_NSA_ILi1024EEENSA_ILi32EEEEEElEEElEEEEEEEESJ_NS5_IJlSC_lEEENS4_8TiledMMAINS4_8MMA_AtomIJNS4_33SM100_MMA_F16BF16_2x1SM_SS_SPARSEISJ_SJ_fLi256ELi128ELNS4_4UMMA5MajorE0ELS1E_0ELNS1D_7ScaleInE0ELS1F_0EEEEEENSK_INS5_IJSC_SC_SC_EEENS5_IJNSA_ILi0EEES1J_S1J_EEEEENS5_IJNS4_10UnderscoreES1M_S1M_EEEEENS4_18SM100_TMA_2SM_LOADENS4_14ComposedLayoutINS4_7SwizzleILi2ELi4ELi3EEENS4_25smem_sparse_ptr_flag_bitsILi2ELi16EEENSK_INS5_IJNS5_IJSC_SQ_EEENS5_IJSB_S13_EEEEEENS5_IJNS5_IJS1J_SH_EEESN_EEEEEEEvNS4_8identityES1P_NS1Q_INS1R_ILi3ELi4ELi3EEENS4_18smem_ptr_flag_bitsILi16EEENSK_INS5_IJSQ_SH_EEENS5_IJSH_SC_EEEEEEEvS22_EENS_8epilogue10collective18CollectiveEpilogueINS2B_23Sm100TmaWarpSpecializedILi4ELi2ELi16ELb1ELb0EEEJNS5_IJSG_SG_SH_EEENS5_IJNSK_ISG_SC_EENSK_IST_SC_EEEEEfNS5_IJSC_llEEEfS2K_NS2B_6fusion15FusionCallbacksIS2F_NS2L_17LinearCombinationIffffLNS_15FloatRoundStyleE2EEES2G_S2J_JEEENS4_5SM1004TMEM4LOAD26SM100_TMEM_LOAD_32dp32b16xENS4_13SM90_TMA_LOADENS1Q_INS1R_ILi2ELi5ELi2EEENS24_ILi32EEENSK_INS5_IJS13_SU_EEENS5_IJSC_S13_EEEEEEENS4_39AutoVectorizingCopyWithAssumedAlignmentILi128EEENS4_14SM90_TMA_STOREES31_S33_S33_EEEvvEEEEvNT_6ParamsE,"",@"SHT_CUDA_INFO"
	.sectionflags	@""
	.align	4


	//----- nvinfo : EIATTR_CUDA_API_VERSION
	.align		4
        /*0000*/ 	.byte	0x04, 0x37
        /*0002*/ 	.short	(.L_155 - .L_154)
.L_154:
        /*0004*/ 	.word	0x00000082


	//----- nvinfo : EIATTR_KPARAM_INFO
	.align		4
.L_155:
        /*0008*/ 	.byte	0x04, 0x17
        /*000a*/ 	.short	(.L_157 - .L_156)
.L_156:
        /*000c*/ 	.word	0x00000000
        /*0010*/ 	.short	0x0000
        /*0012*/ 	.short	0x0000
        /*0014*/ 	.byte	0x00, 0xf0, 0x01, 0x28


	//----- nvinfo : EIATTR_AT_ENTRY_FRAGMENTS
	.align		4
.L_157:
        /*0018*/ 	.byte	0x04, 0x4f
        /*001a*/ 	.short	(.L_159 - .L_158)


	//   ....[0]....
.L_158:
        /*001c*/ 	.word	0x00000007


	//----- nvinfo : EIATTR_RESERVED_SMEM_USED
	.align		4
.L_159:
        /*0020*/ 	.byte	0x01, 0x41
	.zero		2


	//----- nvinfo : EIATTR_SPARSE_MMA_MASK
	.align		4
        /*0024*/ 	.byte	0x03, 0x50
        /*0026*/ 	.short	0x0040


	//----- nvinfo : EIATTR_TCGEN05_2CTA_USED
	.align		4
        /*0028*/ 	.byte	0x01, 0x52
	.zero		2


	//----- nvinfo : EIATTR_MAXREG_COUNT
	.align		4
        /*002c*/ 	.byte	0x03, 0x1b
        /*002e*/ 	.short	0x00ff


	//----- nvinfo : EIATTR_NUM_BARRIERS
	.align		4
        /*0030*/ 	.byte	0x02, 0x4c
        /*0032*/ 	.byte	0x07
	.zero		1


	//----- nvinfo : EIATTR_EXTERNS
	.align		4
        /*0034*/ 	.byte	0x04, 0x0f
        /*0036*/ 	.short	(.L_161 - .L_160)


	//   ....[0]....
	.align		4
.L_160:
        /*0038*/ 	.word	index@(__assertfail)


	//----- nvinfo : EIATTR_MERCURY_ISA_VERSION
	.align		4
.L_161:
        /*003c*/ 	.byte	0x03, 0x5f
        /*003e*/ 	.short	0x0101


	//----- nvinfo : EIATTR_INT_WARP_WIDE_INSTR_OFFSETS
	.align		4
        /*0040*/ 	.byte	0x04, 0x31
        /*0042*/ 	.short	(.L_163 - .L_162)


	//   ....[0]....
.L_162:
        /*0044*/ 	.word	0x00000db0


	//   ....[1]....
        /*0048*/ 	.word	0x00000e50


	//   ....[2]....
        /*004c*/ 	.word	0x00001e10


	//   ....[3]....
        /*0050*/ 	.word	0x00003fe0


	//   ....[4]....
        /*0054*/ 	.word	0x00004000


	//   ....[5]....
        /*0058*/ 	.word	0x00004030


	//   ....[6]....
        /*005c*/ 	.word	0x00004980


	//   ....[7]....
        /*0060*/ 	.word	0x000049a0


	//   ....[8]....
        /*0064*/ 	.word	0x00004a40


	//   ....[9]....
        /*0068*/ 	.word	0x00004ae0


	//   ....[10]....
        /*006c*/ 	.word	0x00004ba0


	//   ....[11]....
        /*0070*/ 	.word	0x00004c20


	//   ....[12]....
        /*0074*/ 	.word	0x00004c40


	//   ....[13]....
        /*0078*/ 	.word	0x00004d10


	//   ....[14]....
        /*007c*/ 	.word	0x00004da0


	//   ....[15]....
        /*0080*/ 	.word	0x00004e60


	//   ....[16]....
        /*0084*/ 	.word	0x00004ee0


	//   ....[17]....
        /*0088*/ 	.word	0x00004f00


	//   ....[18]....
        /*008c*/ 	.word	0x00004fd0


	//   ....[19]....
        /*0090*/ 	.word	0x00005060


	//   ....[20]....
        /*0094*/ 	.word	0x00005120


	//   ....[21]....
        /*0098*/ 	.word	0x000051a0


	//   ....[22]....
        /*009c*/ 	.word	0x000051c0


	//   ....[23]....
        /*00a0*/ 	.word	0x00005290


	//   ....[24]....
        /*00a4*/ 	.word	0x00005320


	//   ....[25]....
        /*00a8*/ 	.word	0x000053f0


	//   ....[26]....
        /*00ac*/ 	.word	0x00005470


	//   ....[27]....
        /*00b0*/ 	.word	0x00005490


	//   ....[28]....
        /*00b4*/ 	.word	0x00005560


	//   ....[29]....
        /*00b8*/ 	.word	0x000055e0


	//   ....[30]....
        /*00bc*/ 	.word	0x00005690


	//   ....[31]....
        /*00c0*/ 	.word	0x00005720


	//   ....[32]....
        /*00c4*/ 	.word	0x00005740


	//   ....[33]....
        /*00c8*/ 	.word	0x00005810


	//   ....[34]....
        /*00cc*/ 	.word	0x000058a0


	//   ....[35]....
        /*00d0*/ 	.word	0x00005950


	//   ....[36]....
        /*00d4*/ 	.word	0x000059e0


	//   ....[37]....
        /*00d8*/ 	.word	0x00005a00


	//   ....[38]....
        /*00dc*/ 	.word	0x00005b30


	//   ....[39]....
        /*00e0*/ 	.word	0x00005b90


	//   ....[40]....
        /*00e4*/ 	.word	0x00005c40


	//   ....[41]....
        /*00e8*/ 	.word	0x00005d80


	//   ....[42]....
        /*00ec*/ 	.word	0x00005df0


	//   ....[43]....
        /*00f0*/ 	.word	0x00005e00


	//   ....[44]....
        /*00f4*/ 	.word	0x00005f20


	//   ....[45]....
        /*00f8*/ 	.word	0x00006000


	//----- nvinfo : EIATTR_COOP_GROUP_MASK_REGIDS
	.align		4
.L_163:
        /*00fc*/ 	.byte	0x04, 0x29
        /*00fe*/ 	.short	(.L_165 - .L_164)


	//   ....[0]....
.L_164:
        /*0100*/ 	.word	0xffffffff


	//   ....[1]....
        /*0104*/ 	.word	0xffffffff


	//   ....[2]....
        /*0108*/ 	.word	0xffffffff


	//   ....[3]....
        /*010c*/ 	.word	0xffffffff


	//   ....[4]....
        /*0110*/ 	.word	0xffffffff


	//   ....[5]....
        /*0114*/ 	.word	0xffffffff


	//   ....[6]....
        /*0118*/ 	.word	0xffffffff


	//   ....[7]....
        /*011c*/ 	.word	0xffffffff


	//   ....[8]....
        /*0120*/ 	.word	0xffffffff


	//   ....[9]....
        /*0124*/ 	.word	0xffffffff


	//   ....[10]....
        /*0128*/ 	.word	0xffffffff


	//   ....[11]....
        /*012c*/ 	.word	0xffffffff


	//   ....[12]....
        /*0130*/ 	.word	0xffffffff


	//   ....[13]....
        /*0134*/ 	.word	0xffffffff


	//----- nvinfo : EIATTR_COOP_GROUP_INSTR_OFFSETS
	.align		4
.L_165:
        /*0138*/ 	.byte	0x04, 0x28
        /*013a*/ 	.short	(.L_167 - .L_166)


	//   ....[0]....
.L_166:
        /*013c*/ 	.word	0x000000c0


	//   ....[1]....
        /*0140*/ 	.word	0x00000530


	//   ....[2]....
        /*0144*/ 	.word	0x00000760


	//   ....[3]....
        /*0148*/ 	.word	0x000008f0


	//   ....[4]....
        /*014c*/ 	.word	0x000009e0


	//   ....[5]....
        /*0150*/ 	.word	0x00000b40


	//   ....[6]....
        /*0154*/ 	.word	0x00000c90


	//   ....[7]....
        /*0158*/ 	.word	0x00000ed0


	//   ....[8]....
        /*015c*/ 	.word	0x00001d00


	//   ....[9]....
        /*0160*/ 	.word	0x00002e20


	//   ....[10]....
        /*0164*/ 	.word	0x000032f0


	//   ....[11]....
        /*0168*/ 	.word	0x00003320


	//   ....[12]....
        /*016c*/ 	.word	0x00003ef0


	//   ....[13]....
        /*0170*/ 	.word	0x000040f0


	//----- nvinfo : EIATTR_VRC_CTA_INIT_COUNT
	.align		4
.L_167:
        /*0174*/ 	.byte	0x02, 0x4a
        /*0176*/ 	.byte	0x80
	.zero		1


	//----- nvinfo : EIATTR_SYSCALL_OFFSETS
	.align		4
        /*0178*/ 	.byte	0x04, 0x46
        /*017a*/ 	.short	(.L_169 - .L_168)


	//   ....[0]....
.L_168:
        /*017c*/ 	.word	0x00006a50


	//   ....[1]....
        /*0180*/ 	.word	0x00006b40


	//   ....[2]....
        /*0184*/ 	.word	0x00007380


	//   ....[3]....
        /*0188*/ 	.word	0x00007d70


	//   ....[4]....
        /*018c*/ 	.word	0x00008740


	//   ....[5]....
        /*0190*/ 	.word	0x00009150


	//   ....[6]....
        /*0194*/ 	.word	0x00009b60


	//   ....[7]....
        /*0198*/ 	.word	0x0000a590


	//   ....[8]....
        /*019c*/ 	.word	0x0000afa0


	//   ....[9]....
        /*01a0*/ 	.word	0x0000b960


	//----- nvinfo : EIATTR_MBARRIER_INSTR_OFFSETS
	.align		4
.L_169:
        /*01a4*/ 	.byte	0x04, 0x39
        /*01a6*/ 	.short	(.L_171 - .L_170)


	//   ....[0]....
.L_170:
        /*01a8*/ 	.word	0x00000600
        /*01ac*/ 	.word	0x000000ff
        /*01b0*/ 	.word	0x00000000
        /*01b4*/ 	.short	0x0100
        /*01b6*/ 	.byte	0x07
	.zero		1


	//   ....[1]....
        /*01b8*/ 	.word	0x00000610
        /*01bc*/ 	.word	0x000000ff
        /*01c0*/ 	.word	0x00000050
        /*01c4*/ 	.short	0x0100
        /*01c6*/ 	.byte	0x07
	.zero		1


	//   ....[2]....
        /*01c8*/ 	.word	0x00000620
        /*01cc*/ 	.word	0x000000ff
        /*01d0*/ 	.word	0x00000008
        /*01d4*/ 	.short	0x0100
        /*01d6*/ 	.byte	0x07
	.zero		1


	//   ....[3]....
        /*01d8*/ 	.word	0x00000630
        /*01dc*/ 	.word	0x000000ff
        /*01e0*/ 	.word	0x00000058
        /*01e4*/ 	.short	0x0100
        /*01e6*/ 	.byte	0x07
	.zero		1


	//   ....[4]....
        /*01e8*/ 	.word	0x00000640
        /*01ec*/ 	.word	0x000000ff
        /*01f0*/ 	.word	0x00000010
        /*01f4*/ 	.short	0x0100
        /*01f6*/ 	.byte	0x07
	.zero		1


	//   ....[5]....
        /*01f8*/ 	.word	0x00000650
        /*01fc*/ 	.word	0x000000ff
        /*0200*/ 	.word	0x00000060
        /*0204*/ 	.short	0x0100
        /*0206*/ 	.byte	0x07
	.zero		1


	//   ....[6]....
        /*0208*/ 	.word	0x00000660
        /*020c*/ 	.word	0x000000ff
        /*0210*/ 	.word	0x00000018
        /*0214*/ 	.short	0x0100
        /*0216*/ 	.byte	0x07
	.zero		1


	//   ....[7]....
        /*0218*/ 	.word	0x00000670
        /*021c*/ 	.word	0x000000ff
        /*0220*/ 	.word	0x00000068
        /*0224*/ 	.short	0x0100
        /*0226*/ 	.byte	0x07
	.zero		1


	//   ....[8]....
        /*0228*/ 	.word	0x00000680
        /*022c*/ 	.word	0x000000ff
        /*0230*/ 	.word	0x00000020
        /*0234*/ 	.short	0x0100
        /*0236*/ 	.byte	0x07
	.zero		1


	//   ....[9]....
        /*0238*/ 	.word	0x00000690
        /*023c*/ 	.word	0x000000ff
        /*0240*/ 	.word	0x00000070
        /*0244*/ 	.short	0x0100
        /*0246*/ 	.byte	0x07
	.zero		1


	//   ....[10]....
        /*0248*/ 	.word	0x000006a0
        /*024c*/ 	.word	0x000000ff
        /*0250*/ 	.word	0x00000028
        /*0254*/ 	.short	0x0100
        /*0256*/ 	.byte	0x07
	.zero		1


	//   ....[11]....
        /*0258*/ 	.word	0x000006b0
        /*025c*/ 	.word	0x000000ff
        /*0260*/ 	.word	0x00000078
        /*0264*/ 	.short	0x0100
        /*0266*/ 	.byte	0x07
	.zero		1


	//   ....[12]....
        /*0268*/ 	.word	0x000006c0
        /*026c*/ 	.word	0x000000ff
        /*0270*/ 	.word	0x00000030
        /*0274*/ 	.short	0x0100
        /*0276*/ 	.byte	0x07
	.zero		1


	//   ....[13]....
        /*0278*/ 	.word	0x000006d0
        /*027c*/ 	.word	0x000000ff
        /*0280*/ 	.word	0x00000080
        /*0284*/ 	.short	0x0100
        /*0286*/ 	.byte	0x07
	.zero		1


	//   ....[14]....
        /*0288*/ 	.word	0x000006e0
        /*028c*/ 	.word	0x000000ff
        /*0290*/ 	.word	0x00000038
        /*0294*/ 	.short	0x0100
        /*0296*/ 	.byte	0x07
	.zero		1


	//   ....[15]....
        /*0298*/ 	.word	0x000006f0
        /*029c*/ 	.word	0x000000ff
        /*02a0*/ 	.word	0x00000088
        /*02a4*/ 	.short	0x0100
        /*02a6*/ 	.byte	0x07
	.zero		1


	//   ....[16]....
        /*02a8*/ 	.word	0x00000700
        /*02ac*/ 	.word	0x000000ff
        /*02b0*/ 	.word	0x00000040
        /*02b4*/ 	.short	0x0100
        /*02b6*/ 	.byte	0x07
	.zero		1


	//   ....[17]....
        /*02b8*/ 	.word	0x00000710
        /*02bc*/ 	.word	0x000000ff
        /*02c0*/ 	.word	0x00000090
        /*02c4*/ 	.short	0x0100
        /*02c6*/ 	.byte	0x07
	.zero		1


	//   ....[18]....
        /*02c8*/ 	.word	0x00000720
        /*02cc*/ 	.word	0x000000ff
        /*02d0*/ 	.word	0x00000048
        /*02d4*/ 	.short	0x0100
        /*02d6*/ 	.byte	0x07
	.zero		1


	//   ....[19]....
        /*02d8*/ 	.word	0x00000730
        /*02dc*/ 	.word	0x000000ff
        /*02e0*/ 	.word	0x00000098
        /*02e4*/ 	.short	0x0100
        /*02e6*/ 	.byte	0x07
	.zero		1


	//   ....[20]....
        /*02e8*/ 	.word	0x00000860
        /*02ec*/ 	.word	0x000000ff
        /*02f0*/ 	.word	0x000000a0
        /*02f4*/ 	.short	0x0100
        /*02f6*/ 	.byte	0x08
	.zero		1


	//   ....[21]....
        /*02f8*/ 	.word	0x00000870
        /*02fc*/ 	.word	0x000000ff
        /*0300*/ 	.word	0x000000c0
        /*0304*/ 	.short	0x0100
        /*0306*/ 	.byte	0x08
	.zero		1


	//   ....[22]....
        /*0308*/ 	.word	0x00000880
        /*030c*/ 	.word	0x000000ff
        /*0310*/ 	.word	0x000000a8
        /*0314*/ 	.short	0x0100
        /*0316*/ 	.byte	0x08
	.zero		1


	//   ....[23]....
        /*0318*/ 	.word	0x00000890
        /*031c*/ 	.word	0x000000ff
        /*0320*/ 	.word	0x000000c8
        /*0324*/ 	.short	0x0100
        /*0326*/ 	.byte	0x08
	.zero		1


	//   ....[24]....
        /*0328*/ 	.word	0x000008a0
        /*032c*/ 	.word	0x000000ff
        /*0330*/ 	.word	0x000000b0
        /*0334*/ 	.short	0x0100
        /*0336*/ 	.byte	0x08
	.zero		1


	//   ....[25]....
        /*0338*/ 	.word	0x000008b0
        /*033c*/ 	.word	0x000000ff
        /*0340*/ 	.word	0x000000d0
        /*0344*/ 	.short	0x0100
        /*0346*/ 	.byte	0x08
	.zero		1


	//   ....[26]....
        /*0348*/ 	.word	0x000008c0
        /*034c*/ 	.word	0x000000ff
        /*0350*/ 	.word	0x000000b8
        /*0354*/ 	.short	0x0100
        /*0356*/ 	.byte	0x08
	.zero		1


	//   ....[27]....
        /*0358*/ 	.word	0x000008d0
        /*035c*/ 	.word	0x000000ff
        /*0360*/ 	.word	0x000000d8
        /*0364*/ 	.short	0x0100
        /*0366*/ 	.byte	0x08
	.zero		1


	//   ....[28]....
        /*0368*/ 	.word	0x000009b0
        /*036c*/ 	.word	0x000000ff
        /*0370*/ 	.word	0x000000e0
        /*0374*/ 	.short	0x0100
        /*0376*/ 	.byte	0x07
	.zero		1


	//   ....[29]....
        /*0378*/ 	.word	0x000009c0
        /*037c*/ 	.word	0x000000ff
        /*0380*/ 	.word	0x000000e8
        /*0384*/ 	.short	0x0100
        /*0386*/ 	.byte	0x07
	.zero		1


	//   ....[30]....
        /*0388*/ 	.word	0x00000af0
        /*038c*/ 	.word	0x000000ff
        /*0390*/ 	.word	0x000000f0
        /*0394*/ 	.short	0x0100
        /*0396*/ 	.byte	0x07
	.zero		1


	//   ....[31]....
        /*0398*/ 	.word	0x00000b00
        /*039c*/ 	.word	0x000000ff
        /*03a0*/ 	.word	0x00000100
        /*03a4*/ 	.short	0x0100
        /*03a6*/ 	.byte	0x07
	.zero		1


	//   ....[32]....
        /*03a8*/ 	.word	0x00000b10
        /*03ac*/ 	.word	0x000000ff
        /*03b0*/ 	.word	0x000000f8
        /*03b4*/ 	.short	0x0100
        /*03b6*/ 	.byte	0x07
	.zero		1


	//   ....[33]....
        /*03b8*/ 	.word	0x00000b20
        /*03bc*/ 	.word	0x000000ff
        /*03c0*/ 	.word	0x00000108
        /*03c4*/ 	.short	0x0100
        /*03c6*/ 	.byte	0x07
	.zero		1


	//   ....[34]....
        /*03c8*/ 	.word	0x00000c40
        /*03cc*/ 	.word	0x000000ff
        /*03d0*/ 	.word	0x00000110
        /*03d4*/ 	.short	0x0100
        /*03d6*/ 	.byte	0x08
	.zero		1


	//   ....[35]....
        /*03d8*/ 	.word	0x00000c50
        /*03dc*/ 	.word	0x000000ff
        /*03e0*/ 	.word	0x00000120
        /*03e4*/ 	.short	0x0100
        /*03e6*/ 	.byte	0x08
	.zero		1


	//   ....[36]....
        /*03e8*/ 	.word	0x00000c60
        /*03ec*/ 	.word	0x000000ff
        /*03f0*/ 	.word	0x00000118
        /*03f4*/ 	.short	0x0100
        /*03f6*/ 	.byte	0x08
	.zero		1


	//   ....[37]....
        /*03f8*/ 	.word	0x00000c70
        /*03fc*/ 	.word	0x000000ff
        /*0400*/ 	.word	0x00000128
        /*0404*/ 	.short	0x0100
        /*0406*/ 	.byte	0x08
	.zero		1


	//   ....[38]....
        /*0408*/ 	.word	0x00000d60
        /*040c*/ 	.word	0x000000ff
        /*0410*/ 	.word	0x00000130
        /*0414*/ 	.short	0x0100
        /*0416*/ 	.byte	0x07
	.zero		1


	//   ....[39]....
        /*0418*/ 	.word	0x00000d70
        /*041c*/ 	.word	0x000000ff
        /*0420*/ 	.word	0x00000140
        /*0424*/ 	.short	0x0100
        /*0426*/ 	.byte	0x07
	.zero		1


	//   ....[40]....
        /*0428*/ 	.word	0x00000d80
        /*042c*/ 	.word	0x000000ff
        /*0430*/ 	.word	0x00000138
        /*0434*/ 	.short	0x0100
        /*0436*/ 	.byte	0x07
	.zero		1


	//   ....[41]....
        /*0438*/ 	.word	0x00000d90
        /*043c*/ 	.word	0x000000ff
        /*0440*/ 	.word	0x00000148
        /*0444*/ 	.short	0x0100
        /*0446*/ 	.byte	0x07
	.zero		1


	//   ....[42]....
        /*0448*/ 	.word	0x00000e80
        /*044c*/ 	.word	0x000000ff
        /*0450*/ 	.word	0x00000150
        /*0454*/ 	.short	0x0100
        /*0456*/ 	.byte	0x06
	.zero		1


	//   ....[43]....
        /*0458*/ 	.word	0x00001810
        /*045c*/ 	.word	0x00000005
        /*0460*/ 	.word	0x00000140
        /*0464*/ 	.short	0x010a
        /*0466*/ 	.byte	0xff
	.zero		1


	//   ....[44]....
        /*0468*/ 	.word	0x00001840
        /*046c*/ 	.word	0x00000005
        /*0470*/ 	.word	0x00000130
        /*0474*/ 	.short	0x0101
        /*0476*/ 	.byte	0xff
	.zero		1


	//   ....[45]....
        /*0478*/ 	.word	0x000018c0
        /*047c*/ 	.word	0x000000ff
        /*0480*/ 	.word	0x00000050
        /*0484*/ 	.short	0x010a
        /*0486*/ 	.byte	0x08
	.zero		1


	//   ....[46]....
        /*0488*/ 	.word	0x00001a40
        /*048c*/ 	.word	0x000000ff
        /*0490*/ 	.word	0x00000050
        /*0494*/ 	.short	0x010a
        /*0496*/ 	.byte	0x09
	.zero		1


	//   ....[47]....
        /*0498*/ 	.word	0x00001ba0
        /*049c*/ 	.word	0x000000ff
        /*04a0*/ 	.word	0x00000050
        /*04a4*/ 	.short	0x010a
        /*04a6*/ 	.byte	0x10
	.zero		1


	//   ....[48]....
        /*04a8*/ 	.word	0x00001ce0
        /*04ac*/ 	.word	0x000000ff
        /*04b0*/ 	.word	0x000000e8
        /*04b4*/ 	.short	0x0101
        /*04b6*/ 	.byte	0x06
	.zero		1


	//   ....[49]....
        /*04b8*/ 	.word	0x00001d10
        /*04bc*/ 	.word	0x00000008
        /*04c0*/ 	.word	0x000000f0
        /*04c4*/ 	.short	0x010a
        /*04c6*/ 	.byte	0xff
	.zero		1


	//   ....[50]....
        /*04c8*/ 	.word	0x00001de0
        /*04cc*/ 	.word	0x00000008
        /*04d0*/ 	.word	0x00000000
        /*04d4*/ 	.short	0x0101
        /*04d6*/ 	.byte	0xff
	.zero		1


	//   ....[51]....
        /*04d8*/ 	.word	0x00002340
        /*04dc*/ 	.word	0x000000ff
        /*04e0*/ 	.word	0x00000000
        /*04e4*/ 	.short	0x010a
        /*04e6*/ 	.byte	0x04
	.zero		1


	//   ....[52]....
        /*04e8*/ 	.word	0x000023d0
        /*04ec*/ 	.word	0x000000ff
        /*04f0*/ 	.word	0x00000000
        /*04f4*/ 	.short	0x010a
        /*04f6*/ 	.byte	0x04
	.zero		1


	//   ....[53]....
        /*04f8*/ 	.word	0x00002460
        /*04fc*/ 	.word	0x000000ff
        /*0500*/ 	.word	0x00000000
        /*0504*/ 	.short	0x010a
        /*0506*/ 	.byte	0x04
	.zero		1


	//   ....[54]....
        /*0508*/ 	.word	0x000024f0
        /*050c*/ 	.word	0x000000ff
        /*0510*/ 	.word	0x00000000
        /*0514*/ 	.short	0x010a
        /*0516*/ 	.byte	0x04
	.zero		1


	//   ....[55]....
        /*0518*/ 	.word	0x00002580
        /*051c*/ 	.word	0x000000ff
        /*0520*/ 	.word	0x00000000
        /*0524*/ 	.short	0x010a
        /*0526*/ 	.byte	0x04
	.zero		1


	//   ....[56]....
        /*0528*/ 	.word	0x00002610
        /*052c*/ 	.word	0x000000ff
        /*0530*/ 	.word	0x00000000
        /*0534*/ 	.short	0x010a
        /*0536*/ 	.byte	0x04
	.zero		1


	//   ....[57]....
        /*0538*/ 	.word	0x000026a0
        /*053c*/ 	.word	0x000000ff
        /*0540*/ 	.word	0x00000000
        /*0544*/ 	.short	0x010a
        /*0546*/ 	.byte	0x04
	.zero		1


	//   ....[58]....
        /*0548*/ 	.word	0x00002730
        /*054c*/ 	.word	0x000000ff
        /*0550*/ 	.word	0x00000000
        /*0554*/ 	.short	0x010a
        /*0556*/ 	.byte	0x04
	.zero		1


	//   ....[59]....
        /*0558*/ 	.word	0x000027c0
        /*055c*/ 	.word	0x000000ff
        /*0560*/ 	.word	0x00000000
        /*0564*/ 	.short	0x010a
        /*0566*/ 	.byte	0x04
	.zero		1


	//   ....[60]....
        /*0568*/ 	.word	0x00002860
        /*056c*/ 	.word	0x00000000
        /*0570*/ 	.word	0x00000000
        /*0574*/ 	.short	0x010a
        /*0576*/ 	.byte	0xff
	.zero		1


	//   ....[61]....
        /*0578*/ 	.word	0x00002980
        /*057c*/ 	.word	0x00000000
        /*0580*/ 	.word	0x00000130
        /*0584*/ 	.short	0x010a
        /*0586*/ 	.byte	0xff
	.zero		1


	//   ....[62]....
        /*0588*/ 	.word	0x000029f0
        /*058c*/ 	.word	0x00000004
        /*0590*/ 	.word	0x00000000
        /*0594*/ 	.short	0x0101
        /*0596*/ 	.byte	0xff
	.zero		1


	//   ....[63]....
        /*0598*/ 	.word	0x00002a10
        /*059c*/ 	.word	0x000000ff
        /*05a0*/ 	.word	0x00000100
        /*05a4*/ 	.short	0x010a
        /*05a6*/ 	.byte	0x05
	.zero		1


	//   ....[64]....
        /*05a8*/ 	.word	0x00002b30
        /*05ac*/ 	.word	0x00000000
        /*05b0*/ 	.word	0x000000f0
        /*05b4*/ 	.short	0x010a
        /*05b6*/ 	.byte	0xff
	.zero		1


	//   ....[65]....
        /*05b8*/ 	.word	0x00002c30
        /*05bc*/ 	.word	0x00000000
        /*05c0*/ 	.word	0x00000000
        /*05c4*/ 	.short	0x0101
        /*05c6*/ 	.byte	0xff
	.zero		1


	//   ....[66]....
        /*05c8*/ 	.word	0x00002cc0
        /*05cc*/ 	.word	0x000000ff
        /*05d0*/ 	.word	0x00000100
        /*05d4*/ 	.short	0x0106
        /*05d6*/ 	.byte	0x05
	.zero		1


	//   ....[67]....
        /*05d8*/ 	.word	0x00002ce0
        /*05dc*/ 	.word	0x000000ff
        /*05e0*/ 	.word	0x00000100
        /*05e4*/ 	.short	0x010a
        /*05e6*/ 	.byte	0x05
	.zero		1


	//   ....[68]....
        /*05e8*/ 	.word	0x00002d70
        /*05ec*/ 	.word	0x000000ff
        /*05f0*/ 	.word	0x00000100
        /*05f4*/ 	.short	0x0106
        /*05f6*/ 	.byte	0x04
	.zero		1


	//   ....[69]....
        /*05f8*/ 	.word	0x00002db0
        /*05fc*/ 	.word	0x00000000
        /*0600*/ 	.word	0x00000100
        /*0604*/ 	.short	0x010a
        /*0606*/ 	.byte	0xff
	.zero		1


	//   ....[70]....
        /*0608*/ 	.word	0x00002ff0
        /*060c*/ 	.word	0x000000ff
        /*0610*/ 	.word	0x00000008
        /*0614*/ 	.short	0x010a
        /*0616*/ 	.byte	0x06
	.zero		1


	//   ....[71]....
        /*0618*/ 	.word	0x00003010
        /*061c*/ 	.word	0x000000ff
        /*0620*/ 	.word	0x00000008
        /*0624*/ 	.short	0x010a
        /*0626*/ 	.byte	0x06
	.zero		1


	//   ....[72]....
        /*0628*/ 	.word	0x000031a0
        /*062c*/ 	.word	0x000000ff
        /*0630*/ 	.word	0x00000008
        /*0634*/ 	.short	0x010a
        /*0636*/ 	.byte	0x06
	.zero		1


	//   ....[73]....
        /*0638*/ 	.word	0x000031c0
        /*063c*/ 	.word	0x000000ff
        /*0640*/ 	.word	0x00000008
        /*0644*/ 	.short	0x010a
        /*0646*/ 	.byte	0x06
	.zero		1


	//   ....[74]....
        /*0648*/ 	.word	0x00003280
        /*064c*/ 	.word	0x000000ff
        /*0650*/ 	.word	0x00000000
        /*0654*/ 	.short	0x0101
        /*0656*/ 	.byte	0x07
	.zero		1


	//   ....[75]....
        /*0658*/ 	.word	0x00003590
        /*065c*/ 	.word	0x00000000
        /*0660*/ 	.word	0x000000f0
        /*0664*/ 	.short	0x010a
        /*0666*/ 	.byte	0xff
	.zero		1


	//   ....[76]....
        /*0668*/ 	.word	0x00003650
        /*066c*/ 	.word	0x00000000
        /*0670*/ 	.word	0x00000000
        /*0674*/ 	.short	0x0101
        /*0676*/ 	.byte	0xff
	.zero		1


	//   ....[77]....
        /*0678*/ 	.word	0x00003710
        /*067c*/ 	.word	0x000000ff
        /*0680*/ 	.word	0x00000000
        /*0684*/ 	.short	0x010a
        /*0686*/ 	.byte	0x07
	.zero		1


	//   ....[78]....
        /*0688*/ 	.word	0x00003720
        /*068c*/ 	.word	0x000000ff
        /*0690*/ 	.word	0x00000120
        /*0694*/ 	.short	0x010a
        /*0696*/ 	.byte	0x09
	.zero		1


	//   ....[79]....
        /*0698*/ 	.word	0x00003810
        /*069c*/ 	.word	0x000000ff
        /*06a0*/ 	.word	0x00000000
        /*06a4*/ 	.short	0x010a
        /*06a6*/ 	.byte	0x08
	.zero		1


	//   ....[80]....
        /*06a8*/ 	.word	0x000038d0
        /*06ac*/ 	.word	0x000000ff
        /*06b0*/ 	.word	0x00000000
        /*06b4*/ 	.short	0x010a
        /*06b6*/ 	.byte	0x07
	.zero		1


	//   ....[81]....
        /*06b8*/ 	.word	0x00003cf0
        /*06bc*/ 	.word	0x000000ff
        /*06c0*/ 	.word	0x00000000
        /*06c4*/ 	.short	0x010a
        /*06c6*/ 	.byte	0x04
	.zero		1


	//   ....[82]....
        /*06c8*/ 	.word	0x00003d90
        /*06cc*/ 	.word	0x00000000
        /*06d0*/ 	.word	0x00000000
        /*06d4*/ 	.short	0x010a
        /*06d6*/ 	.byte	0xff
	.zero		1


	//   ....[83]....
        /*06d8*/ 	.word	0x00003dd0
        /*06dc*/ 	.word	0x00000000
        /*06e0*/ 	.word	0x00000000
        /*06e4*/ 	.short	0x010a
        /*06e6*/ 	.byte	0xff
	.zero		1


	//   ....[84]....
        /*06e8*/ 	.word	0x00003e40
        /*06ec*/ 	.word	0x000000ff
        /*06f0*/ 	.word	0x00000000
        /*06f4*/ 	.short	0x0101
        /*06f6*/ 	.byte	0x04
	.zero		1


	//   ....[85]....
        /*06f8*/ 	.word	0x00003e80
        /*06fc*/ 	.word	0x000000ff
        /*0700*/ 	.word	0x00000150
        /*0704*/ 	.short	0x010a
        /*0706*/ 	.byte	0x06
	.zero		1


	//   ....[86]....
        /*0708*/ 	.word	0x00003ee0
        /*070c*/ 	.word	0x000000ff
        /*0710*/ 	.word	0x00000000
        /*0714*/ 	.short	0x0101
        /*0716*/ 	.byte	0x04
	.zero		1


	//   ....[87]....
        /*0718*/ 	.word	0x00004320
        /*071c*/ 	.word	0x00000000
        /*0720*/ 	.word	0x000000f0
        /*0724*/ 	.short	0x010a
        /*0726*/ 	.byte	0xff
	.zero		1


	//   ....[88]....
        /*0728*/ 	.word	0x000043e0
        /*072c*/ 	.word	0x00000000
        /*0730*/ 	.word	0x00000000
        /*0734*/ 	.short	0x0101
        /*0736*/ 	.byte	0xff
	.zero		1


	//   ....[89]....
        /*0738*/ 	.word	0x00004700
        /*073c*/ 	.word	0x000000ff
        /*0740*/ 	.word	0x000000e8
        /*0744*/ 	.short	0x010a
        /*0746*/ 	.byte	0x06
	.zero		1


	//   ....[90]....
        /*0748*/ 	.word	0x00004900
        /*074c*/ 	.word	0x000000ff
        /*0750*/ 	.word	0x000000c0
        /*0754*/ 	.short	0x010a
        /*0756*/ 	.byte	0x06
	.zero		1


	//   ....[91]....
        /*0758*/ 	.word	0x00004bd0
        /*075c*/ 	.word	0x000000ff
        /*0760*/ 	.word	0x000000a0
        /*0764*/ 	.short	0x010b
        /*0766*/ 	.byte	0x06
	.zero		1


	//   ....[92]....
        /*0768*/ 	.word	0x00004be0
        /*076c*/ 	.word	0x000000ff
        /*0770*/ 	.word	0x00000000
        /*0774*/ 	.short	0x0101
        /*0776*/ 	.byte	0x0f
	.zero		1


	//   ....[93]....
        /*0778*/ 	.word	0x00004bf0
        /*077c*/ 	.word	0x000000ff
        /*0780*/ 	.word	0x000000c8
        /*0784*/ 	.short	0x010a
        /*0786*/ 	.byte	0x06
	.zero		1


	//   ....[94]....
        /*0788*/ 	.word	0x00004e90
        /*078c*/ 	.word	0x000000ff
        /*0790*/ 	.word	0x000000a8
        /*0794*/ 	.short	0x010b
        /*0796*/ 	.byte	0x06
	.zero		1


	//   ....[95]....
        /*0798*/ 	.word	0x00004ea0
        /*079c*/ 	.word	0x000000ff
        /*07a0*/ 	.word	0x00000000
        /*07a4*/ 	.short	0x0101
        /*07a6*/ 	.byte	0x0e
	.zero		1


	//   ....[96]....
        /*07a8*/ 	.word	0x00004eb0
        /*07ac*/ 	.word	0x000000ff
        /*07b0*/ 	.word	0x000000d0
        /*07b4*/ 	.short	0x010a
        /*07b6*/ 	.byte	0x06
	.zero		1


	//   ....[97]....
        /*07b8*/ 	.word	0x00005150
        /*07bc*/ 	.word	0x000000ff
        /*07c0*/ 	.word	0x000000b0
        /*07c4*/ 	.short	0x010b
        /*07c6*/ 	.byte	0x06
	.zero		1


	//   ....[98]....
        /*07c8*/ 	.word	0x00005160
        /*07cc*/ 	.word	0x000000ff
        /*07d0*/ 	.word	0x00000000
        /*07d4*/ 	.short	0x0101
        /*07d6*/ 	.byte	0x0d
	.zero		1


	//   ....[99]....
        /*07d8*/ 	.word	0x00005170
        /*07dc*/ 	.word	0x000000ff
        /*07e0*/ 	.word	0x000000d8
        /*07e4*/ 	.short	0x010a
        /*07e6*/ 	.byte	0x06
	.zero		1


	//   ....[100]....
        /*07e8*/ 	.word	0x00005410
        /*07ec*/ 	.word	0x000000ff
        /*07f0*/ 	.word	0x000000b8
        /*07f4*/ 	.short	0x010b
        /*07f6*/ 	.byte	0x06
	.zero		1


	//   ....[101]....
        /*07f8*/ 	.word	0x00005420
        /*07fc*/ 	.word	0x000000ff
        /*0800*/ 	.word	0x00000000
        /*0804*/ 	.short	0x0101
        /*0806*/ 	.byte	0x15
	.zero		1


	//   ....[102]....
        /*0808*/ 	.word	0x00005440
        /*080c*/ 	.word	0x000000ff
        /*0810*/ 	.word	0x000000c0
        /*0814*/ 	.short	0x010a
        /*0816*/ 	.byte	0x06
	.zero		1


	//   ....[103]....
        /*0818*/ 	.word	0x000056c0
        /*081c*/ 	.word	0x000000ff
        /*0820*/ 	.word	0x000000a0
        /*0824*/ 	.short	0x010b
        /*0826*/ 	.byte	0x06
	.zero		1


	//   ....[104]....
        /*0828*/ 	.word	0x000056d0
        /*082c*/ 	.word	0x000000ff
        /*0830*/ 	.word	0x00000000
        /*0834*/ 	.short	0x0101
        /*0836*/ 	.byte	0x0f
	.zero		1


	//   ....[105]....
        /*0838*/ 	.word	0x000056f0
        /*083c*/ 	.word	0x000000ff
        /*0840*/ 	.word	0x000000c8
        /*0844*/ 	.short	0x010a
        /*0846*/ 	.byte	0x06
	.zero		1


	//   ....[106]....
        /*0848*/ 	.word	0x00005980
        /*084c*/ 	.word	0x000000ff
        /*0850*/ 	.word	0x000000a8
        /*0854*/ 	.short	0x010b
        /*0856*/ 	.byte	0x06
	.zero		1


	//   ....[107]....
        /*0858*/ 	.word	0x00005990
        /*085c*/ 	.word	0x000000ff
        /*0860*/ 	.word	0x00000000
        /*0864*/ 	.short	0x0101
        /*0866*/ 	.byte	0x0e
	.zero		1


	//   ....[108]....
        /*0868*/ 	.word	0x000059a0
        /*086c*/ 	.word	0x000000ff
        /*0870*/ 	.word	0x000000d0
        /*0874*/ 	.short	0x010a
        /*0876*/ 	.byte	0x06
	.zero		1


	//   ....[109]....
        /*0878*/ 	.word	0x00005cf0
        /*087c*/ 	.word	0x000000ff
        /*0880*/ 	.word	0x000000b0
        /*0884*/ 	.short	0x010b
        /*0886*/ 	.byte	0x06
	.zero		1


	//   ....[110]....
        /*0888*/ 	.word	0x00005d40
        /*088c*/ 	.word	0x000000ff
        /*0890*/ 	.word	0x00000000
        /*0894*/ 	.short	0x0101
        /*0896*/ 	.byte	0x0d
	.zero		1


	//   ....[111]....
        /*0898*/ 	.word	0x00005d50
        /*089c*/ 	.word	0x000000ff
        /*08a0*/ 	.word	0x000000d8
        /*08a4*/ 	.short	0x010a
        /*08a6*/ 	.byte	0x06
	.zero		1


	//   ....[112]....
        /*08a8*/ 	.word	0x00006040
        /*08ac*/ 	.word	0x000000ff
        /*08b0*/ 	.word	0x000000b8
        /*08b4*/ 	.short	0x010b
        /*08b6*/ 	.byte	0x06
	.zero		1


	//   ....[113]....
        /*08b8*/ 	.word	0x00006060
        /*08bc*/ 	.word	0x000000ff
        /*08c0*/ 	.word	0x00000000
        /*08c4*/ 	.short	0x0101
        /*08c6*/ 	.byte	0x15
	.zero		1


	//   ....[114]....
        /*08c8*/ 	.word	0x00006090
        /*08cc*/ 	.word	0x000000ff
        /*08d0*/ 	.word	0x000000c0
        /*08d4*/ 	.short	0x010a
        /*08d6*/ 	.byte	0x06
	.zero		1


	//   ....[115]....
        /*08d8*/ 	.word	0x000060b0
        /*08dc*/ 	.word	0x000000ff
        /*08e0*/ 	.word	0x000000c8
        /*08e4*/ 	.short	0x010a
        /*08e6*/ 	.byte	0x06
	.zero		1


	//   ....[116]....
        /*08e8*/ 	.word	0x000060d0
        /*08ec*/ 	.word	0x000000ff
        /*08f0*/ 	.word	0x000000d0
        /*08f4*/ 	.short	0x010a
        /*08f6*/ 	.byte	0x06
	.zero		1


	//   ....[117]....
        /*08f8*/ 	.word	0x00006120
        /*08fc*/ 	.word	0x00000002
        /*0900*/ 	.word	0x000000d8
        /*0904*/ 	.short	0x010a
        /*0906*/ 	.byte	0xff
	.zero		1


	//   ....[118]....
        /*0908*/ 	.word	0x00006410
        /*090c*/ 	.word	0x00000000
        /*0910*/ 	.word	0x000000f0
        /*0914*/ 	.short	0x010a
        /*0916*/ 	.byte	0xff
	.zero		1


	//   ....[119]....
        /*0918*/ 	.word	0x00006520
        /*091c*/ 	.word	0x00000000
        /*0920*/ 	.word	0x00000000
        /*0924*/ 	.short	0x0101
        /*0926*/ 	.byte	0xff
	.zero		1


	//   ....[120]....
        /*0928*/ 	.word	0x00006f90
        /*092c*/ 	.word	0x000000ff
        /*0930*/ 	.word	0x000000a0
        /*0934*/ 	.short	0x010a
        /*0936*/ 	.byte	0x30
	.zero		1


	//   ....[121]....
        /*0938*/ 	.word	0x00006fc0
        /*093c*/ 	.word	0x0000004e
        /*0940*/ 	.word	0x00000110
        /*0944*/ 	.short	0x010a
        /*0946*/ 	.byte	0xff
	.zero		1


	//   ....[122]....
        /*0948*/ 	.word	0x000070b0
        /*094c*/ 	.word	0x000000ff
        /*0950*/ 	.word	0x000000a0
        /*0954*/ 	.short	0x010a
        /*0956*/ 	.byte	0x30
	.zero		1


	//   ....[123]....
        /*0958*/ 	.word	0x00007260
        /*095c*/ 	.word	0x0000004e
        /*0960*/ 	.word	0x00000110
        /*0964*/ 	.short	0x010a
        /*0966*/ 	.byte	0xff
	.zero		1


	//   ....[124]....
        /*0968*/ 	.word	0x000079d0
        /*096c*/ 	.word	0x00000000
        /*0970*/ 	.word	0x00000000
        /*0974*/ 	.short	0x0101
        /*0976*/ 	.byte	0xff
	.zero		1


	//   ....[125]....
        /*0978*/ 	.word	0x000079e0
        /*097c*/ 	.word	0x00000003
        /*0980*/ 	.word	0x000000a0
        /*0984*/ 	.short	0x010a
        /*0986*/ 	.byte	0xff
	.zero		1


	//   ....[126]....
        /*0988*/ 	.word	0x00007aa0
        /*098c*/ 	.word	0x00000003
        /*0990*/ 	.word	0x000000a0
        /*0994*/ 	.short	0x010a
        /*0996*/ 	.byte	0xff
	.zero		1


	//   ....[127]....
        /*0998*/ 	.word	0x000083a0
        /*099c*/ 	.word	0x00000000
        /*09a0*/ 	.word	0x00000000
        /*09a4*/ 	.short	0x0101
        /*09a6*/ 	.byte	0xff
	.zero		1


	//   ....[128]....
        /*09a8*/ 	.word	0x000083c0
        /*09ac*/ 	.word	0x00000003
        /*09b0*/ 	.word	0x000000a0
        /*09b4*/ 	.short	0x010a
        /*09b6*/ 	.byte	0xff
	.zero		1


	//   ....[129]....
        /*09b8*/ 	.word	0x00008470
        /*09bc*/ 	.word	0x00000003
        /*09c0*/ 	.word	0x000000a0
        /*09c4*/ 	.short	0x010a
        /*09c6*/ 	.byte	0xff
	.zero		1


	//   ....[130]....
        /*09c8*/ 	.word	0x00008d80
        /*09cc*/ 	.word	0x00000000
        /*09d0*/ 	.word	0x00000000
        /*09d4*/ 	.short	0x0101
        /*09d6*/ 	.byte	0xff
	.zero		1


	//   ....[131]....
        /*09d8*/ 	.word	0x00008da0
        /*09dc*/ 	.word	0x00000003
        /*09e0*/ 	.word	0x000000a0
        /*09e4*/ 	.short	0x010a
        /*09e6*/ 	.byte	0xff
	.zero		1


	//   ....[132]....
        /*09e8*/ 	.word	0x00008e50
        /*09ec*/ 	.word	0x00000003
        /*09f0*/ 	.word	0x000000a0
        /*09f4*/ 	.short	0x010a
        /*09f6*/ 	.byte	0xff
	.zero		1


	//   ....[133]....
        /*09f8*/ 	.word	0x00009780
        /*09fc*/ 	.word	0x00000000
        /*0a00*/ 	.word	0x00000000
        /*0a04*/ 	.short	0x0101
        /*0a06*/ 	.byte	0xff
	.zero		1


	//   ....[134]....
        /*0a08*/ 	.word	0x000097a0
        /*0a0c*/ 	.word	0x00000003
        /*0a10*/ 	.word	0x000000a0
        /*0a14*/ 	.short	0x010a
        /*0a16*/ 	.byte	0xff
	.zero		1


	//   ....[135]....
        /*0a18*/ 	.word	0x00009850
        /*0a1c*/ 	.word	0x00000003
        /*0a20*/ 	.word	0x000000a0
        /*0a24*/ 	.short	0x010a
        /*0a26*/ 	.byte	0xff
	.zero		1


	//   ....[136]....
        /*0a28*/ 	.word	0x0000a1b0
        /*0a2c*/ 	.word	0x00000000
        /*0a30*/ 	.word	0x00000000
        /*0a34*/ 	.short	0x0101
        /*0a36*/ 	.byte	0xff
	.zero		1


	//   ....[137]....
        /*0a38*/ 	.word	0x0000a1d0
        /*0a3c*/ 	.word	0x00000003
        /*0a40*/ 	.word	0x000000a0
        /*0a44*/ 	.short	0x010a
        /*0a46*/ 	.byte	0xff
	.zero		1


	//   ....[138]....
        /*0a48*/ 	.word	0x0000a280
        /*0a4c*/ 	.word	0x00000003
        /*0a50*/ 	.word	0x000000a0
        /*0a54*/ 	.short	0x010a
        /*0a56*/ 	.byte	0xff
	.zero		1


	//   ....[139]....
        /*0a58*/ 	.word	0x0000abc0
        /*0a5c*/ 	.word	0x00000000
        /*0a60*/ 	.word	0x00000000
        /*0a64*/ 	.short	0x0101
        /*0a66*/ 	.byte	0xff
	.zero		1


	//   ....[140]....
        /*0a68*/ 	.word	0x0000abe0
        /*0a6c*/ 	.word	0x00000003
        /*0a70*/ 	.word	0x000000a0
        /*0a74*/ 	.short	0x010a
        /*0a76*/ 	.byte	0xff
	.zero		1


	//   ....[141]....
        /*0a78*/ 	.word	0x0000ac90
        /*0a7c*/ 	.word	0x00000003
        /*0a80*/ 	.word	0x000000a0
        /*0a84*/ 	.short	0x010a
        /*0a86*/ 	.byte	0xff
	.zero		1


	//   ....[142]....
        /*0a88*/ 	.word	0x0000b5d0
        /*0a8c*/ 	.word	0x00000000
        /*0a90*/ 	.word	0x00000000
        /*0a94*/ 	.short	0x0101
        /*0a96*/ 	.byte	0xff
	.zero		1


	//   ....[143]....
        /*0a98*/ 	.word	0x0000b5f0
        /*0a9c*/ 	.word	0x00000003
        /*0aa0*/ 	.word	0x000000a0
        /*0aa4*/ 	.short	0x010a
        /*0aa6*/ 	.byte	0xff
	.zero		1


	//   ....[144]....
        /*0aa8*/ 	.word	0x0000b6a0
        /*0aac*/ 	.word	0x00000003
        /*0ab0*/ 	.word	0x000000a0
        /*0ab4*/ 	.short	0x010a
        /*0ab6*/ 	.byte	0xff
	.zero		1


	//   ....[145]....
        /*0ab8*/ 	.word	0x0000b9f0
        /*0abc*/ 	.word	0x00000000
        /*0ac0*/ 	.word	0x00000000
        /*0ac4*/ 	.short	0x0101
        /*0ac6*/ 	.byte	0xff
	.zero		1


	//   ....[146]....
        /*0ac8*/ 	.word	0x0000bfe0
        /*0acc*/ 	.word	0x00000003
        /*0ad0*/ 	.word	0x00000000
        /*0ad4*/ 	.short	0x0101
        /*0ad6*/ 	.byte	0xff
	.zero		1


	//   ....[147]....
        /*0ad8*/ 	.word	0x0000c250
        /*0adc*/ 	.word	0x000000ff
        /*0ae0*/ 	.word	0x00000000
        /*0ae4*/ 	.short	0x0101
        /*0ae6*/ 	.byte	0x04
	.zero		1


	//   ....[148]....
        /*0ae8*/ 	.word	0x0000c270
        /*0aec*/ 	.word	0x00000005
        /*0af0*/ 	.word	0x00000140
        /*0af4*/ 	.short	0x010a
        /*0af6*/ 	.byte	0xff
	.zero		1


	//   ....[149]....
        /*0af8*/ 	.word	0x0000c2d0
        /*0afc*/ 	.word	0x00000004
        /*0b00*/ 	.word	0x00000050
        /*0b04*/ 	.short	0x010a
        /*0b06*/ 	.byte	0xff
	.zero		1


	//   ....[150]....
        /*0b08*/ 	.word	0x0000c320
        /*0b0c*/ 	.word	0x00000008
        /*0b10*/ 	.word	0x000000f0
        /*0b14*/ 	.short	0x010a
        /*0b16*/ 	.byte	0xff
	.zero		1


	//   ....[151]....
        /*0b18*/ 	.word	0x0000c380
        /*0b1c*/ 	.word	0x00000000
        /*0b20*/ 	.word	0x00000000
        /*0b24*/ 	.short	0x010a
        /*0b26*/ 	.byte	0xff
	.zero		1


	//   ....[152]....
        /*0b28*/ 	.word	0x0000c3e0
        /*0b2c*/ 	.word	0x00000000
        /*0b30*/ 	.word	0x00000000
        /*0b34*/ 	.short	0x010a
        /*0b36*/ 	.byte	0xff
	.zero		1


	//   ....[153]....
        /*0b38*/ 	.word	0x0000c440
        /*0b3c*/ 	.word	0x00000000
        /*0b40*/ 	.word	0x00000000
        /*0b44*/ 	.short	0x010a
        /*0b46*/ 	.byte	0xff
	.zero		1


	//   ....[154]....
        /*0b48*/ 	.word	0x0000c4a0
        /*0b4c*/ 	.word	0x00000000
        /*0b50*/ 	.word	0x00000000
        /*0b54*/ 	.short	0x010a
        /*0b56*/ 	.byte	0xff
	.zero		1


	//   ....[155]....
        /*0b58*/ 	.word	0x0000c500
        /*0b5c*/ 	.word	0x00000000
        /*0b60*/ 	.word	0x00000000
        /*0b64*/ 	.short	0x010a
        /*0b66*/ 	.byte	0xff
	.zero		1


	//   ....[156]....
        /*0b68*/ 	.word	0x0000c560
        /*0b6c*/ 	.word	0x00000000
        /*0b70*/ 	.word	0x00000000
        /*0b74*/ 	.short	0x010a
        /*0b76*/ 	.byte	0xff
	.zero		1


	//   ....[157]....
        /*0b78*/ 	.word	0x0000c5c0
        /*0b7c*/ 	.word	0x00000000
        /*0b80*/ 	.word	0x00000000
        /*0b84*/ 	.short	0x010a
        /*0b86*/ 	.byte	0xff
	.zero		1


	//   ....[158]....
        /*0b88*/ 	.word	0x0000c620
        /*0b8c*/ 	.word	0x00000000
        /*0b90*/ 	.word	0x00000000
        /*0b94*/ 	.short	0x010a
        /*0b96*/ 	.byte	0xff
	.zero		1


	//   ....[159]....
        /*0b98*/ 	.word	0x0000c680
        /*0b9c*/ 	.word	0x00000000
        /*0ba0*/ 	.word	0x00000000
        /*0ba4*/ 	.short	0x010a
        /*0ba6*/ 	.byte	0xff
	.zero		1


	//   ....[160]....
        /*0ba8*/ 	.word	0x0000c6d0
        /*0bac*/ 	.word	0x00000000
        /*0bb0*/ 	.word	0x00000130
        /*0bb4*/ 	.short	0x010a
        /*0bb6*/ 	.byte	0xff
	.zero		1


	//   ....[161]....
        /*0bb8*/ 	.word	0x0000c730
        /*0bbc*/ 	.word	0x00000000
        /*0bc0*/ 	.word	0x00000100
        /*0bc4*/ 	.short	0x010a
        /*0bc6*/ 	.byte	0xff
	.zero		1


	//   ....[162]....
        /*0bc8*/ 	.word	0x0000c780
        /*0bcc*/ 	.word	0x00000000
        /*0bd0*/ 	.word	0x000000f0
        /*0bd4*/ 	.short	0x010a
        /*0bd6*/ 	.byte	0xff
	.zero		1


	//   ....[163]....
        /*0bd8*/ 	.word	0x0000c7e0
        /*0bdc*/ 	.word	0x00000000
        /*0be0*/ 	.word	0x00000100
        /*0be4*/ 	.short	0x010a
        /*0be6*/ 	.byte	0xff
	.zero		1


	//   ....[164]....
        /*0be8*/ 	.word	0x0000c840
        /*0bec*/ 	.word	0x00000004
        /*0bf0*/ 	.word	0x00000008
        /*0bf4*/ 	.short	0x010a
        /*0bf6*/ 	.byte	0xff
	.zero		1


	//   ....[165]....
        /*0bf8*/ 	.word	0x0000c920
        /*0bfc*/ 	.word	0x00000002
        /*0c00*/ 	.word	0x00000008
        /*0c04*/ 	.short	0x010a
        /*0c06*/ 	.byte	0xff
	.zero		1


	//   ....[166]....
        /*0c08*/ 	.word	0x0000c970
        /*0c0c*/ 	.word	0x00000000
        /*0c10*/ 	.word	0x000000f0
        /*0c14*/ 	.short	0x010a
        /*0c16*/ 	.byte	0xff
	.zero		1


	//   ....[167]....
        /*0c18*/ 	.word	0x0000c9d0
        /*0c1c*/ 	.word	0x00000000
        /*0c20*/ 	.word	0x00000120
        /*0c24*/ 	.short	0x010a
        /*0c26*/ 	.byte	0xff
	.zero		1


	//   ....[168]....
        /*0c28*/ 	.word	0x0000ca30
        /*0c2c*/ 	.word	0x00000000
        /*0c30*/ 	.word	0x00000000
        /*0c34*/ 	.short	0x010a
        /*0c36*/ 	.byte	0xff
	.zero		1


	//   ....[169]....
        /*0c38*/ 	.word	0x0000ca90
        /*0c3c*/ 	.word	0x00000000
        /*0c40*/ 	.word	0x00000000
        /*0c44*/ 	.short	0x010a
        /*0c46*/ 	.byte	0xff
	.zero		1


	//   ....[170]....
        /*0c48*/ 	.word	0x0000caf0
        /*0c4c*/ 	.word	0x00000000
        /*0c50*/ 	.word	0x00000150
        /*0c54*/ 	.short	0x010a
        /*0c56*/ 	.byte	0xff
	.zero		1


	//   ....[171]....
        /*0c58*/ 	.word	0x0000cb40
        /*0c5c*/ 	.word	0x00000000
        /*0c60*/ 	.word	0x000000f0
        /*0c64*/ 	.short	0x010a
        /*0c66*/ 	.byte	0xff
	.zero		1


	//   ....[172]....
        /*0c68*/ 	.word	0x0000cba0
        /*0c6c*/ 	.word	0x00000000
        /*0c70*/ 	.word	0x000000e8
        /*0c74*/ 	.short	0x010a
        /*0c76*/ 	.byte	0xff
	.zero		1


	//   ....[173]....
        /*0c78*/ 	.word	0x0000cc00
        /*0c7c*/ 	.word	0x00000000
        /*0c80*/ 	.word	0x000000c0
        /*0c84*/ 	.short	0x010a
        /*0c86*/ 	.byte	0xff
	.zero		1


	//   ....[174]....
        /*0c88*/ 	.word	0x0000cc60
        /*0c8c*/ 	.word	0x00000000
        /*0c90*/ 	.word	0x000000c8
        /*0c94*/ 	.short	0x010a
        /*0c96*/ 	.byte	0xff
	.zero		1


	//   ....[175]....
        /*0c98*/ 	.word	0x0000ccc0
        /*0c9c*/ 	.word	0x00000000
        /*0ca0*/ 	.word	0x000000d0
        /*0ca4*/ 	.short	0x010a
        /*0ca6*/ 	.byte	0xff
	.zero		1


	//   ....[176]....
        /*0ca8*/ 	.word	0x0000cd20
        /*0cac*/ 	.word	0x00000000
        /*0cb0*/ 	.word	0x000000d8
        /*0cb4*/ 	.short	0x010a
        /*0cb6*/ 	.byte	0xff
	.zero		1


	//   ....[177]....
        /*0cb8*/ 	.word	0x0000cd80
        /*0cbc*/ 	.word	0x00000003
        /*0cc0*/ 	.word	0x000000c0
        /*0cc4*/ 	.short	0x010a
        /*0cc6*/ 	.byte	0xff
	.zero		1


	//   ....[178]....
        /*0cc8*/ 	.word	0x0000cde0
        /*0ccc*/ 	.word	0x00000003
        /*0cd0*/ 	.word	0x000000c8
        /*0cd4*/ 	.short	0x010a
        /*0cd6*/ 	.byte	0xff
	.zero		1


	//   ....[179]....
        /*0cd8*/ 	.word	0x0000ce40
        /*0cdc*/ 	.word	0x00000003
        /*0ce0*/ 	.word	0x000000d0
        /*0ce4*/ 	.short	0x010a
        /*0ce6*/ 	.byte	0xff
	.zero		1


	//   ....[180]....
        /*0ce8*/ 	.word	0x0000cea0
        /*0cec*/ 	.word	0x00000003
        /*0cf0*/ 	.word	0x000000d8
        /*0cf4*/ 	.short	0x010a
        /*0cf6*/ 	.byte	0xff
	.zero		1


	//   ....[181]....
        /*0cf8*/ 	.word	0x0000cf00
        /*0cfc*/ 	.word	0x00000000
        /*0d00*/ 	.word	0x000000c0
        /*0d04*/ 	.short	0x010a
        /*0d06*/ 	.byte	0xff
	.zero		1


	//   ....[182]....
        /*0d08*/ 	.word	0x0000cf60
        /*0d0c*/ 	.word	0x00000000
        /*0d10*/ 	.word	0x000000c8
        /*0d14*/ 	.short	0x010a
        /*0d16*/ 	.byte	0xff
	.zero		1


	//   ....[183]....
        /*0d18*/ 	.word	0x0000cfc0
        /*0d1c*/ 	.word	0x00000002
        /*0d20*/ 	.word	0x000000d0
        /*0d24*/ 	.short	0x010a
        /*0d26*/ 	.byte	0xff
	.zero		1


	//   ....[184]....
        /*0d28*/ 	.word	0x0000d010
        /*0d2c*/ 	.word	0x00000000
        /*0d30*/ 	.word	0x000000f0
        /*0d34*/ 	.short	0x010a
        /*0d36*/ 	.byte	0xff
	.zero		1


	//   ....[185]....
        /*0d38*/ 	.word	0x0000d070
        /*0d3c*/ 	.word	0x00000000
        /*0d40*/ 	.word	0x000000a0
        /*0d44*/ 	.short	0x010a
        /*0d46*/ 	.byte	0xff
	.zero		1


	//   ....[186]....
        /*0d48*/ 	.word	0x0000d0c0
        /*0d4c*/ 	.word	0x0000004e
        /*0d50*/ 	.word	0x00000110
        /*0d54*/ 	.short	0x010a
        /*0d56*/ 	.byte	0xff
	.zero		1


	//   ....[187]....
        /*0d58*/ 	.word	0x0000d110
        /*0d5c*/ 	.word	0x00000003
        /*0d60*/ 	.word	0x000000a0
        /*0d64*/ 	.short	0x010a
        /*0d66*/ 	.byte	0xff
	.zero		1


	//   ....[188]....
        /*0d68*/ 	.word	0x0000d160
        /*0d6c*/ 	.word	0x00000003
        /*0d70*/ 	.word	0x000000a0
        /*0d74*/ 	.short	0x010a
        /*0d76*/ 	.byte	0xff
	.zero		1


	//   ....[189]....
        /*0d78*/ 	.word	0x0000d1b0
        /*0d7c*/ 	.word	0x00000003
        /*0d80*/ 	.word	0x000000a0
        /*0d84*/ 	.short	0x010a
        /*0d86*/ 	.byte	0xff
	.zero		1


	//   ....[190]....
        /*0d88*/ 	.word	0x0000d200
        /*0d8c*/ 	.word	0x00000003
        /*0d90*/ 	.word	0x000000a0
        /*0d94*/ 	.short	0x010a
        /*0d96*/ 	.byte	0xff
	.zero		1


	//   ....[191]....
        /*0d98*/ 	.word	0x0000d250
        /*0d9c*/ 	.word	0x00000003
        /*0da0*/ 	.word	0x000000a0
        /*0da4*/ 	.short	0x010a
        /*0da6*/ 	.byte	0xff
	.zero		1


	//   ....[192]....
        /*0da8*/ 	.word	0x0000d2a0
        /*0dac*/ 	.word	0x00000003
        /*0db0*/ 	.word	0x000000a0
        /*0db4*/ 	.short	0x010a
        /*0db6*/ 	.byte	0xff
	.zero		1


	//   ....[193]....
        /*0db8*/ 	.word	0x0000d2f0
        /*0dbc*/ 	.word	0x00000003
        /*0dc0*/ 	.word	0x000000a0
        /*0dc4*/ 	.short	0x010a
        /*0dc6*/ 	.byte	0xff
	.zero		1


	//----- nvinfo : EIATTR_NUM_MBARRIERS
	.align		4
.L_171:
        /*0dc8*/ 	.byte	0x03, 0x38
        /*0dca*/ 	.short	0x002b


	//----- nvinfo : EIATTR_EXIT_INSTR_OFFSETS
	.align		4
        /*0dcc*/ 	.byte	0x04, 0x1c
        /*0dce*/ 	.short	(.L_173 - .L_172)


	//   ....[0]....
.L_172:
        /*0dd0*/ 	.word	0x00002890


	//   ....[1]....
        /*0dd4*/ 	.word	0x00002d80


	//   ....[2]....
        /*0dd8*/ 	.word	0x00002de0


	//   ....[3]....
        /*0ddc*/ 	.word	0x00004100


	//   ....[4]....
        /*0de0*/ 	.word	0x00006150


	//   ....[5]....
        /*0de4*/ 	.word	0x00006190


	//   ....[6]....
        /*0de8*/ 	.word	0x0000c140


	//   ....[7]....
        /*0dec*/ 	.word	0x0000c1c0


	//   ....[8]....
        /*0df0*/ 	.word	0x0000c1f0


	//   ....[9]....
        /*0df4*/ 	.word	0x0000c260


	//----- nvinfo : EIATTR_MAX_THREADS
	.align		4
.L_173:
        /*0df8*/ 	.byte	0x04, 0x05
        /*0dfa*/ 	.short	(.L_175 - .L_174)
.L_174:
        /*0dfc*/ 	.word	0x00000100
        /*0e00*/ 	.word	0x00000001
        /*0e04*/ 	.word	0x00000001


	//----- nvinfo : EIATTR_CRS_STACK_SIZE
	.align		4
.L_175:
        /*0e08*/ 	.byte	0x04, 0x1e
        /*0e0a*/ 	.short	(.L_177 - .L_176)
.L_176:
        /*0e0c*/ 	.word	0x00000000


	//----- nvinfo : EIATTR_CBANK_PARAM_SIZE
	.align		4
.L_177:
        /*0e10*/ 	.byte	0x03, 0x19
        /*0e12*/ 	.short	0x0a00


	//----- nvinfo : EIATTR_PARAM_CBANK
	.align		4
        /*0e14*/ 	.byte	0x04, 0x0a
        /*0e16*/ 	.short	(.L_179 - .L_178)
	.align		4
.L_178:
        /*0e18*/ 	.word	index@(.nv.constant0._ZN7cutlass13device_kernelINS_4gemm6kernel13GemmUniversalIN4cute5tupleIJiiiiEEENS1_10collective13CollectiveMmaINS1_41MainloopSm100TmaUmmaWarpSpecializedSparseILi10ELi2ELi2ENS5_IJNS4_1CILi2EEENSA_ILi1EEESC_EEEEENS5_IJNSA_ILi256EEENSA_ILi128EEENSA_ILi64EEEEEENS_6half_tENS5_IJNS4_6LayoutINS5_IJiNS5_IJSB_iEEEiEEENS5_IJlNS5_IJSC_SB_EEElEEEEENSK_INS5_IJNS5_IJNS5_IJNSA_ILi8EEESB_SQ_EEEiEEENS5_IJNS5_IJNSA_ILi16EEESB_NSA_ILi4EEEEEEiEEEiEEENS5_IJNS5_IJNS5_IJSG_ST_NSA_ILi2048EEEEEENSA_ILi16384EEEEEENS5_IJNS5_IJSC_NSA_ILi1024EEENSA_ILi32EEEEEElEEElEEEEEEEESJ_NS5_IJlSC_lEEENS4_8TiledMMAINS4_8MMA_AtomIJNS4_33SM100_MMA_F16BF16_2x1SM_SS_SPARSEISJ_SJ_fLi256ELi128ELNS4_4UMMA5MajorE0ELS1E_0ELNS1D_7ScaleInE0ELS1F_0EEEEEENSK_INS5_IJSC_SC_SC_EEENS5_IJNSA_ILi0EEES1J_S1J_EEEEENS5_IJNS4_10UnderscoreES1M_S1M_EEEEENS4_18SM100_TMA_2SM_LOADENS4_14ComposedLayoutINS4_7SwizzleILi2ELi4ELi3EEENS4_25smem_sparse_ptr_flag_bitsILi2ELi16EEENSK_INS5_IJNS5_IJSC_SQ_EEENS5_IJSB_S13_EEEEEENS5_IJNS5_IJS1J_SH_EEESN_EEEEEEEvNS4_8identityES1P_NS1Q_INS1R_ILi3ELi4ELi3EEENS4_18smem_ptr_flag_bitsILi16EEENSK_INS5_IJSQ_SH_EEENS5_IJSH_SC_EEEEEEEvS22_EENS_8epilogue10collective18CollectiveEpilogueINS2B_23Sm100TmaWarpSpecializedILi4ELi2ELi16ELb1ELb0EEEJNS5_IJSG_SG_SH_EEENS5_IJNSK_ISG_SC_EENSK_IST_SC_EEEEEfNS5_IJSC_llEEEfS2K_NS2B_6fusion15FusionCallbacksIS2F_NS2L_17LinearCombinationIffffLNS_15FloatRoundStyleE2EEES2G_S2J_JEEENS4_5SM1004TMEM4LOAD26SM100_TMEM_LOAD_32dp32b16xENS4_13SM90_TMA_LOADENS1Q_INS1R_ILi2ELi5ELi2EEENS24_ILi32EEENSK_INS5_IJS13_SU_EEENS5_IJSC_S13_EEEEEEENS4_39AutoVectorizingCopyWithAssumedAlignmentILi128EEENS4_14SM90_TMA_STOREES31_S33_S33_EEEvvEEEEvNT_6ParamsE)
        /*0e1c*/ 	.short	0x0380
        /*0e1e*/ 	.short	0x0a00


	//----- nvinfo : EIATTR_SW_WAR
	.align		4
.L_179:
        /*0e20*/ 	.byte	0x04, 0x36
        /*0e22*/ 	.short	(.L_181 - .L_180)
.L_180:
        /*0e24*/ 	.word	0x00000008
.L_181:


//--------------------- .nv.info._ZN7cutlass13device_kernelINS_9transform6kernel30SM90StructuredSparseCompressorIN4cute5tupleIJiiiiEEENS_6half_tENS_6layout8RowMajorENS_21Sm1xxGemmSparseConfigINS4_11sparse_elemILi2ES7_EES9_NSB_ILi8EhEEEEEEEEvNT_6ParamsE --------------------------
	.section	.nv.info._ZN7cutlass13device_kernelINS_9transform6kernel30SM90StructuredSparseCompressorIN4cute5tupleIJiiiiEEENS_6half_tENS_6layout8RowMajorENS_21Sm1xxGemmSparseConfigINS4_11sparse_elemILi2ES7_EES9_NSB_ILi8EhEEEEEEEEvNT_6ParamsE,"",@"SHT_CUDA_INFO"
	.sectionflags	@""
	.align	4


	//----- nvinfo : EIATTR_CUDA_API_VERSION
	.align		4
        /*0000*/ 	.byte	0x04, 0x37
        /*0002*/ 	.short	(.L_183 - .L_182)
.L_182:
        /*0004*/ 	.word	0x00000082


	//----- nvinfo : EIATTR_KPARAM_INFO
	.align		4
.L_183:
        /*0008*/ 	.byte	0x04, 0x17
        /*000a*/ 	.short	(.L_185 - .L_184)
.L_184:
        /*000c*/ 	.word	0x00000000
        /*0010*/ 	.short	0x0000
        /*0012*/ 	.short	0x0000
        /*0014*/ 	.byte	0x00, 0xf0, 0xa1, 0x01


	//----- nvinfo : EIATTR_SPARSE_MMA_MASK
	.align		4
.L_185:
        /*0018*/ 	.byte	0x03, 0x50
        /*001a*/ 	.short	0x0000


	//----- nvinfo : EIATTR_MAXREG_COUNT
	.align		4
        /*001c*/ 	.byte	0x03, 0x1b
        /*001e*/ 	.short	0x00ff


	//----- nvinfo : EIATTR_NUM_BARRIERS
	.align		4
        /*0020*/ 	.byte	0x02, 0x4c
        /*0022*/ 	.byte	0x01
	.zero		1


	//----- nvinfo : EIATTR_EXTERNS
	.align		4
        /*0024*/ 	.byte	0x04, 0x0f
        /*0026*/ 	.short	(.L_187 - .L_186)


	//   ....[0]....
	.align		4
.L_186:
        /*0028*/ 	.word	index@(__assertfail)


	//----- nvinfo : EIATTR_MERCURY_ISA_VERSION
	.align		4
.L_187:
        /*002c*/ 	.byte	0x03, 0x5f
        /*002e*/ 	.short	0x0101


	//----- nvinfo : EIATTR_VRC_CTA_INIT_COUNT
	.align		4
        /*0030*/ 	.byte	0x02, 0x4a
	.zero		1
	.zero		1


	//----- nvinfo : EIATTR_SYSCALL_OFFSETS
	.align		4
        /*0034*/ 	.byte	0x04, 0x46
        /*0036*/ 	.short	(.L_189 - .L_188)


	//   ....[0]....
.L_188:
        /*0038*/ 	.word	0x00003df0


	//   ....[1]....
        /*003c*/ 	.word	0x00003f10


	//   ....[2]....
        /*0040*/ 	.word	0x00004040


	//   ....[3]....
        /*0044*/ 	.word	0x000045e0


	//   ....[4]....
        /*0048*/ 	.word	0x00004750


	//   ....[5]....
        /*004c*/ 	.word	0x00004d20


	//   ....[6]....
        /*0050*/ 	.word	0x00004e80


	//   ....[7]....
        /*0054*/ 	.word	0x00005420


	//   ....[8]....
        /*0058*/ 	.word	0x00005580


	//   ....[9]....
        /*005c*/ 	.word	0x00005b50


	//   ....[10]....
        /*0060*/ 	.word	0x00005cb0


	//   ....[11]....
        /*0064*/ 	.word	0x00006250


	//   ....[12]....
        /*0068*/ 	.word	0x000063b0


	//   ....[13]....
        /*006c*/ 	.word	0x00006980


	//   ....[14]....
        /*0070*/ 	.word	0x00006ae0


	//   ....[15]....
        /*0074*/ 	.word	0x00007080


	//   ....[16]....
        /*0078*/ 	.word	0x000071e0


	//   ....[17]....
        /*007c*/ 	.word	0x000077b0


	//   ....[18]....
        /*0080*/ 	.word	0x00007910


	//   ....[19]....
        /*0084*/ 	.word	0x00007eb0


	//   ....[20]....
        /*0088*/ 	.word	0x00008010


	//   ....[21]....
        /*008c*/ 	.word	0x000085e0


	//   ....[22]....
        /*0090*/ 	.word	0x00008740


	//   ....[23]....
        /*0094*/ 	.word	0x00008ce0


	//   ....[24]....
        /*0098*/ 	.word	0x00008e40


	//   ....[25]....
        /*009c*/ 	.word	0x00009410


	//   ....[26]....
        /*00a0*/ 	.word	0x00009570


	//   ....[27]....
        /*00a4*/ 	.word	0x00009b10


	//   ....[28]....
        /*00a8*/ 	.word	0x00009c70


	//   ....[29]....
        /*00ac*/ 	.word	0x0000a240


	//   ....[30]....
        /*00b0*/ 	.word	0x0000a3a0


	//   ....[31]....
        /*00b4*/ 	.word	0x0000a940


	//   ....[32]....
        /*00b8*/ 	.word	0x0000aaa0


	//   ....[33]....
        /*00bc*/ 	.word	0x0000b070


	//   ....[34]....
        /*00c0*/ 	.word	0x0000b1d0


	//   ....[35]....
        /*00c4*/ 	.word	0x0000b770


	//   ....[36]....
        /*00c8*/ 	.word	0x0000b8d0


	//   ....[37]....
        /*00cc*/ 	.word	0x0000bea0


	//   ....[38]....
        /*00d0*/ 	.word	0x0000c000


	//   ....[39]....
        /*00d4*/ 	.word	0x0000c5a0


	//   ....[40]....
        /*00d8*/ 	.word	0x0000c700


	//   ....[41]....
        /*00dc*/ 	.word	0x0000ccd0


	//   ....[42]....
        /*00e0*/ 	.word	0x0000ce30


	//   ....[43]....
        /*00e4*/ 	.word	0x0000d3d0


	//   ....[44]....
        /*00e8*/ 	.word	0x0000d530


	//   ....[45]....
        /*00ec*/ 	.word	0x0000db00


	//   ....[46]....
        /*00f0*/ 	.word	0x0000dc60


	//   ....[47]....
        /*00f4*/ 	.word	0x0000e200


	//   ....[48]....
        /*00f8*/ 	.word	0x0000e360


	//   ....[49]....
        /*00fc*/ 	.word	0x0000e930


	//   ....[50]....
        /*0100*/ 	.word	0x0000ea90


	//   ....[51]....
        /*0104*/ 	.word	0x0000f030


	//   ....[52]....
        /*0108*/ 	.word	0x0000f190


	//   ....[53]....
        /*010c*/ 	.word	0x0000f760


	//   ....[54]....
        /*0110*/ 	.word	0x0000f8c0


	//   ....[55]....
        /*0114*/ 	.word	0x0000fe60


	//   ....[56]....
        /*0118*/ 	.word	0x0000ffc0


	//   ....[57]....
        /*011c*/ 	.word	0x00010590


	//   ....[58]....
        /*0120*/ 	.word	0x000106f0


	//   ....[59]....
        /*0124*/ 	.word	0x00010c90


	//   ....[60]....
        /*0128*/ 	.word	0x00010df0


	//   ....[61]....
        /*012c*/ 	.word	0x000113c0


	//   ....[62]....
        /*0130*/ 	.word	0x00011520


	//   ....[63]....
        /*0134*/ 	.word	0x00011ad0


	//   ....[64]....
        /*0138*/ 	.word	0x00011c30


	//   ....[65]....
        /*013c*/ 	.word	0x00011e60


	//   ....[66]....
        /*0140*/ 	.word	0x00011fc0


	//   ....[67]....
        /*0144*/ 	.word	0x00012100


	//----- nvinfo : EIATTR_EXIT_INSTR_OFFSETS
	.align		4
.L_189:
        /*0148*/ 	.byte	0x04, 0x1c
        /*014a*/ 	.short	(.L_191 - .L_190)


	//   ....[0]....
.L_190:
        /*014c*/ 	.word	0x00012c50


	//   ....[1]....
        /*0150*/ 	.word	0x00013d80


	//----- nvinfo : EIATTR_MAX_THREADS
	.align		4
.L_191:
        /*0154*/ 	.byte	0x04, 0x05
        /*0156*/ 	.short	(.L_193 - .L_192)
.L_192:
        /*0158*/ 	.word	0x00000080
        /*015c*/ 	.word	0x00000001
        /*0160*/ 	.word	0x00000001


	//----- nvinfo : EIATTR_CRS_STACK_SIZE
	.align		4
.L_193:
        /*0164*/ 	.byte	0x04, 0x1e
        /*0166*/ 	.short	(.L_195 - .L_194)
.L_194:
        /*0168*/ 	.word	0x00000000


	//----- nvinfo : EIATTR_CBANK_PARAM_SIZE
	.align		4
.L_195:
        /*016c*/ 	.byte	0x03, 0x19
        /*016e*/ 	.short	0x0068


	//----- nvinfo : EIATTR_PARAM_CBANK
	.align		4
        /*0170*/ 	.byte	0x04, 0x0a
        /*0172*/ 	.short	(.L_197 - .L_196)
	.align		4
.L_196:
        /*0174*/ 	.word	index@(.nv.constant0._ZN7cutlass13device_kernelINS_9transform6kernel30SM90StructuredSparseCompressorIN4cute5tupleIJiiiiEEENS_6half_tENS_6layout8RowMajorENS_21Sm1xxGemmSparseConfigINS4_11sparse_elemILi2ES7_EES9_NSB_ILi8EhEEEEEEEEvNT_6ParamsE)
        /*0178*/ 	.short	0x0380
        /*017a*/ 	.short	0x0068


	//----- nvinfo : EIATTR_SW_WAR
	.align		4
.L_197:
        /*017c*/ 	.byte	0x04, 0x36
        /*017e*/ 	.short	(.L_199 - .L_198)
.L_198:
        /*0180*/ 	.word	0x00000008
.L_199:


//--------------------- .nv.callgraph             --------------------------
	.section	.nv.callgraph,"",@"SHT_CUDA_CALLGRAPH"
	.align	4
	.sectionentsize	8
	.align		4
        /*0000*/ 	.word	0x00000000
	.align		4
        /*0004*/ 	.word	0xffffffff
	.align		4
        /*0008*/ 	.word	index@(_ZN7cutlass13device_kernelINS_4gemm6kernel13GemmUniversalIN4cute5tupleIJiiiiEEENS1_10collective13CollectiveMmaINS1_41MainloopSm100TmaUmmaWarpSpecializedSparseILi10ELi2ELi2ENS5_IJNS4_1CILi2EEENSA_ILi1EEESC_EEEEENS5_IJNSA_ILi256EEENSA_ILi128EEENSA_ILi64EEEEEENS_6half_tENS5_IJNS4_6LayoutINS5_IJiNS5_IJSB_iEEEiEEENS5_IJlNS5_IJSC_SB_EEElEEEEENSK_INS5_IJNS5_IJNS5_IJNSA_ILi8EEESB_SQ_EEEiEEENS5_IJNS5_IJNSA_ILi16EEESB_NSA_ILi4EEEEEEiEEEiEEENS5_IJNS5_IJNS5_IJSG_ST_NSA_ILi2048EEEEEENSA_ILi16384EEEEEENS5_IJNS5_IJSC_NSA_ILi1024EEENSA_ILi32EEEEEElEEElEEEEEEEESJ_NS5_IJlSC_lEEENS4_8TiledMMAINS4_8MMA_AtomIJNS4_33SM100_MMA_F16BF16_2x1SM_SS_SPARSEISJ_SJ_fLi256ELi128ELNS4_4UMMA5MajorE0ELS1E_0ELNS1D_7ScaleInE0ELS1F_0EEEEEENSK_INS5_IJSC_SC_SC_EEENS5_IJNSA_ILi0EEES1J_S1J_EEEEENS5_IJNS4_10UnderscoreES1M_S1M_EEEEENS4_18SM100_TMA_2SM_LOADENS4_14ComposedLayoutINS4_7SwizzleILi2ELi4ELi3EEENS4_25smem_sparse_ptr_flag_bitsILi2ELi16EEENSK_INS5_IJNS5_IJSC_SQ_EEENS5_IJSB_S13_EEEEEENS5_IJNS5_IJS1J_SH_EEESN_EEEEEEEvNS4_8identityES1P_NS1Q_INS1R_ILi3ELi4ELi3EEENS4_18smem_ptr_flag_bitsILi16EEENSK_INS5_IJSQ_SH_EEENS5_IJSH_SC_EEEEEEEvS22_EENS_8epilogue10collective18CollectiveEpilogueINS2B_23Sm100TmaWarpSpecializedILi4ELi2ELi16ELb1ELb0EEEJNS5_IJSG_SG_SH_EEENS5_IJNSK_ISG_SC_EENSK_IST_SC_EEEEEfNS5_IJSC_llEEEfS2K_NS2B_6fusion15FusionCallbacksIS2F_NS2L_17LinearCombinationIffffLNS_15FloatRoundStyleE2EEES2G_S2J_JEEENS4_5SM1004TMEM4LOAD26SM100_TMEM_LOAD_32dp32b16xENS4_13SM90_TMA_LOADENS1Q_INS1R_ILi2ELi5ELi2EEENS24_ILi32EEENSK_INS5_IJS13_SU_EEENS5_IJSC_S13_EEEEEEENS4_39AutoVectorizingCopyWithAssumedAlignmentILi128EEENS4_14SM90_TMA_STOREES31_S33_S33_EEEvvEEEEvNT_6ParamsE)
	.align		4
        /*000c*/ 	.word	index@(__assertfail)
	.align		4
        /*0010*/ 	.word	index@(_ZN7cutlass13device_kernelINS_9transform6kernel30SM90StructuredSparseCompressorIN4cute5tupleIJiiiiEEENS_6half_tENS_6layout8RowMajorENS_21Sm1xxGemmSparseConfigINS4_11sparse_elemILi2ES7_EES9_NSB_ILi8EhEEEEEEEEvNT_6ParamsE)
	.align		4
        /*0014*/ 	.word	index@(__assertfail)
	.align		4
        /*0018*/ 	.word	0x00000000
	.align		4
        /*001c*/ 	.word	0xfffffffe
	.align		4
        /*0020*/ 	.word	0x00000000
	.align		4
        /*0024*/ 	.word	0xfffffffd
	.align		4
        /*0028*/ 	.word	0x00000000
	.align		4
        /*002c*/ 	.word	0xfffffffc


//--------------------- .nv.constant4             --------------------------
	.section	.nv.constant4,"a",@progbits
	.align	8
	.align		8
.nv.constant4:
        /*0000*/ 	.dword	precalc_xorwow_matrix
	.align		8
        /*0008*/ 	.dword	precalc_xorwow_offset_matrix
	.align		8
        /*0010*/ 	.dword	mrg32k3aM1
	.align		8
        /*0018*/ 	.dword	mrg32k3aM2
	.align		8
        /*0020*/ 	.dword	mrg32k3aM1SubSeq
	.align		8
        /*0028*/ 	.dword	mrg32k3aM2SubSeq
	.align		8
        /*0030*/ 	.dword	mrg32k3aM1Seq
	.align		8
        /*0038*/ 	.dword	mrg32k3aM2Seq
	.align		8
        /*0040*/ 	.dword	__unnamed_1
	.align		8
        /*0048*/ 	.dword	__unnamed_2
	.align		8
        /*0050*/ 	.dword	__unnamed_3
	.align		8
        /*0058*/ 	.dword	__unnamed_4
	.align		8
        /*0060*/ 	.dword	_ZN34_INTERNAL_0cf139e4_4_k_cu_layout_A4cuda3std3__45__cpo5beginE
	.align		8
        /*0068*/ 	.dword	_ZN34_INTERNAL_0cf139e4_4_k_cu_layout_A4cuda3std3__45__cpo3endE
	.align		8
        /*0070*/ 	.dword	_ZN34_INTERNAL_0cf139e4_4_k_cu_layout_A4cuda3std3__45__cpo6cbeginE
	.align		8
        /*0078*/ 	.dword	_ZN34_INTERNAL_0cf139e4_4_k_cu_layout_A4cuda3std3__45__cpo4cendE
	.align		8
        /*0080*/ 	.dword	_ZN34_INTERNAL_0cf139e4_4_k_cu_layout_A4cuda3std3__436_GLOBAL__N__0cf139e4_4_k_cu_layout_A6ignoreE
	.align		8
        /*0088*/ 	.dword	_ZN34_INTERNAL_0cf139e4_4_k_cu_layout_A4cuda3std3__419piecewise_constructE
	.align		8
        /*0090*/ 	.dword	_ZN34_INTERNAL_0cf139e4_4_k_cu_layout_A4cuda3std3__48in_placeE
	.align		8
        /*0098*/ 	.dword	_ZN34_INTERNAL_0cf139e4_4_k_cu_layout_A4cuda3std6ranges3__45__cpo4swapE
	.align		8
        /*00a0*/ 	.dword	_ZN34_INTERNAL_0cf139e4_4_k_cu_layout_A4cuda3std6ranges3__45__cpo9iter_moveE
	.align		8
        /*00a8*/ 	.dword	_ZN34_INTERNAL_0cf139e4_4_k_cu_layout_A4cute7productE
	.align		8
        /*00b0*/ 	.dword	_ZN34_INTERNAL_0cf139e4_4_k_cu_layout_A4cute1_E
	.align		8
        /*00b8*/ 	.dword	$str$28
	.align		8
        /*00c0*/ 	.dword	$str$29
	.align		8
        /*00c8*/ 	.dword	$str$30
	.align		8
        /*00d0*/ 	.dword	$str$45
	.align		8
        /*00d8*/ 	.dword	$str$46
	.align		8
        /*00e0*/ 	.dword	$str$47
	.align		8
        /*00e8*/ 	.dword	$str$48
	.align		8
        /*00f0*/ 	.dword	$str$49
	.align		8
        /*00f8*/ 	.dword	$str$50
	.align		8
        /*0100*/ 	.dword	$str$51
	.align		8
        /*0108*/ 	.dword	$str$52
	.align		8
        /*0110*/ 	.dword	__assertfail


//--------------------- .nv.constant3             --------------------------
	.section	.nv.constant3,"a",@progbits
	.align	8
.nv.constant3:
	.type		__cr_lgamma_table,@object
	.size		__cr_lgamma_table,(.L_9 - __cr_lgamma_table)
__cr_lgamma_table:
        /*0000*/ 	.byte	0x00, 0x00, 0x00, 0x00, 0x00, 0x00, 0x00, 0x00, 0x00, 0x00, 0x00, 0x00, 0x00, 0x00, 0x00, 0x00
        /*0010*/ 	.byte	0xef, 0x39, 0xfa, 0xfe, 0x42, 0x2e, 0xe6, 0x3f, 0x02, 0x20, 0x2a, 0xfa, 0x0b, 0xab, 0xfc, 0x3f
        /*0020*/ 	.byte	0xf9, 0x2c, 0x92, 0x7c, 0xa7, 0x6c, 0x09, 0x40, 0xc9, 0x79, 0x44, 0x3c, 0x64, 0x26, 0x13, 0x40
        /*0030*/ 	.byte	0xca, 0x01, 0xcf, 0x3a, 0x27, 0x51, 0x1a, 0x40, 0x30, 0xcc, 0x2d, 0xf3, 0xe1, 0x0c, 0x21, 0x40
        /*0040*/ 	.byte	0x0d, 0xb7, 0xfc, 0x82, 0x8e, 0x35, 0x25, 0x40
.L_9:


//--------------------- .text._ZN7cutlass9reference6device6kernel17BlockCompareEqualIfEEvPiPKT_S7_m --------------------------
	.section	.text._ZN7cutlass9reference6device6kernel17BlockCompareEqualIfEEvPiPKT_S7_m,"ax",@progbits
	.align	128
        .global         _ZN7cutlass9reference6device6kernel17BlockCompareEqualIfEEvPiPKT_S7_m
        .type           _ZN7cutlass9reference6device6kernel17BlockCompareEqualIfEEvPiPKT_S7_m,@function
        .size           _ZN7cutlass9reference6device6kernel17BlockCompareEqualIfEEvPiPKT_S7_m,(.L_x_761 - _ZN7cutlass9reference6device6kernel17BlockCompareEqualIfEEvPiPKT_S7_m)
        .other          _ZN7cutlass9reference6device6kernel17BlockCompareEqualIfEEvPiPKT_S7_m,@"STO_CUDA_ENTRY STV_DEFAULT"
_ZN7cutlass9reference6device6kernel17BlockCompareEqualIfEEvPiPKT_S7_m:
.text._ZN7cutlass9reference6device6kernel17BlockCompareEqualIfEEvPiPKT_S7_m:
[----:B------:R-:W-:Y:S01]  /*0000*/  LDC R1, c[0x0][0x37c] ;  /* 0x0000df00ff017b82 */ /* 0x000fe20000000800 */
[----:B------:R-:W0:Y:S01]  /*0010*/  S2R R0, SR_TID.X ;  /* 0x0000000000007919 */ /* 0x000e220000002100 */
[----:B------:R-:W0:Y:S01]  /*0020*/  LDCU UR4, c[0x0][0x360] ;  /* 0x00006c00ff0477ac */ /* 0x000e220008000800 */
[----:B------:R-:W0:Y:S01]  /*0030*/  S2R R3, SR_CTAID.X ;  /* 0x0000000000037919 */ /* 0x000e220000002500 */
[----:B------:R-:W1:Y:S01]  /*0040*/  LDCU.64 UR6, c[0x0][0x398] ;  /* 0x00007300ff0677ac */ /* 0x000e620008000a00 */
[----:B0-----:R-:W-:-:S05]  /*0050*/  IMAD R0, R3, UR4, R0 ;  /* 0x0000000403007c24 */ /* 0x001fca000f8e0200 */
[----:B-1----:R-:W-:-:S04]  /*0060*/  ISETP.GE.U32.AND P0, PT, R0, UR6, PT ;  /* 0x0000000600007c0c */ /* 0x002fc8000bf06070 */
[----:B------:R-:W-:-:S13]  /*0070*/  ISETP.GE.U32.AND.EX P0, PT, RZ, UR7, PT, P0 ;  /* 0x00000007ff007c0c */ /* 0x000fda000bf06100 */
[----:B------:R-:W-:Y:S05]  /*0080*/  @P0 EXIT ;  /* 0x000000000000094d */ /* 0x000fea0003800000 */
[----:B------:R-:W0:Y:S01]  /*0090*/  LDCU UR5, c[0x0][0x370] ;  /* 0x00006e00ff0577ac */ /* 0x000e220008000800 */
[----:B------:R-:W-:Y:S01]  /*00a0*/  BSSY.RECONVERGENT B0, `(.L_x_0) ;  /* 0x0000017000007945 */ /* 0x000fe20003800200 */
[----:B------:R-:W-:Y:S01]  /*00b0*/  IMAD.MOV.U32 R7, RZ, RZ, RZ ;  /* 0x000000ffff077224 */ /* 0x000fe200078e00ff */
[----:B------:R-:W1:Y:S01]  /*00c0*/  LDCU.64 UR6, c[0x0][0x358] ;  /* 0x00006b00ff0677ac */ /* 0x000e620008000a00 */
[----:B------:R-:W2:Y:S01]  /*00d0*/  LDCU.64 UR12, c[0x0][0x398] ;  /* 0x00007300ff0c77ac */ /* 0x000ea20008000a00 */
[----:B------:R-:W3:Y:S01]  /*00e0*/  LDCU.64 UR8, c[0x0][0x388] ;  /* 0x00007100ff0877ac */ /* 0x000ee20008000a00 */
[----:B------:R-:W4:Y:S01]  /*00f0*/  LDCU.64 UR10, c[0x0][0x390] ;  /* 0x00007200ff0a77ac */ /* 0x000f220008000a00 */
[----:B0-----:R-:W-:-:S12]  /*0100*/  UIMAD UR4, UR4, UR5, URZ ;  /* 0x00000005040472a4 */ /* 0x001fd8000f8e02ff */
.L_x_2:
[C---:B------:R-:W-:Y:S01]  /*0110*/  IMAD.SHL.U32 R4, R0.reuse, 0x4, RZ ;  /* 0x0000000400047824 */ /* 0x040fe200078e00ff */
[----:B------:R-:W-:-:S04]  /*0120*/  SHF.L.U64.HI R5, R0, 0x2, R7 ;  /* 0x0000000200057819 */ /* 0x000fc80000010207 */
[C---:B---3--:R-:W-:Y:S02]  /*0130*/  IADD3 R2, P0, PT, R4.reuse, UR8, RZ ;  /* 0x0000000804027c10 */ /* 0x048fe4000ff1e0ff */
[----:B----4-:R-:W-:Y:S02]  /*0140*/  IADD3 R4, P1, PT, R4, UR10, RZ ;  /* 0x0000000a04047c10 */ /* 0x010fe4000ff3e0ff */
[C---:B------:R-:W-:Y:S02]  /*0150*/  IADD3.X R3, PT, PT, R5.reuse, UR9, RZ, P0, !PT ;  /* 0x0000000905037c10 */ /* 0x040fe400087fe4ff */
[----:B------:R-:W-:-:S03]  /*0160*/  IADD3.X R5, PT, PT, R5, UR11, RZ, P1, !PT ;  /* 0x0000000b05057c10 */ /* 0x000fc60008ffe4ff */
[----:B-1----:R-:W3:Y:S04]  /*0170*/  LDG.E R2, desc[UR6][R2.64] ;  /* 0x0000000602027981 */ /* 0x002ee8000c1e1900 */
[----:B------:R-:W3:Y:S02]  /*0180*/  LDG.E R5, desc[UR6][R4.64] ;  /* 0x0000000604057981 */ /* 0x000ee4000c1e1900 */
[----:B---3--:R-:W-:-:S13]  /*0190*/  FSETP.NEU.AND P0, PT, R2, R5, PT ;  /* 0x000000050200720b */ /* 0x008fda0003f0d000 */
[----:B------:R-:W-:Y:S05]  /*01a0*/  @P0 BRA `(.L_x_1) ;  /* 0x0000000000180947 */ /* 0x000fea0003800000 */
[----:B------:R-:W-:-:S05]  /*01b0*/  IADD3 R0, P0, PT, R0, UR4, RZ ;  /* 0x0000000400007c10 */ /* 0x000fca000ff1e0ff */
[----:B------:R-:W-:Y:S01]  /*01c0*/  IMAD.X R7, RZ, RZ, R7, P0 ;  /* 0x000000ffff077224 */ /* 0x000fe200000e0607 */
[----:B--2---:R-:W-:-:S04]  /*01d0*/  ISETP.GE.U32.AND P0, PT, R0, UR12, PT ;  /* 0x0000000c00007c0c */ /* 0x004fc8000bf06070 */
[----:B------:R-:W-:-:S13]  /*01e0*/  ISETP.GE.U32.AND.EX P0, PT, R7, UR13, PT, P0 ;  /* 0x0000000d07007c0c */ /* 0x000fda000bf06100 */
[----:B------:R-:W-:Y:S05]  /*01f0*/  @!P0 BRA `(.L_x_2) ;  /* 0xfffffffc00c48947 */ /* 0x000fea000383ffff */
[----:B------:R-:W-:Y:S05]  /*0200*/  EXIT ;  /* 0x000000000000794d */ /* 0x000fea0003800000 */
.L_x_1:
[----:B--2---:R-:W-:Y:S05]  /*0210*/  BSYNC.RECONVERGENT B0 ;  /* 0x0000000000007941 */ /* 0x004fea0003800200 */
.L_x_0:
[----:B------:R-:W0:Y:S02]  /*0220*/  LDC.64 R2, c[0x0][0x380] ;  /* 0x0000e000ff027b82 */ /* 0x000e240000000a00 */
[----:B0-----:R-:W-:Y:S01]  /*0230*/  STG.E desc[UR6][R2.64], RZ ;  /* 0x000000ff02007986 */ /* 0x001fe2000c101906 */
[----:B------:R-:W-:Y:S05]  /*0240*/  EXIT ;  /* 0x000000000000794d */ /* 0x000fea0003800000 */
.L_x_3:
[----:B------:R-:W-:-:S00]  /*0250*/  BRA `(.L_x_3) ;  /* 0xfffffffc00fc7947 */ /* 0x000fc0000383ffff */
[----:B------:R-:W-:-:S00]  /*0260*/  NOP ;  /* 0x0000000000007918 */ /* 0x000fc00000000000 */
        /* <DEDUP_REMOVED lines=9> */
.L_x_761:


//--------------------- .text._ZN7cutlass9reference6device6kernel4GemmINS_9TensorRefINS_6half_tENS_6layout8RowMajorEEENS4_IS5_NS6_11ColumnMajorEEENS4_IfS9_EEffNS_11MatrixShapeILi4ELi4EEENS_12multiply_addIfffEENS_16NumericConverterIffLNS_15FloatRoundStyleE2EEEEEvNS_4gemm9GemmCoordET2_T_T0_SL_T1_SO_T3_ --------------------------
	.section	.text._ZN7cutlass9reference6device6kernel4GemmINS_9TensorRefINS_6half_tENS_6layout8RowMajorEEENS4_IS5_NS6_11ColumnMajorEEENS4_IfS9_EEffNS_11MatrixShapeILi4ELi4EEENS_12multiply_addIfffEENS_16NumericConverterIffLNS_15FloatRoundStyleE2EEEEEvNS_4gemm9GemmCoordET2_T_T0_SL_T1_SO_T3_,"ax",@progbits
	.align	128
        .global         _ZN7cutlass9reference6device6kernel4GemmINS_9TensorRefINS_6half_tENS_6layout8RowMajorEEENS4_IS5_NS6_11ColumnMajorEEENS4_IfS9_EEffNS_11MatrixShapeILi4ELi4EEENS_12multiply_addIfffEENS_16NumericConverterIffLNS_15FloatRoundStyleE2EEEEEvNS_4gemm9GemmCoordET2_T_T0_SL_T1_SO_T3_
        .type           _ZN7cutlass9reference6device6kernel4GemmINS_9TensorRefINS_6half_tENS_6layout8RowMajorEEENS4_IS5_NS6_11ColumnMajorEEENS4_IfS9_EEffNS_11MatrixShapeILi4ELi4EEENS_12multiply_addIfffEENS_16NumericConverterIffLNS_15FloatRoundStyleE2EEEEEvNS_4gemm9GemmCoordET2_T_T0_SL_T1_SO_T3_,@function
        .size           _ZN7cutlass9reference6device6kernel4GemmINS_9TensorRefINS_6half_tENS_6layout8RowMajorEEENS4_IS5_NS6_11ColumnMajorEEENS4_IfS9_EEffNS_11MatrixShapeILi4ELi4EEENS_12multiply_addIfffEENS_16NumericConverterIffLNS_15FloatRoundStyleE2EEEEEvNS_4gemm9GemmCoordET2_T_T0_SL_T1_SO_T3_,(.L_x_762 - _ZN7cutlass9reference6device6kernel4GemmINS_9TensorRefINS_6half_tENS_6layout8RowMajorEEENS4_IS5_NS6_11ColumnMajorEEENS4_IfS9_EEffNS_11MatrixShapeILi4ELi4EEENS_12multiply_addIfffEENS_16NumericConverterIffLNS_15FloatRoundStyleE2EEEEEvNS_4gemm9GemmCoordET2_T_T0_SL_T1_SO_T3_)
        .other          _ZN7cutlass9reference6device6kernel4GemmINS_9TensorRefINS_6half_tENS_6layout8RowMajorEEENS4_IS5_NS6_11ColumnMajorEEENS4_IfS9_EEffNS_11MatrixShapeILi4ELi4EEENS_12multiply_addIfffEENS_16NumericConverterIffLNS_15FloatRoundStyleE2EEEEEvNS_4gemm9GemmCoordET2_T_T0_SL_T1_SO_T3_,@"STO_CUDA_ENTRY STV_DEFAULT"
_ZN7cutlass9reference6device6kernel4GemmINS_9TensorRefINS_6half_tENS_6layout8RowMajorEEENS4_IS5_NS6_11ColumnMajorEEENS4_IfS9_EEffNS_11MatrixShapeILi4ELi4EEENS_12multiply_addIfffEENS_16NumericConverterIffLNS_15FloatRoundStyleE2EEEEEvNS_4gemm9GemmCoordET2_T_T0_SL_T1_SO_T3_:
.text._ZN7cutlass9reference6device6kernel4GemmINS_9TensorRefINS_6half_tENS_6layout8RowMajorEEENS4_IS5_NS6_11ColumnMajorEEENS4_IfS9_EEffNS_11MatrixShapeILi4ELi4EEENS_12multiply_addIfffEENS_16NumericConverterIffLNS_15FloatRoundStyleE2EEEEEvNS_4gemm9GemmCoordET2_T_T0_SL_T1_SO_T3_:
[----:B------:R-:W-:Y:S01]  /*0000*/  LDC R1, c[0x0][0x37c] ;  /* 0x0000df00ff017b82 */ /* 0x000fe20000000800 */
[----:B------:R-:W0:Y:S07]  /*0010*/  S2R R5, SR_TID.X ;  /* 0x0000000000057919 */ /* 0x000e2e0000002100 */
[----:B------:R-:W0:Y:S01]  /*0020*/  LDC R50, c[0x0][0x360] ;  /* 0x0000d800ff327b82 */ /* 0x000e220000000800 */
[----:B------:R-:W1:Y:S01]  /*0030*/  LDCU UR7, c[0x0][0x388] ;  /* 0x00007100ff0777ac */ /* 0x000e620008000800 */
[----:B------:R-:W2:Y:S01]  /*0040*/  S2R R3, SR_TID.Y ;  /* 0x0000000000037919 */ /* 0x000ea20000002200 */
[----:B------:R-:W3:Y:S05]  /*0050*/  LDCU UR6, c[0x0][0x3d8] ;  /* 0x00007b00ff0677ac */ /* 0x000eea0008000800 */
[----:B------:R-:W0:Y:S01]  /*0060*/  S2UR UR5, SR_CTAID.X ;  /* 0x00000000000579c3 */ /* 0x000e220000002500 */
[----:B------:R-:W4:Y:S01]  /*0070*/  LDCU.64 UR14, c[0x0][0x358] ;  /* 0x00006b00ff0e77ac */ /* 0x000f220008000a00 */
[----:B------:R-:W0:Y:S06]  /*0080*/  LDCU.64 UR12, c[0x0][0x380] ;  /* 0x00007000ff0c77ac */ /* 0x000e2c0008000a00 */
[----:B------:R-:W2:Y:S01]  /*0090*/  S2UR UR4, SR_CTAID.Y ;  /* 0x00000000000479c3 */ /* 0x000ea20000002600 */
[----:B-1----:R-:W-:Y:S01]  /*00a0*/  UISETP.GE.AND UP0, UPT, UR7, 0x1, UPT ;  /* 0x000000010700788c */ /* 0x002fe2000bf06270 */
[----:B---3--:R-:W-:-:S06]  /*00b0*/  MOV R17, UR6 ;  /* 0x0000000600117c02 */ /* 0x008fcc0008000f00 */
[----:B------:R-:W2:Y:S01]  /*00c0*/  LDC R18, c[0x0][0x364] ;  /* 0x0000d900ff127b82 */ /* 0x000ea20000000800 */
[----:B------:R-:W-:Y:S01]  /*00d0*/  IMAD.U32 R16, RZ, RZ, UR6 ;  /* 0x00000006ff107e24 */ /* 0x000fe2000f8e00ff */
[----:B------:R-:W-:Y:S01]  /*00e0*/  MOV R15, UR6 ;  /* 0x00000006000f7c02 */ /* 0x000fe20008000f00 */
[----:B------:R-:W-:Y:S01]  /*00f0*/  IMAD.U32 R14, RZ, RZ, UR6 ;  /* 0x00000006ff0e7e24 */ /* 0x000fe2000f8e00ff */
[----:B------:R-:W-:Y:S01]  /*0100*/  MOV R13, UR6 ;  /* 0x00000006000d7c02 */ /* 0x000fe20008000f00 */
[----:B------:R-:W-:Y:S01]  /*0110*/  IMAD.U32 R12, RZ, RZ, UR6 ;  /* 0x00000006ff0c7e24 */ /* 0x000fe2000f8e00ff */
[----:B------:R-:W-:Y:S01]  /*0120*/  MOV R11, UR6 ;  /* 0x00000006000b7c02 */ /* 0x000fe20008000f00 */
[----:B------:R-:W-:Y:S01]  /*0130*/  IMAD.U32 R10, RZ, RZ, UR6 ;  /* 0x00000006ff0a7e24 */ /* 0x000fe2000f8e00ff */
[----:B------:R-:W-:Y:S01]  /*0140*/  MOV R9, UR6 ;  /* 0x0000000600097c02 */ /* 0x000fe20008000f00 */
[----:B0-----:R-:W-:Y:S01]  /*0150*/  IMAD R50, R50, UR5, R5 ;  /* 0x0000000532327c24 */ /* 0x001fe2000f8e0205 */
[----:B------:R-:W-:Y:S01]  /*0160*/  MOV R7, UR6 ;  /* 0x0000000600077c02 */ /* 0x000fe20008000f00 */
[----:B------:R-:W-:Y:S01]  /*0170*/  IMAD.U32 R8, RZ, RZ, UR6 ;  /* 0x00000006ff087e24 */ /* 0x000fe2000f8e00ff */
[----:B------:R-:W-:Y:S01]  /*0180*/  MOV R5, UR6 ;  /* 0x0000000600057c02 */ /* 0x000fe20008000f00 */
[----:B------:R-:W-:Y:S01]  /*0190*/  IMAD.U32 R6, RZ, RZ, UR6 ;  /* 0x00000006ff067e24 */ /* 0x000fe2000f8e00ff */
[----:B------:R-:W-:Y:S01]  /*01a0*/  SHF.L.U32 R50, R50, 0x2, RZ ;  /* 0x0000000232327819 */ /* 0x000fe200000006ff */
[----:B------:R-:W-:-:S02]  /*01b0*/  IMAD.U32 R4, RZ, RZ, UR6 ;  /* 0x00000006ff047e24 */ /* 0x000fc4000f8e00ff */
[----:B------:R-:W-:Y:S02]  /*01c0*/  IMAD.U32 R2, RZ, RZ, UR6 ;  /* 0x00000006ff027e24 */ /* 0x000fe4000f8e00ff */
[----:B--2---:R-:W-:Y:S01]  /*01d0*/  IMAD R18, R18, UR4, R3 ;  /* 0x0000000412127c24 */ /* 0x004fe2000f8e0203 */
[----:B------:R-:W-:-:S04]  /*01e0*/  MOV R3, UR6 ;  /* 0x0000000600037c02 */ /* 0x000fc80008000f00 */
[----:B------:R-:W-:Y:S01]  /*01f0*/  SHF.L.U32 R18, R18, 0x2, RZ ;  /* 0x0000000212127819 */ /* 0x000fe200000006ff */
[----:B----4-:R-:W-:Y:S06]  /*0200*/  BRA.U !UP0, `(.L_x_4) ;  /* 0x0000000908547547 */ /* 0x010fec000b800000 */
[----:B------:R-:W0:Y:S01]  /*0210*/  LDCU.128 UR8, c[0x0][0x390] ;  /* 0x00007200ff0877ac */ /* 0x000e220008000c00 */
[C---:B------:R-:W-:Y:S01]  /*0220*/  VIADD R12, R50.reuse, 0x2 ;  /* 0x00000002320c7836 */ /* 0x040fe20000000000 */
[----:B------:R-:W-:Y:S01]  /*0230*/  SHF.R.S32.HI R43, RZ, 0x1f, R50 ;  /* 0x0000001fff2b7819 */ /* 0x000fe20000011432 */
[----:B------:R-:W-:Y:S01]  /*0240*/  VIADD R20, R50, 0x3 ;  /* 0x0000000332147836 */ /* 0x000fe20000000000 */
[----:B------:R-:W1:Y:S01]  /*0250*/  LDCU UR4, c[0x0][0x384] ;  /* 0x00007080ff0477ac */ /* 0x000e620008000800 */
[C---:B------:R-:W-:Y:S01]  /*0260*/  VIADD R11, R18.reuse, 0x1 ;  /* 0x00000001120b7836 */ /* 0x040fe20000000000 */
[----:B------:R-:W-:Y:S01]  /*0270*/  SHF.R.S32.HI R39, RZ, 0x1f, R12 ;  /* 0x0000001fff277819 */ /* 0x000fe2000001140c */
[C---:B------:R-:W-:Y:S01]  /*0280*/  VIADD R7, R18.reuse, 0x3 ;  /* 0x0000000312077836 */ /* 0x040fe20000000000 */
[----:B------:R-:W-:Y:S01]  /*0290*/  IADD3 R9, PT, PT, R18, 0x2, RZ ;  /* 0x0000000212097810 */ /* 0x000fe20007ffe0ff */
[----:B------:R-:W2:Y:S01]  /*02a0*/  LDCU UR5, c[0x0][0x380] ;  /* 0x00007000ff0577ac */ /* 0x000ea20008000800 */
[----:B------:R-:W-:Y:S01]  /*02b0*/  SHF.R.S32.HI R37, RZ, 0x1f, R20 ;  /* 0x0000001fff257819 */ /* 0x000fe20000011414 */
[C---:B------:R-:W-:Y:S01]  /*02c0*/  VIADD R14, R50.reuse, 0x1 ;  /* 0x00000001320e7836 */ /* 0x040fe20000000000 */
[C---:B------:R-:W-:Y:S01]  /*02d0*/  IADD3 R0, PT, PT, R50.reuse, 0x1, RZ ;  /* 0x0000000132007810 */ /* 0x040fe20007ffe0ff */
[----:B------:R-:W-:Y:S01]  /*02e0*/  IMAD.U32 R16, RZ, RZ, UR6 ;  /* 0x00000006ff107e24 */ /* 0x000fe2000f8e00ff */
[----:B------:R-:W-:Y:S01]  /*02f0*/  IADD3 R6, PT, PT, R50, 0x2, RZ ;  /* 0x0000000232067810 */ /* 0x000fe20007ffe0ff */
[----:B------:R-:W-:Y:S01]  /*0300*/  IMAD.U32 R10, RZ, RZ, UR6 ;  /* 0x00000006ff0a7e24 */ /* 0x000fe2000f8e00ff */
[----:B------:R-:W-:Y:S01]  /*0310*/  SHF.R.S32.HI R41, RZ, 0x1f, R14 ;  /* 0x0000001fff297819 */ /* 0x000fe2000001140e */
[----:B0-----:R-:W-:Y:S01]  /*0320*/  IMAD R39, R39, UR10, RZ ;  /* 0x0000000a27277c24 */ /* 0x001fe2000f8e02ff */
[----:B------:R-:W-:Y:S01]  /*0330*/  PRMT R33, RZ, 0x7610, R33 ;  /* 0x00007610ff217816 */ /* 0x000fe20000000021 */
[----:B------:R-:W-:Y:S01]  /*0340*/  IMAD R43, R43, UR10, RZ ;  /* 0x0000000a2b2b7c24 */ /* 0x000fe2000f8e02ff */
[----:B------:R-:W-:Y:S01]  /*0350*/  MOV R8, UR6 ;  /* 0x0000000600087c02 */ /* 0x000fe20008000f00 */
[C---:B------:R-:W-:Y:S01]  /*0360*/  IMAD R39, R12.reuse, UR11, R39 ;  /* 0x0000000b0c277c24 */ /* 0x040fe2000f8e0227 */
[----:B-1----:R-:W-:Y:S01]  /*0370*/  ISETP.GE.AND P4, PT, R11, UR4, PT ;  /* 0x000000040b007c0c */ /* 0x002fe2000bf86270 */
[----:B------:R-:W-:Y:S01]  /*0380*/  IMAD.WIDE.U32 R12, R12, UR10, RZ ;  /* 0x0000000a0c0c7c25 */ /* 0x000fe2000f8e00ff */
[----:B------:R-:W-:-:S02]  /*0390*/  ISETP.GE.AND P3, PT, R9, UR4, PT ;  /* 0x0000000409007c0c */ /* 0x000fc4000bf66270 */
[----:B------:R-:W-:Y:S01]  /*03a0*/  ISETP.GE.AND P2, PT, R7, UR4, PT ;  /* 0x0000000407007c0c */ /* 0x000fe2000bf46270 */
[----:B------:R-:W-:Y:S01]  /*03b0*/  IMAD.IADD R39, R13, 0x1, R39 ;  /* 0x000000010d277824 */ /* 0x000fe200078e0227 */
[----:B------:R-:W-:Y:S01]  /*03c0*/  LEA R38, P0, R12, UR8, 0x1 ;  /* 0x000000080c267c11 */ /* 0x000fe2000f8008ff */
[----:B------:R-:W-:Y:S01]  /*03d0*/  IMAD R43, R50, UR11, R43 ;  /* 0x0000000b322b7c24 */ /* 0x000fe2000f8e022b */
[----:B--2---:R-:W-:Y:S01]  /*03e0*/  ISETP.GE.AND P5, PT, R0, UR5, PT ;  /* 0x0000000500007c0c */ /* 0x004fe2000bfa6270 */
[----:B------:R-:W-:Y:S01]  /*03f0*/  IMAD R37, R37, UR10, RZ ;  /* 0x0000000a25257c24 */ /* 0x000fe2000f8e02ff */
[----:B------:R-:W-:Y:S01]  /*0400*/  LEA.HI.X R39, R12, UR9, R39, 0x1, P0 ;  /* 0x000000090c277c11 */ /* 0x000fe200080f0c27 */
[----:B------:R-:W-:Y:S01]  /*0410*/  IMAD.WIDE.U32 R12, R50, UR10, RZ ;  /* 0x0000000a320c7c25 */ /* 0x000fe2000f8e00ff */
[----:B------:R-:W-:Y:S01]  /*0420*/  P2R R47, PR, RZ, 0x20 ;  /* 0x00000020ff2f7803 */ /* 0x000fe20000000000 */
[----:B------:R-:W0:Y:S01]  /*0430*/  @!P4 LDC.64 R4, c[0x0][0x3a8] ;  /* 0x0000ea00ff04cb82 */ /* 0x000e220000000a00 */
[----:B------:R-:W-:Y:S01]  /*0440*/  ISETP.GE.AND P6, PT, R6, UR5, PT ;  /* 0x0000000506007c0c */ /* 0x000fe2000bfc6270 */
[----:B------:R-:W-:Y:S01]  /*0450*/  IMAD R37, R20, UR11, R37 ;  /* 0x0000000b14257c24 */ /* 0x000fe2000f8e0225 */
[----:B------:R-:W-:Y:S01]  /*0460*/  LEA R42, P0, R12, UR8, 0x1 ;  /* 0x000000080c2a7c11 */ /* 0x000fe2000f8008ff */
[----:B------:R-:W-:Y:S01]  /*0470*/  IMAD.WIDE.U32 R20, R20, UR10, RZ ;  /* 0x0000000a14147c25 */ /* 0x000fe2000f8e00ff */
[----:B------:R-:W-:-:S02]  /*0480*/  IADD3 R43, PT, PT, R13, R43, RZ ;  /* 0x0000002b0d2b7210 */ /* 0x000fc40007ffe0ff */
[----:B------:R-:W-:Y:S01]  /*0490*/  PRMT R32, RZ, 0x7610, R32 ;  /* 0x00007610ff207816 */ /* 0x000fe20000000020 */
[----:B------:R-:W-:Y:S01]  /*04a0*/  IMAD R41, R41, UR10, RZ ;  /* 0x0000000a29297c24 */ /* 0x000fe2000f8e02ff */
[----:B------:R-:W-:Y:S01]  /*04b0*/  LEA.HI.X R43, R12, UR9, R43, 0x1, P0 ;  /* 0x000000090c2b7c11 */ /* 0x000fe200080f0c2b */
[----:B------:R-:W-:Y:S01]  /*04c0*/  IMAD.IADD R37, R21, 0x1, R37 ;  /* 0x0000000115257824 */ /* 0x000fe200078e0225 */
[----:B------:R-:W-:Y:S01]  /*04d0*/  ISETP.GE.AND P0, PT, R18, UR4, PT ;  /* 0x0000000412007c0c */ /* 0x000fe2000bf06270 */
[----:B------:R-:W-:Y:S01]  /*04e0*/  IMAD R41, R14, UR11, R41 ;  /* 0x0000000b0e297c24 */ /* 0x000fe2000f8e0229 */
[----:B------:R-:W-:Y:S01]  /*04f0*/  LEA R36, P1, R20, UR8, 0x1 ;  /* 0x0000000814247c11 */ /* 0x000fe2000f8208ff */
[----:B------:R-:W1:Y:S01]  /*0500*/  @!P3 LDC.64 R44, c[0x0][0x3a8] ;  /* 0x0000ea00ff2cbb82 */ /* 0x000e620000000a00 */
[----:B------:R-:W-:Y:S01]  /*0510*/  IMAD.WIDE.U32 R14, R14, UR10, RZ ;  /* 0x0000000a0e0e7c25 */ /* 0x000fe2000f8e00ff */
[----:B------:R-:W-:Y:S02]  /*0520*/  PRMT R31, RZ, 0x7610, R31 ;  /* 0x00007610ff1f7816 */ /* 0x000fe4000000001f */
[----:B------:R-:W-:Y:S01]  /*0530*/  LEA.HI.X R37, R20, UR9, R37, 0x1, P1 ;  /* 0x0000000914257c11 */ /* 0x000fe200088f0c25 */
[----:B------:R-:W-:Y:S01]  /*0540*/  VIADD R0, R50, 0x3 ;  /* 0x0000000332007836 */ /* 0x000fe20000000000 */
[----:B------:R-:W-:Y:S01]  /*0550*/  LEA R40, P1, R14, UR8, 0x1 ;  /* 0x000000080e287c11 */ /* 0x000fe2000f8208ff */
[----:B------:R-:W-:Y:S01]  /*0560*/  UIADD3 UR8, UPT, UPT, -UR7, URZ, URZ ;  /* 0x000000ff07087290 */ /* 0x000fe2000fffe1ff */
[----:B------:R-:W2:Y:S01]  /*0570*/  @!P2 LDC.64 R2, c[0x0][0x3a8] ;  /* 0x0000ea00ff02ab82 */ /* 0x000ea20000000a00 */
[----:B------:R-:W3:Y:S01]  /*0580*/  LDCU UR7, c[0x0][0x380] ;  /* 0x00007000ff0777ac */ /* 0x000ee20008000800 */
[----:B------:R-:W-:Y:S01]  /*0590*/  ISETP.GE.AND P5, PT, R0, UR5, PT ;  /* 0x0000000500007c0c */ /* 0x000fe2000bfa6270 */
[----:B------:R-:W4:Y:S01]  /*05a0*/  @!P0 S2R R21, SR_CTAID.Y ;  /* 0x0000000000158919 */ /* 0x000f220000002600 */
[----:B------:R-:W-:Y:S01]  /*05b0*/  IMAD.IADD R41, R15, 0x1, R41 ;  /* 0x000000010f297824 */ /* 0x000fe200078e0229 */
[----:B------:R-:W-:Y:S01]  /*05c0*/  PRMT R30, RZ, 0x7610, R30 ;  /* 0x00007610ff1e7816 */ /* 0x000fe2000000001e */
[----:B0-----:R-:W-:Y:S01]  /*05d0*/  @!P4 IMAD.WIDE.U32 R56, R11, R4, RZ ;  /* 0x000000040b38c225 */ /* 0x001fe200078e00ff */
[----:B------:R-:W0:Y:S01]  /*05e0*/  @!P0 S2R R0, SR_TID.Y ;  /* 0x0000000000008919 */ /* 0x000e220000002200 */
[----:B------:R-:W0:Y:S01]  /*05f0*/  @!P0 LDC.64 R34, c[0x0][0x3a8] ;  /* 0x0000ea00ff228b82 */ /* 0x000e220000000a00 */
[----:B------:R-:W-:Y:S01]  /*0600*/  LEA.HI.X R41, R14, UR9, R41, 0x1, P1 ;  /* 0x000000090e297c11 */ /* 0x000fe200088f0c29 */
[----:B------:R-:W-:Y:S01]  /*0610*/  IMAD.U32 R15, RZ, RZ, UR6 ;  /* 0x00000006ff0f7e24 */ /* 0x000fe2000f8e00ff */
[----:B------:R-:W-:Y:S01]  /*0620*/  MOV R14, UR6 ;  /* 0x00000006000e7c02 */ /* 0x000fe20008000f00 */
[----:B------:R-:W-:Y:S01]  /*0630*/  IMAD.U32 R13, RZ, RZ, UR6 ;  /* 0x00000006ff0d7e24 */ /* 0x000fe2000f8e00ff */
[----:B------:R-:W-:Y:S01]  /*0640*/  PRMT R29, RZ, 0x7610, R29 ;  /* 0x00007610ff1d7816 */ /* 0x000fe2000000001d */
[----:B------:R-:W-:Y:S01]  /*0650*/  IMAD.U32 R12, RZ, RZ, UR6 ;  /* 0x00000006ff0c7e24 */ /* 0x000fe2000f8e00ff */
[----:B------:R-:W-:Y:S01]  /*0660*/  PRMT R28, RZ, 0x7610, R28 ;  /* 0x00007610ff1c7816 */ /* 0x000fe2000000001c */
[----:B-1----:R-:W-:Y:S01]  /*0670*/  @!P3 IMAD.WIDE.U32 R54, R9, R44, RZ ;  /* 0x0000002c0936b225 */ /* 0x002fe200078e00ff */
[----:B------:R-:W-:Y:S01]  /*0680*/  PRMT R27, RZ, 0x7610, R27 ;  /* 0x00007610ff1b7816 */ /* 0x000fe2000000001b */
[----:B------:R-:W1:Y:S01]  /*0690*/  LDCU.64 UR4, c[0x0][0x3a0] ;  /* 0x00007400ff0477ac */ /* 0x000e620008000a00 */
[----:B---3--:R-:W-:Y:S01]  /*06a0*/  ISETP.GE.AND P1, PT, R50, UR7, PT ;  /* 0x0000000732007c0c */ /* 0x008fe2000bf26270 */
[----:B------:R-:W-:Y:S01]  /*06b0*/  @!P4 IMAD R44, R11, R5, R57 ;  /* 0x000000050b2cc224 */ /* 0x000fe200078e0239 */
[----:B------:R-:W-:Y:S01]  /*06c0*/  MOV R11, UR6 ;  /* 0x00000006000b7c02 */ /* 0x000fe20008000f00 */
[----:B------:R-:W-:Y:S01]  /*06d0*/  @!P3 IMAD R45, R9, R45, R55 ;  /* 0x0000002d092db224 */ /* 0x000fe200078e0237 */
[----:B------:R-:W-:Y:S01]  /*06e0*/  MOV R5, UR6 ;  /* 0x0000000600057c02 */ /* 0x000fe20008000f00 */
[----:B--2---:R-:W-:Y:S01]  /*06f0*/  @!P2 IMAD.WIDE.U32 R52, R7, R2, RZ ;  /* 0x000000020734a225 */ /* 0x004fe200078e00ff */
[----:B------:R-:W-:-:S02]  /*0700*/  MOV R2, UR6 ;  /* 0x0000000600027c02 */ /* 0x000fc40008000f00 */
[----:B------:R-:W-:Y:S01]  /*0710*/  PRMT R26, RZ, 0x7610, R26 ;  /* 0x00007610ff1a7816 */ /* 0x000fe2000000001a */
[----:B------:R-:W-:Y:S01]  /*0720*/  @!P2 IMAD R46, R7, R3, R53 ;  /* 0x00000003072ea224 */ /* 0x000fe200078e0235 */
[----:B------:R-:W-:Y:S01]  /*0730*/  P2R R48, PR, RZ, 0x2 ;  /* 0x00000002ff307803 */ /* 0x000fe20000000000 */
[----:B------:R-:W-:Y:S02]  /*0740*/  IMAD.U32 R9, RZ, RZ, UR6 ;  /* 0x00000006ff097e24 */ /* 0x000fe4000f8e00ff */
[----:B------:R-:W-:Y:S02]  /*0750*/  IMAD.U32 R7, RZ, RZ, UR6 ;  /* 0x00000006ff077e24 */ /* 0x000fe4000f8e00ff */
[----:B------:R-:W-:Y:S02]  /*0760*/  IMAD.U32 R6, RZ, RZ, UR6 ;  /* 0x00000006ff067e24 */ /* 0x000fe4000f8e00ff */
[----:B------:R-:W-:Y:S02]  /*0770*/  IMAD.U32 R4, RZ, RZ, UR6 ;  /* 0x00000006ff047e24 */ /* 0x000fe4000f8e00ff */
[----:B-1--4-:R-:W-:-:S07]  /*0780*/  IMAD.U32 R3, RZ, RZ, UR6 ;  /* 0x00000006ff037e24 */ /* 0x012fce000f8e00ff */
.L_x_5:
[----:B------:R-:W-:Y:S01]  /*0790*/  P2R R49, PR, RZ, 0x4 ;  /* 0x00000004ff317803 */ /* 0x000fe20000000000 */
[----:B------:R-:W0:Y:S01]  /*07a0*/  @!P0 LDC R20, c[0x0][0x364] ;  /* 0x0000d900ff148b82 */ /* 0x000e220000000800 */
[----:B------:R-:W-:Y:S01]  /*07b0*/  ISETP.NE.AND P2, PT, R48, RZ, PT ;  /* 0x000000ff3000720c */ /* 0x000fe20003f45270 */
[----:B------:R-:W2:Y:S01]  /*07c0*/  @!P6 LDG.E.U16 R28, desc[UR14][R38.64] ;  /* 0x0000000e261ce981 */ /* 0x000ea2000c1e1500 */
[----:B------:R-:W-:Y:S03]  /*07d0*/  UIADD3 UR8, UPT, UPT, UR8, 0x1, URZ ;  /* 0x0000000108087890 */ /* 0x000fe6000fffe0ff */
[----:B------:R-:W3:Y:S08]  /*07e0*/  @!P5 LDG.E.U16 R29, desc[UR14][R36.64] ;  /* 0x0000000e241dd981 */ /* 0x000ef0000c1e1500 */
[----:B------:R-:W4:Y:S01]  /*07f0*/  @!P2 LDG.E.U16 R26, desc[UR14][R42.64] ;  /* 0x0000000e2a1aa981 */ /* 0x000f22000c1e1500 */
[----:B------:R-:W-:Y:S01]  /*0800*/  ISETP.NE.AND P2, PT, R49, RZ, PT ;  /* 0x000000ff3100720c */ /* 0x000fe20003f45270 */
[----:B0-----:R-:W-:Y:S04]  /*0810*/  @!P0 IMAD R19, R21, R20, R0 ;  /* 0x0000001415138224 */ /* 0x001fe800078e0200 */
[C---:B------:R-:W-:Y:S04]  /*0820*/  @!P0 IMAD.WIDE.U32 R60, R19.reuse, R34, RZ ;  /* 0x00000022133c8225 */ /* 0x040fe800078e00ff */
[----:B------:R-:W-:Y:S01]  /*0830*/  @!P0 IMAD R58, R19, R35, R61 ;  /* 0x00000023133a8224 */ /* 0x000fe200078e023d */
[C---:B------:R-:W-:Y:S04]  /*0840*/  @!P0 LEA R22, P1, R60.reuse, UR4, 0x3 ;  /* 0x000000043c168c11 */ /* 0x040fe8000f8218ff */
[----:B------:R-:W-:Y:S02]  /*0850*/  @!P0 LEA.HI.X R23, R60, UR5, R58, 0x3, P1 ;  /* 0x000000053c178c11 */ /* 0x000fe400088f1c3a */
[----:B------:R-:W-:Y:S03]  /*0860*/  ISETP.NE.AND P1, PT, R47, RZ, PT ;  /* 0x000000ff2f00720c */ /* 0x000fe60003f25270 */
[----:B------:R-:W5:Y:S10]  /*0870*/  @!P0 LDG.E.U16 R30, desc[UR14][R22.64] ;  /* 0x0000000e161e8981 */ /* 0x000f74000c1e1500 */
[----:B------:R-:W5:Y:S01]  /*0880*/  @!P1 LDG.E.U16 R27, desc[UR14][R40.64] ;  /* 0x0000000e281b9981 */ /* 0x000f62000c1e1500 */
[C---:B------:R-:W-:Y:S04]  /*0890*/  @!P4 LEA R58, P1, R56.reuse, UR4, 0x1 ;  /* 0x00000004383acc11 */ /* 0x040fe8000f8208ff */
[----:B------:R-:W-:Y:S02]  /*08a0*/  @!P4 LEA.HI.X R59, R56, UR5, R44, 0x1, P1 ;  /* 0x00000005383bcc11 */ /* 0x000fe400088f0c2c */
[C---:B------:R-:W-:Y:S03]  /*08b0*/  @!P3 LEA R60, P1, R54.reuse, UR4, 0x1 ;  /* 0x00000004363cbc11 */ /* 0x040fe6000f8208ff */
[----:B------:R0:W5:Y:S01]  /*08c0*/  @!P4 LDG.E.U16 R31, desc[UR14][R58.64] ;  /* 0x0000000e3a1fc981 */ /* 0x000162000c1e1500 */
[----:B------:R-:W-:Y:S05]  /*08d0*/  @!P3 LEA.HI.X R61, R54, UR5, R45, 0x1, P1 ;  /* 0x00000005363dbc11 */ /* 0x000fea00088f0c2d */
[----:B------:R-:W5:Y:S01]  /*08e0*/  @!P3 LDG.E.U16 R32, desc[UR14][R60.64] ;  /* 0x0000000e3c20b981 */ /* 0x000f62000c1e1500 */
[C---:B0-----:R-:W-:Y:S01]  /*08f0*/  @!P2 LEA R58, P1, R52.reuse, UR4, 0x1 ;  /* 0x00000004343aac11 */ /* 0x041fe2000f8208ff */
[----:B------:R-:W-:Y:S03]  /*0900*/  UIADD3 UR4, UP0, UPT, UR4, 0x2, URZ ;  /* 0x0000000204047890 */ /* 0x000fe6000ff1e0ff */
[----:B------:R-:W-:Y:S01]  /*0910*/  @!P2 LEA.HI.X R59, R52, UR5, R46, 0x1, P1 ;  /* 0x00000005343bac11 */ /* 0x000fe200088f0c2e */
[----:B------:R-:W-:Y:S01]  /*0920*/  UIADD3.X UR5, UPT, UPT, URZ, UR5, URZ, UP0, !UPT ;  /* 0x00000005ff057290 */ /* 0x000fe200087fe4ff */
[----:B------:R-:W-:Y:S01]  /*0930*/  IADD3 R36, P1, PT, R36, 0x2, RZ ;  /* 0x0000000224247810 */ /* 0x000fe20007f3e0ff */
[----:B------:R-:W-:Y:S02]  /*0940*/  UISETP.NE.AND UP0, UPT, UR8, URZ, UPT ;  /* 0x000000ff0800728c */ /* 0x000fe4000bf05270 */
[----:B------:R-:W5:Y:S01]  /*0950*/  @!P2 LDG.E.U16 R33, desc[UR14][R58.64] ;  /* 0x0000000e3a21a981 */ /* 0x000f62000c1e1500 */
[----:B------:R-:W-:Y:S02]  /*0960*/  IADD3.X R37, PT, PT, RZ, R37, RZ, P1, !PT ;  /* 0x00000025ff257210 */ /* 0x000fe40000ffe4ff */
[----:B------:R-:W-:Y:S04]  /*0970*/  IADD3 R38, P1, PT, R38, 0x2, RZ ;  /* 0x0000000226267810 */ /* 0x000fe80007f3e0ff */
[----:B------:R-:W-:Y:S02]  /*0980*/  IADD3.X R39, PT, PT, RZ, R39, RZ, P1, !PT ;  /* 0x00000027ff277210 */ /* 0x000fe40000ffe4ff */
[----:B------:R-:W-:Y:S04]  /*0990*/  IADD3 R40, P1, PT, R40, 0x2, RZ ;  /* 0x0000000228287810 */ /* 0x000fe80007f3e0ff */
[----:B------:R-:W-:Y:S02]  /*09a0*/  IADD3.X R41, PT, PT, RZ, R41, RZ, P1, !PT ;  /* 0x00000029ff297210 */ /* 0x000fe40000ffe4ff */
[----:B------:R-:W-:Y:S04]  /*09b0*/  IADD3 R42, P1, PT, R42, 0x2, RZ ;  /* 0x000000022a2a7810 */ /* 0x000fe80007f3e0ff */
[----:B------:R-:W-:Y:S01]  /*09c0*/  IADD3.X R43, PT, PT, RZ, R43, RZ, P1, !PT ;  /* 0x0000002bff2b7210 */ /* 0x000fe20000ffe4ff */
[----:B--2---:R-:W-:Y:S02]  /*09d0*/  HADD2.F32 R25, -RZ, R28.H0_H0 ;  /* 0x2000001cff197230 */ /* 0x004fe40000004100 */
[----:B---3--:R-:W-:Y:S02]  /*09e0*/  HADD2.F32 R24, -RZ, R29.H0_H0 ;  /* 0x2000001dff187230 */ /* 0x008fe40000004100 */
[----:B----4-:R-:W-:Y:S02]  /*09f0*/  HADD2.F32 R23, -RZ, R26.H0_H0 ;  /* 0x2000001aff177230 */ /* 0x010fe40000004100 */
[----:B-----5:R-:W-:Y:S05]  /*0a00*/  HADD2.F32 R20, -RZ, R30.H0_H0 ;  /* 0x2000001eff147230 */ /* 0x020fea0000004100 */
[-C--:B------:R-:W-:Y:S01]  /*0a10*/  FFMA R2, R23, R20.reuse, R2 ;  /* 0x0000001417027223 */ /* 0x080fe20000000002 */
[----:B------:R-:W-:Y:S05]  /*0a20*/  HADD2.F32 R22, -RZ, R27.H0_H0 ;  /* 0x2000001bff167230 */ /* 0x000fea0000004100 */
[-C--:B------:R-:W-:Y:S01]  /*0a30*/  FFMA R3, R22, R20.reuse, R3 ;  /* 0x0000001416037223 */ /* 0x080fe20000000003 */
[-C--:B------:R-:W-:Y:S01]  /*0a40*/  FFMA R4, R25, R20.reuse, R4 ;  /* 0x0000001419047223 */ /* 0x080fe20000000004 */
[----:B------:R-:W-:Y:S01]  /*0a50*/  FFMA R5, R24, R20, R5 ;  /* 0x0000001418057223 */ /* 0x000fe20000000005 */
[----:B------:R-:W-:Y:S05]  /*0a60*/  HADD2.F32 R20, -RZ, R31.H0_H0 ;  /* 0x2000001fff147230 */ /* 0x000fea0000004100 */
[-C--:B------:R-:W-:Y:S01]  /*0a70*/  FFMA R6, R23, R20.reuse, R6 ;  /* 0x0000001417067223 */ /* 0x080fe20000000006 */
        /* <DEDUP_REMOVED lines=13> */
[----:B------:R-:W-:Y:S09]  /*0b50*/  BRA.U UP0, `(.L_x_5) ;  /* 0xfffffffd000c7547 */ /* 0x000ff2000b83ffff */
.L_x_4:
[----:B------:R-:W-:Y:S01]  /*0b60*/  ISETP.GE.AND P1, PT, R18, UR13, PT ;  /* 0x0000000d12007c0c */ /* 0x000fe2000bf26270 */
[C---:B------:R-:W-:Y:S01]  /*0b70*/  VIADD R23, R50.reuse, 0x1 ;  /* 0x0000000132177836 */ /* 0x040fe20000000000 */
[----:B------:R-:W-:Y:S01]  /*0b80*/  BSSY.RECONVERGENT B0, `(.L_x_6) ;  /* 0x000001e000007945 */ /* 0x000fe20003800200 */
[C---:B------:R-:W-:Y:S01]  /*0b90*/  VIADD R22, R50.reuse, 0x2 ;  /* 0x0000000232167836 */ /* 0x040fe20000000000 */
[C---:B------:R-:W-:Y:S01]  /*0ba0*/  ISETP.GE.OR P0, PT, R50.reuse, UR12, P1 ;  /* 0x0000000c32007c0c */ /* 0x040fe20008f06670 */
[----:B------:R-:W-:Y:S01]  /*0bb0*/  VIADD R21, R50, 0x3 ;  /* 0x0000000332157836 */ /* 0x000fe20000000000 */
[----:B------:R-:W-:Y:S01]  /*0bc0*/  ISETP.GE.OR P4, PT, R23, UR12, P1 ;  /* 0x0000000c17007c0c */ /* 0x000fe20008f86670 */
[----:B------:R-:W-:Y:S01]  /*0bd0*/  VIADD R20, R18, 0x1 ;  /* 0x0000000112147836 */ /* 0x000fe20000000000 */
[----:B------:R-:W-:Y:S01]  /*0be0*/  ISETP.GE.OR P3, PT, R22, UR12, P1 ;  /* 0x0000000c16007c0c */ /* 0x000fe20008f66670 */
[C---:B------:R-:W-:Y:S01]  /*0bf0*/  VIADD R19, R18.reuse, 0x2 ;  /* 0x0000000212137836 */ /* 0x040fe20000000000 */
[----:B------:R-:W-:Y:S01]  /*0c00*/  ISETP.GE.OR P1, PT, R21, UR12, P1 ;  /* 0x0000000c15007c0c */ /* 0x000fe20008f26670 */
[----:B------:R-:W-:Y:S01]  /*0c10*/  VIADD R0, R18, 0x3 ;  /* 0x0000000312007836 */ /* 0x000fe20000000000 */
[----:B------:R-:W-:-:S05]  /*0c20*/  ISETP.GE.AND P2, PT, R20, UR13, PT ;  /* 0x0000000d14007c0c */ /* 0x000fca000bf46270 */
[----:B------:R-:W-:Y:S08]  /*0c30*/  @P0 BRA `(.L_x_7) ;  /* 0x0000000000480947 */ /* 0x000ff00003800000 */
[----:B------:R-:W0:Y:S01]  /*0c40*/  LDCU.128 UR4, c[0x0][0x3c0] ;  /* 0x00007800ff0477ac */ /* 0x000e220008000c00 */
[--C-:B------:R-:W-:Y:S01]  /*0c50*/  SHF.R.S32.HI R51, RZ, 0x1f, R50.reuse ;  /* 0x0000001fff337819 */ /* 0x100fe20000011432 */
[----:B------:R-:W1:Y:S02]  /*0c60*/  LDCU.64 UR8, c[0x0][0x3b8] ;  /* 0x00007700ff0877ac */ /* 0x000e640008000a00 */
[----:B0-----:R-:W-:-:S04]  /*0c70*/  IMAD.WIDE.U32 R26, R18, UR4, R50 ;  /* 0x00000004121a7c25 */ /* 0x001fc8000f8e0032 */
[----:B------:R-:W-:Y:S01]  /*0c80*/  IMAD R24, R18, UR5, R27 ;  /* 0x0000000512187c24 */ /* 0x000fe2000f8e021b */
[C---:B-1----:R-:W-:Y:S01]  /*0c90*/  LEA R30, P0, R26.reuse, UR8, 0x2 ;  /* 0x000000081a1e7c11 */ /* 0x042fe2000f8010ff */
[----:B------:R-:W0:Y:S03]  /*0ca0*/  LDCU.64 UR4, c[0x0][0x3d0] ;  /* 0x00007a00ff0477ac */ /* 0x000e260008000a00 */
[----:B------:R-:W-:Y:S01]  /*0cb0*/  LEA.HI.X R31, R26, UR9, R24, 0x2, P0 ;  /* 0x000000091a1f7c11 */ /* 0x000fe200080f1418 */
[----:B------:R-:W1:Y:S04]  /*0cc0*/  LDCU UR9, c[0x0][0x3b0] ;  /* 0x00007600ff0977ac */ /* 0x000e680008000800 */
[----:B------:R-:W1:Y:S01]  /*0cd0*/  LDG.E R25, desc[UR14][R30.64] ;  /* 0x0000000e1e197981 */ /* 0x000e62000c1e1900 */
[----:B------:R-:W2:Y:S01]  /*0ce0*/  LDCU UR8, c[0x0][0x38c] ;  /* 0x00007180ff0877ac */ /* 0x000ea20008000800 */
[----:B0-----:R-:W-:-:S04]  /*0cf0*/  IMAD.WIDE.U32 R28, R18, UR4, R50 ;  /* 0x00000004121c7c25 */ /* 0x001fc8000f8e0032 */
[----:B------:R-:W-:Y:S01]  /*0d00*/  IMAD R24, R18, UR5, R29 ;  /* 0x0000000512187c24 */ /* 0x000fe2000f8e021d */
[----:B------:R-:W-:-:S04]  /*0d10*/  LEA R26, P0, R28, UR6, 0x2 ;  /* 0x000000061c1a7c11 */ /* 0x000fc8000f8010ff */
[----:B------:R-:W-:Y:S01]  /*0d20*/  LEA.HI.X R27, R28, UR7, R24, 0x2, P0 ;  /* 0x000000071c1b7c11 */ /* 0x000fe200080f1418 */
[----:B-1----:R-:W-:-:S04]  /*0d30*/  FMUL R25, R25, UR9 ;  /* 0x0000000919197c20 */ /* 0x002fc80008400000 */
[----:B--2---:R-:W-:-:S05]  /*0d40*/  FFMA R25, R2, UR8, R25 ;  /* 0x0000000802197c23 */ /* 0x004fca0008000019 */
[----:B------:R0:W-:Y:S02]  /*0d50*/  STG.E desc[UR14][R26.64], R25 ;  /* 0x000000191a007986 */ /* 0x0001e4000c10190e */
.L_x_7:
[----:B------:R-:W-:Y:S05]  /*0d60*/  BSYNC.RECONVERGENT B0 ;  /* 0x0000000000007941 */ /* 0x000fea0003800200 */
.L_x_6:
[----:B------:R-:W-:Y:S04]  /*0d70*/  BSSY.RECONVERGENT B0, `(.L_x_8) ;  /* 0x0000015000007945 */ /* 0x000fe80003800200 */
[----:B------:R-:W-:Y:S05]  /*0d80*/  @P4 BRA `(.L_x_9) ;  /* 0x00000000004c4947 */ /* 0x000fea0003800000 */
[----:B------:R-:W0:Y:S01]  /*0d90*/  LDCU.128 UR4, c[0x0][0x3c0] ;  /* 0x00007800ff0477ac */ /* 0x000e220008000c00 */
[----:B------:R-:W-:Y:S02]  /*0da0*/  SHF.R.S32.HI R29, RZ, 0x1f, R50 ;  /* 0x0000001fff1d7819 */ /* 0x000fe40000011432 */
[----:B------:R-:W-:Y:S01]  /*0db0*/  MOV R28, R50 ;  /* 0x00000032001c7202 */ /* 0x000fe20000000f00 */
[----:B------:R-:W1:Y:S04]  /*0dc0*/  LDCU.64 UR8, c[0x0][0x3b8] ;  /* 0x00007700ff0877ac */ /* 0x000e680008000a00 */
        /* <DEDUP_REMOVED lines=15> */
.L_x_9:
[----:B------:R-:W-:Y:S05]  /*0ec0*/  BSYNC.RECONVERGENT B0 ;  /* 0x0000000000007941 */ /* 0x000fea0003800200 */
.L_x_8:
[----:B------:R-:W-:Y:S04]  /*0ed0*/  BSSY.RECONVERGENT B0, `(.L_x_10) ;  /* 0x0000015000007945 */ /* 0x000fe80003800200 */
[----:B------:R-:W-:Y:S05]  /*0ee0*/  @P3 BRA `(.L_x_11) ;  /* 0x00000000004c3947 */ /* 0x000fea0003800000 */
[----:B------:R-:W2:Y:S01]  /*0ef0*/  LDCU.128 UR4, c[0x0][0x3c0] ;  /* 0x00007800ff0477ac */ /* 0x000ea20008000c00 */
[----:B01----:R-:W-:Y:S02]  /*0f00*/  SHF.R.S32.HI R27, RZ, 0x1f, R50 ;  /* 0x0000001fff1b7819 */ /* 0x003fe40000011432 */
[----:B------:R-:W-:Y:S01]  /*0f10*/  MOV R26, R50 ;  /* 0x00000032001a7202 */ /* 0x000fe20000000f00 */
[----:B------:R-:W0:Y:S04]  /*0f20*/  LDCU.64 UR8, c[0x0][0x3b8] ;  /* 0x00007700ff0877ac */ /* 0x000e280008000a00 */
[----:B--2---:R-:W-:-:S04]  /*0f30*/  IMAD.WIDE.U32 R24, R18, UR4, R26 ;  /* 0x0000000412187c25 */ /* 0x004fc8000f8e001a */
[----:B------:R-:W-:Y:S01]  /*0f40*/  IMAD R2, R18, UR5, R25 ;  /* 0x0000000512027c24 */ /* 0x000fe2000f8e0219 */
[C---:B0-----:R-:W-:Y:S01]  /*0f50*/  LEA R28, P0, R24.reuse, UR8, 0x2 ;  /* 0x00000008181c7c11 */ /* 0x041fe2000f8010ff */
        /* <DEDUP_REMOVED lines=12> */
.L_x_11:
[----:B------:R-:W-:Y:S05]  /*1020*/  BSYNC.RECONVERGENT B0 ;  /* 0x0000000000007941 */ /* 0x000fea0003800200 */
.L_x_10:
[----:B------:R-:W-:Y:S04]  /*1030*/  BSSY.RECONVERGENT B0, `(.L_x_12) ;  /* 0x0000015000007945 */ /* 0x000fe80003800200 */
[----:B------:R-:W-:Y:S05]  /*1040*/  @P1 BRA `(.L_x_13) ;  /* 0x00000000004c1947 */ /* 0x000fea0003800000 */
[----:B------:R-:W1:Y:S01]  /*1050*/  LDCU.128 UR4, c[0x0][0x3c0] ;  /* 0x00007800ff0477ac */ /* 0x000e620008000c00 */
[----:B0-2---:R-:W-:Y:S02]  /*1060*/  SHF.R.S32.HI R25, RZ, 0x1f, R50 ;  /* 0x0000001fff197819 */ /* 0x005fe40000011432 */
[----:B------:R-:W-:Y:S01]  /*1070*/  MOV R24, R50 ;  /* 0x0000003200187202 */ /* 0x000fe20000000f00 */
[----:B------:R-:W0:Y:S04]  /*1080*/  LDCU.64 UR8, c[0x0][0x3b8] ;  /* 0x00007700ff0877ac */ /* 0x000e280008000a00 */
[----:B-1----:R-:W-:-:S04]  /*1090*/  IMAD.WIDE.U32 R26, R18, UR4, R24 ;  /* 0x00000004121a7c25 */ /* 0x002fc8000f8e0018 */
        /* <DEDUP_REMOVED lines=14> */
.L_x_13:
[----:B------:R-:W-:Y:S05]  /*1180*/  BSYNC.RECONVERGENT B0 ;  /* 0x0000000000007941 */ /* 0x000fea0003800200 */
.L_x_12:
[----:B------:R-:W-:Y:S01]  /*1190*/  ISETP.GE.OR P5, PT, R50, UR12, P2 ;  /* 0x0000000c32007c0c */ /* 0x000fe200097a6670 */
[----:B------:R-:W-:Y:S01]  /*11a0*/  BSSY.RECONVERGENT B0, `(.L_x_14) ;  /* 0x000001a000007945 */ /* 0x000fe20003800200 */
[----:B------:R-:W-:Y:S02]  /*11b0*/  ISETP.GE.AND P4, PT, R19, UR13, PT ;  /* 0x0000000d13007c0c */ /* 0x000fe4000bf86270 */
[----:B------:R-:W-:Y:S02]  /*11c0*/  ISETP.GE.AND P0, PT, R0, UR13, PT ;  /* 0x0000000d00007c0c */ /* 0x000fe4000bf06270 */
[C---:B------:R-:W-:Y:S02]  /*11d0*/  ISETP.GE.OR P1, PT, R23.reuse, UR12, P2 ;  /* 0x0000000c17007c0c */ /* 0x040fe40009726670 */
[C---:B------:R-:W-:Y:S02]  /*11e0*/  ISETP.GE.OR P6, PT, R23.reuse, UR12, P4 ;  /* 0x0000000c17007c0c */ /* 0x040fe4000a7c6670 */
[----:B------:R-:W-:-:S03]  /*11f0*/  ISETP.GE.OR P3, PT, R23, UR12, P0 ;  /* 0x0000000c17007c0c */ /* 0x000fc60008766670 */
[----:B------:R-:W-:Y:S10]  /*1200*/  @P5 BRA `(.L_x_15) ;  /* 0x00000000004c5947 */ /* 0x000ff40003800000 */
[----:B------:R-:W3:Y:S01]  /*1210*/  LDCU.128 UR4, c[0x0][0x3c0] ;  /* 0x00007800ff0477ac */ /* 0x000ee20008000c00 */
[----:B0-2---:R-:W-:Y:S02]  /*1220*/  SHF.R.S32.HI R25, RZ, 0x1f, R50 ;  /* 0x0000001fff197819 */ /* 0x005fe40000011432 */
[----:B------:R-:W-:Y:S01]  /*1230*/  MOV R24, R50 ;  /* 0x0000003200187202 */ /* 0x000fe20000000f00 */
[----:B------:R-:W1:Y:S04]  /*1240*/  LDCU.64 UR8, c[0x0][0x3b8] ;  /* 0x00007700ff0877ac */ /* 0x000e680008000a00 */
[----:B---3--:R-:W-:-:S04]  /*1250*/  IMAD.WIDE.U32 R4, R20, UR4, R24 ;  /* 0x0000000414047c25 */ /* 0x008fc8000f8e0018 */
        /* <DEDUP_REMOVED lines=14> */
.L_x_15:
[----:B------:R-:W-:Y:S05]  /*1340*/  BSYNC.RECONVERGENT B0 ;  /* 0x0000000000007941 */ /* 0x000fea0003800200 */
.L_x_14:
[----:B------:R-:W-:Y:S01]  /*1350*/  BSSY.RECONVERGENT B0, `(.L_x_16) ;  /* 0x0000017000007945 */ /* 0x000fe20003800200 */
[----:B------:R-:W-:Y:S02]  /*1360*/  ISETP.GE.OR P5, PT, R22, UR12, P2 ;  /* 0x0000000c16007c0c */ /* 0x000fe400097a6670 */
[----:B------:R-:W-:Y:S01]  /*1370*/  ISETP.GE.OR P2, PT, R21, UR12, P2 ;  /* 0x0000000c15007c0c */ /* 0x000fe20009746670 */
[----:B------:R-:W-:-:S12]  /*1380*/  @P1 BRA `(.L_x_17) ;  /* 0x00000000004c1947 */ /* 0x000fd80003800000 */
[----:B------:R-:W4:Y:S01]  /*1390*/  LDCU.128 UR4, c[0x0][0x3c0] ;  /* 0x00007800ff0477ac */ /* 0x000f220008000c00 */
[----:B01-3--:R-:W-:Y:S02]  /*13a0*/  SHF.R.S32.HI R27, RZ, 0x1f, R50 ;  /* 0x0000001fff1b7819 */ /* 0x00bfe40000011432 */
[----:B------:R-:W-:Y:S01]  /*13b0*/  MOV R26, R50 ;  /* 0x00000032001a7202 */ /* 0x000fe20000000f00 */
[----:B------:R-:W0:Y:S04]  /*13c0*/  LDCU.64 UR8, c[0x0][0x3b8] ;  /* 0x00007700ff0877ac */ /* 0x000e280008000a00 */
[----:B----4-:R-:W-:-:S04]  /*13d0*/  IMAD.WIDE.U32 R4, R20, UR4, R26 ;  /* 0x0000000414047c25 */ /* 0x010fc8000f8e001a */
[----:B------:R-:W-:Y:S01]  /*13e0*/  IMAD R2, R20, UR5, R5 ;  /* 0x0000000514027c24 */ /* 0x000fe2000f8e0205 */
[C---:B0-----:R-:W-:Y:S01]  /*13f0*/  LEA R28, P1, R4.reuse, UR8, 0x2 ;  /* 0x00000008041c7c11 */ /* 0x041fe2000f8210ff */
[----:B------:R-:W0:Y:S03]  /*1400*/  LDCU.64 UR4, c[0x0][0x3d0] ;  /* 0x00007a00ff0477ac */ /* 0x000e260008000a00 */
[----:B------:R-:W-:Y:S01]  /*1410*/  LEA.HI.X R29, R4, UR9, R2, 0x2, P1 ;  /* 0x00000009041d7c11 */ /* 0x000fe200088f1402 */
[----:B------:R-:W1:Y:S04]  /*1420*/  LDCU UR9, c[0x0][0x3b0] ;  /* 0x00007600ff0977ac */ /* 0x000e680008000800 */
[----:B------:R-:W1:Y:S01]  /*1430*/  LDG.E R4, desc[UR14][R28.64+0x4] ;  /* 0x0000040e1c047981 */ /* 0x000e62000c1e1900 */
[----:B------:R-:W3:Y:S01]  /*1440*/  LDCU UR8, c[0x0][0x38c] ;  /* 0x00007180ff0877ac */ /* 0x000ee20008000800 */
[----:B0-----:R-:W-:-:S04]  /*1450*/  IMAD.WIDE.U32 R26, R20, UR4, R26 ;  /* 0x00000004141a7c25 */ /* 0x001fc8000f8e001a */
[----:B------:R-:W-:Y:S01]  /*1460*/  IMAD R2, R20, UR5, R27 ;  /* 0x0000000514027c24 */ /* 0x000fe2000f8e021b */
[----:B--2---:R-:W-:-:S04]  /*1470*/  LEA R24, P1, R26, UR6, 0x2 ;  /* 0x000000061a187c11 */ /* 0x004fc8000f8210ff */
[----:B------:R-:W-:Y:S01]  /*1480*/  LEA.HI.X R25, R26, UR7, R2, 0x2, P1 ;  /* 0x000000071a197c11 */ /* 0x000fe200088f1402 */
[----:B-1----:R-:W-:-:S04]  /*1490*/  FMUL R4, R4, UR9 ;  /* 0x0000000904047c20 */ /* 0x002fc80008400000 */
[----:B---3--:R-:W-:-:S05]  /*14a0*/  FFMA R7, R7, UR8, R4 ;  /* 0x0000000807077c23 */ /* 0x008fca0008000004 */
[----:B------:R0:W-:Y:S02]  /*14b0*/  STG.E desc[UR14][R24.64+0x4], R7 ;  /* 0x0000040718007986 */ /* 0x0001e4000c10190e */
.L_x_17:
[----:B------:R-:W-:Y:S05]  /*14c0*/  BSYNC.RECONVERGENT B0 ;  /* 0x0000000000007941 */ /* 0x000fea0003800200 */
.L_x_16:
[----:B------:R-:W-:Y:S04]  /*14d0*/  BSSY.RECONVERGENT B0, `(.L_x_18) ;  /* 0x0000015000007945 */ /* 0x000fe80003800200 */
[----:B------:R-:W-:Y:S05]  /*14e0*/  @P5 BRA `(.L_x_19) ;  /* 0x00000000004c5947 */ /* 0x000fea0003800000 */
[----:B------:R-:W3:Y:S01]  /*14f0*/  LDCU.128 UR4, c[0x0][0x3c0] ;  /* 0x00007800ff0477ac */ /* 0x000ee20008000c00 */
[----:B0-----:R-:W-:Y:S02]  /*1500*/  SHF.R.S32.HI R7, RZ, 0x1f, R50 ;  /* 0x0000001fff077819 */ /* 0x001fe40000011432 */
[----:B------:R-:W-:Y:S01]  /*1510*/  MOV R6, R50 ;  /* 0x0000003200067202 */ /* 0x000fe20000000f00 */
[----:B------:R-:W2:Y:S04]  /*1520*/  LDCU.64 UR8, c[0x0][0x3b8] ;  /* 0x00007700ff0877ac */ /* 0x000ea80008000a00 */
[----:B---34-:R-:W-:-:S04]  /*1530*/  IMAD.WIDE.U32 R4, R20, UR4, R6 ;  /* 0x0000000414047c25 */ /* 0x018fc8000f8e0006 */
[----:B------:R-:W-:Y:S01]  /*1540*/  IMAD R2, R20, UR5, R5 ;  /* 0x0000000514027c24 */ /* 0x000fe2000f8e0205 */
[C---:B--2---:R-:W-:Y:S01]  /*1550*/  LEA R24, P1, R4.reuse, UR8, 0x2 ;  /* 0x0000000804187c11 */ /* 0x044fe2000f8210ff */
[----:B------:R-:W0:Y:S03]  /*1560*/  LDCU.64 UR4, c[0x0][0x3d0] ;  /* 0x00007a00ff0477ac */ /* 0x000e260008000a00 */
[----:B------:R-:W-:Y:S01]  /*1570*/  LEA.HI.X R25, R4, UR9, R2, 0x2, P1 ;  /* 0x0000000904197c11 */ /* 0x000fe200088f1402 */
[----:B------:R-:W2:Y:S04]  /*1580*/  LDCU UR9, c[0x0][0x3b0] ;  /* 0x00007600ff0977ac */ /* 0x000ea80008000800 */
[----:B-1----:R-:W2:Y:S01]  /*1590*/  LDG.E R3, desc[UR14][R24.64+0x8] ;  /* 0x0000080e18037981 */ /* 0x002ea2000c1e1900 */
[----:B------:R-:W1:Y:S01]  /*15a0*/  LDCU UR8, c[0x0][0x38c] ;  /* 0x00007180ff0877ac */ /* 0x000e620008000800 */
[----:B0-----:R-:W-:-:S04]  /*15b0*/  IMAD.WIDE.U32 R6, R20, UR4, R6 ;  /* 0x0000000414067c25 */ /* 0x001fc8000f8e0006 */
[----:B------:R-:W-:Y:S01]  /*15c0*/  IMAD R2, R20, UR5, R7 ;  /* 0x0000000514027c24 */ /* 0x000fe2000f8e0207 */
[----:B------:R-:W-:-:S04]  /*15d0*/  LEA R4, P1, R6, UR6, 0x2 ;  /* 0x0000000606047c11 */ /* 0x000fc8000f8210ff */
[----:B------:R-:W-:Y:S01]  /*15e0*/  LEA.HI.X R5, R6, UR7, R2, 0x2, P1 ;  /* 0x0000000706057c11 */ /* 0x000fe200088f1402 */
[----:B--2---:R-:W-:-:S04]  /*15f0*/  FMUL R3, R3, UR9 ;  /* 0x0000000903037c20 */ /* 0x004fc80008400000 */
[----:B-1----:R-:W-:-:S05]  /*1600*/  FFMA R3, R8, UR8, R3 ;  /* 0x0000000808037c23 */ /* 0x002fca0008000003 */
[----:B------:R0:W-:Y:S02]  /*1610*/  STG.E desc[UR14][R4.64+0x8], R3 ;  /* 0x0000080304007986 */ /* 0x0001e4000c10190e */
.L_x_19:
[----:B------:R-:W-:Y:S05]  /*1620*/  BSYNC.RECONVERGENT B0 ;  /* 0x0000000000007941 */ /* 0x000fea0003800200 */
.L_x_18:
[----:B------:R-:W-:Y:S04]  /*1630*/  BSSY.RECONVERGENT B0, `(.L_x_20) ;  /* 0x0000015000007945 */ /* 0x000fe80003800200 */
[----:B------:R-:W-:Y:S05]  /*1640*/  @P2 BRA `(.L_x_21) ;  /* 0x00000000004c2947 */ /* 0x000fea0003800000 */
[----:B------:R-:W5:Y:S01]  /*1650*/  LDCU.128 UR4, c[0x0][0x3c0] ;  /* 0x00007800ff0477ac */ /* 0x000f620008000c00 */
[----:B0--34-:R-:W-:Y:S02]  /*1660*/  SHF.R.S32.HI R5, RZ, 0x1f, R50 ;  /* 0x0000001fff057819 */ /* 0x019fe40000011432 */
[----:B------:R-:W-:Y:S01]  /*1670*/  MOV R4, R50 ;  /* 0x0000003200047202 */ /* 0x000fe20000000f00 */
[----:B------:R-:W2:Y:S04]  /*1680*/  LDCU.64 UR8, c[0x0][0x3b8] ;  /* 0x00007700ff0877ac */ /* 0x000ea80008000a00 */
[----:B-----5:R-:W-:-:S04]  /*1690*/  IMAD.WIDE.U32 R6, R20, UR4, R4 ;  /* 0x0000000414067c25 */ /* 0x020fc8000f8e0004 */
[----:B------:R-:W-:Y:S01]  /*16a0*/  IMAD R2, R20, UR5, R7 ;  /* 0x0000000514027c24 */ /* 0x000fe2000f8e0207 */
[C---:B--2---:R-:W-:Y:S01]  /*16b0*/  LEA R24, P1, R6.reuse, UR8, 0x2 ;  /* 0x0000000806187c11 */ /* 0x044fe2000f8210ff */
[----:B------:R-:W0:Y:S03]  /*16c0*/  LDCU.64 UR4, c[0x0][0x3d0] ;  /* 0x00007a00ff0477ac */ /* 0x000e260008000a00 */
[----:B------:R-:W-:Y:S01]  /*16d0*/  LEA.HI.X R25, R6, UR9, R2, 0x2, P1 ;  /* 0x0000000906197c11 */ /* 0x000fe200088f1402 */
[----:B------:R-:W2:Y:S04]  /*16e0*/  LDCU UR9, c[0x0][0x3b0] ;  /* 0x00007600ff0977ac */ /* 0x000ea80008000800 */
[----:B------:R-:W2:Y:S01]  /*16f0*/  LDG.E R2, desc[UR14][R24.64+0xc] ;  /* 0x00000c0e18027981 */ /* 0x000ea2000c1e1900 */
[----:B------:R-:W3:Y:S01]  /*1700*/  LDCU UR8, c[0x0][0x38c] ;  /* 0x00007180ff0877ac */ /* 0x000ee20008000800 */
[----:B0-----:R-:W-:-:S04]  /*1710*/  IMAD.WIDE.U32 R4, R20, UR4, R4 ;  /* 0x0000000414047c25 */ /* 0x001fc8000f8e0004 */
[----:B------:R-:W-:Y:S01]  /*1720*/  IMAD R20, R20, UR5, R5 ;  /* 0x0000000514147c24 */ /* 0x000fe2000f8e0205 */
[----:B------:R-:W-:-:S04]  /*1730*/  LEA R6, P1, R4, UR6, 0x2 ;  /* 0x0000000604067c11 */ /* 0x000fc8000f8210ff */
[----:B------:R-:W-:Y:S01]  /*1740*/  LEA.HI.X R7, R4, UR7, R20, 0x2, P1 ;  /* 0x0000000704077c11 */ /* 0x000fe200088f1414 */
[----:B--2---:R-:W-:-:S04]  /*1750*/  FMUL R2, R2, UR9 ;  /* 0x0000000902027c20 */ /* 0x004fc80008400000 */
[----:B---3--:R-:W-:-:S05]  /*1760*/  FFMA R9, R9, UR8, R2 ;  /* 0x0000000809097c23 */ /* 0x008fca0008000002 */
[----:B------:R0:W-:Y:S02]  /*1770*/  STG.E desc[UR14][R6.64+0xc], R9 ;  /* 0x00000c0906007986 */ /* 0x0001e4000c10190e */
.L_x_21:
[----:B------:R-:W-:Y:S05]  /*1780*/  BSYNC.RECONVERGENT B0 ;  /* 0x0000000000007941 */ /* 0x000fea0003800200 */
.L_x_20:
[----:B------:R-:W-:Y:S01]  /*1790*/  ISETP.GE.OR P1, PT, R50, UR12, P4 ;  /* 0x0000000c32007c0c */ /* 0x000fe2000a726670 */
[----:B------:R-:W-:Y:S01]  /*17a0*/  BSSY.RECONVERGENT B0, `(.L_x_22) ;  /* 0x0000017000007945 */ /* 0x000fe20003800200 */
[C---:B------:R-:W-:Y:S02]  /*17b0*/  ISETP.GE.OR P5, PT, R22.reuse, UR12, P4 ;  /* 0x0000000c16007c0c */ /* 0x040fe4000a7a6670 */
[----:B------:R-:W-:-:S09]  /*17c0*/  ISETP.GE.OR P2, PT, R22, UR12, P0 ;  /* 0x0000000c16007c0c */ /* 0x000fd20008746670 */
[----:B------:R-:W-:Y:S05]  /*17d0*/  @P1 BRA `(.L_x_23) ;  /* 0x00000000004c1947 */ /* 0x000fea0003800000 */
[----:B------:R-:W3:Y:S01]  /*17e0*/  LDCU.128 UR4, c[0x0][0x3c0] ;  /* 0x00007800ff0477ac */ /* 0x000ee20008000c00 */
[----:B0-----:R-:W-:Y:S02]  /*17f0*/  SHF.R.S32.HI R7, RZ, 0x1f, R50 ;  /* 0x0000001fff077819 */ /* 0x001fe40000011432 */
[----:B------:R-:W-:Y:S01]  /*1800*/  MOV R6, R50 ;  /* 0x0000003200067202 */ /* 0x000fe20000000f00 */
[----:B------:R-:W0:Y:S04]  /*1810*/  LDCU.64 UR8, c[0x0][0x3b8] ;  /* 0x00007700ff0877ac */ /* 0x000e280008000a00 */
[----:B---34-:R-:W-:-:S04]  /*1820*/  IMAD.WIDE.U32 R4, R19, UR4, R6 ;  /* 0x0000000413047c25 */ /* 0x018fc8000f8e0006 */
[C---:B------:R-:W-:Y:S01]  /*1830*/  IMAD R2, R19.reuse, UR5, R5 ;  /* 0x0000000513027c24 */ /* 0x040fe2000f8e0205 */
[C---:B0-----:R-:W-:Y:S01]  /*1840*/  LEA R8, P1, R4.reuse, UR8, 0x2 ;  /* 0x0000000804087c11 */ /* 0x041fe2000f8210ff */
[----:B------:R-:W0:Y:S03]  /*1850*/  LDCU.64 UR4, c[0x0][0x3d0] ;  /* 0x00007a00ff0477ac */ /* 0x000e260008000a00 */
[----:B------:R-:W-:Y:S01]  /*1860*/  LEA.HI.X R9, R4, UR9, R2, 0x2, P1 ;  /* 0x0000000904097c11 */ /* 0x000fe200088f1402 */
[----:B------:R-:W3:Y:S04]  /*1870*/  LDCU UR9, c[0x0][0x3b0] ;  /* 0x00007600ff0977ac */ /* 0x000ee80008000800 */
[----:B-12---:R-:W3:Y:S01]  /*1880*/  LDG.E R3, desc[UR14][R8.64] ;  /* 0x0000000e08037981 */ /* 0x006ee2000c1e1900 */
[----:B------:R-:W1:Y:S01]  /*1890*/  LDCU UR8, c[0x0][0x38c] ;  /* 0x00007180ff0877ac */ /* 0x000e620008000800 */
[----:B0-----:R-:W-:-:S04]  /*18a0*/  IMAD.WIDE.U32 R6, R19, UR4, R6 ;  /* 0x0000000413067c25 */ /* 0x001fc8000f8e0006 */
[----:B------:R-:W-:Y:S01]  /*18b0*/  IMAD R2, R19, UR5, R7 ;  /* 0x0000000513027c24 */ /* 0x000fe2000f8e0207 */
[----:B------:R-:W-:-:S04]  /*18c0*/  LEA R4, P1, R6, UR6, 0x2 ;  /* 0x0000000606047c11 */ /* 0x000fc8000f8210ff */
[----:B------:R-:W-:Y:S01]  /*18d0*/  LEA.HI.X R5, R6, UR7, R2, 0x2, P1 ;  /* 0x0000000706057c11 */ /* 0x000fe200088f1402 */
[----:B---3--:R-:W-:-:S04]  /*18e0*/  FMUL R3, R3, UR9 ;  /* 0x0000000903037c20 */ /* 0x008fc80008400000 */
[----:B-1----:R-:W-:-:S05]  /*18f0*/  FFMA R3, R10, UR8, R3 ;  /* 0x000000080a037c23 */ /* 0x002fca0008000003 */
[----:B------:R0:W-:Y:S02]  /*1900*/  STG.E desc[UR14][R4.64], R3 ;  /* 0x0000000304007986 */ /* 0x0001e4000c10190e */
.L_x_23:
[----:B------:R-:W-:Y:S05]  /*1910*/  BSYNC.RECONVERGENT B0 ;  /* 0x0000000000007941 */ /* 0x000fea0003800200 */
.L_x_22:
[----:B------:R-:W-:Y:S01]  /*1920*/  BSSY.RECONVERGENT B0, `(.L_x_24) ;  /* 0x0000018000007945 */ /* 0x000fe20003800200 */
[C---:B------:R-:W-:Y:S02]  /*1930*/  ISETP.GE.OR P1, PT, R21.reuse, UR12, P0 ;  /* 0x0000000c15007c0c */ /* 0x040fe40008726670 */
[----:B------:R-:W-:Y:S02]  /*1940*/  ISETP.GE.OR P4, PT, R21, UR12, P4 ;  /* 0x0000000c15007c0c */ /* 0x000fe4000a786670 */
[----:B------:R-:W-:Y:S01]  /*1950*/  ISETP.GE.OR P0, PT, R50, UR12, P0 ;  /* 0x0000000c32007c0c */ /* 0x000fe20008706670 */
[----:B------:R-:W-:-:S12]  /*1960*/  @P6 BRA `(.L_x_25) ;  /* 0x00000000004c6947 */ /* 0x000fd80003800000 */
        /* <DEDUP_REMOVED lines=10> */
[----:B------:R-:W3:Y:S01]  /*1a10*/  LDG.E R4, desc[UR14][R20.64+0x4] ;  /* 0x0000040e14047981 */ /* 0x000ee2000c1e1900 */
[----:B------:R-:W4:Y:S01]  /*1a20*/  LDCU UR8, c[0x0][0x38c] ;  /* 0x00007180ff0877ac */ /* 0x000f220008000800 */
[----:B0-----:R-:W-:-:S04]  /*1a30*/  IMAD.WIDE.U32 R8, R19, UR4, R8 ;  /* 0x0000000413087c25 */ /* 0x001fc8000f8e0008 */
[----:B------:R-:W-:Y:S01]  /*1a40*/  IMAD R2, R19, UR5, R9 ;  /* 0x0000000513027c24 */ /* 0x000fe2000f8e0209 */
[----:B------:R-:W-:-:S04]  /*1a50*/  LEA R6, P6, R8, UR6, 0x2 ;  /* 0x0000000608067c11 */ /* 0x000fc8000f8c10ff */
[----:B------:R-:W-:Y:S01]  /*1a60*/  LEA.HI.X R7, R8, UR7, R2, 0x2, P6 ;  /* 0x0000000708077c11 */ /* 0x000fe2000b0f1402 */
[----:B---3--:R-:W-:-:S04]  /*1a70*/  FMUL R4, R4, UR9 ;  /* 0x0000000904047c20 */ /* 0x008fc80008400000 */
[----:B----4-:R-:W-:-:S05]  /*1a80*/  FFMA R11, R11, UR8, R4 ;  /* 0x000000080b0b7c23 */ /* 0x010fca0008000004 */
[----:B------:R0:W-:Y:S02]  /*1a90*/  STG.E desc[UR14][R6.64+0x4], R11 ;  /* 0x0000040b06007986 */ /* 0x0001e4000c10190e */
.L_x_25:
[----:B------:R-:W-:Y:S05]  /*1aa0*/  BSYNC.RECONVERGENT B0 ;  /* 0x0000000000007941 */ /* 0x000fea0003800200 */
.L_x_24:
[----:B------:R-:W-:Y:S04]  /*1ab0*/  BSSY.RECONVERGENT B0, `(.L_x_26) ;  /* 0x0000015000007945 */ /* 0x000fe80003800200 */
        /* <DEDUP_REMOVED lines=20> */
.L_x_27:
[----:B------:R-:W-:Y:S05]  /*1c00*/  BSYNC.RECONVERGENT B0 ;  /* 0x0000000000007941 */ /* 0x000fea0003800200 */
.L_x_26:
[----:B------:R-:W-:Y:S04]  /*1c10*/  BSSY.RECONVERGENT B0, `(.L_x_28) ;  /* 0x0000015000007945 */ /* 0x000fe80003800200 */
[----:B------:R-:W-:Y:S05]  /*1c20*/  @P4 BRA `(.L_x_29) ;  /* 0x00000000004c4947 */ /* 0x000fea0003800000 */
[----:B------:R-:W5:Y:S01]  /*1c30*/  LDCU.128 UR4, c[0x0][0x3c0] ;  /* 0x00007800ff0477ac */ /* 0x000f620008000c00 */
[----:B0--34-:R-:W-:Y:S02]  /*1c40*/  SHF.R.S32.HI R5, RZ, 0x1f, R50 ;  /* 0x0000001fff057819 */ /* 0x019fe40000011432 */
[----:B------:R-:W-:Y:S01]  /*1c50*/  MOV R4, R50 ;  /* 0x0000003200047202 */ /* 0x000fe20000000f00 */
[----:B------:R-:W0:Y:S04]  /*1c60*/  LDCU.64 UR8, c[0x0][0x3b8] ;  /* 0x00007700ff0877ac */ /* 0x000e280008000a00 */
[----:B-----5:R-:W-:-:S04]  /*1c70*/  IMAD.WIDE.U32 R6, R19, UR4, R4 ;  /* 0x0000000413067c25 */ /* 0x020fc8000f8e0004 */
        /* <DEDUP_REMOVED lines=14> */
.L_x_29:
[----:B------:R-:W-:Y:S05]  /*1d60*/  BSYNC.RECONVERGENT B0 ;  /* 0x0000000000007941 */ /* 0x000fea0003800200 */
.L_x_28:
[----:B------:R-:W-:Y:S04]  /*1d70*/  BSSY.RECONVERGENT B0, `(.L_x_30) ;  /* 0x0000015000007945 */ /* 0x000fe80003800200 */
[----:B------:R-:W-:Y:S05]  /*1d80*/  @P0 BRA `(.L_x_31) ;  /* 0x00000000004c0947 */ /* 0x000fea0003800000 */
[----:B------:R-:W3:Y:S01]  /*1d90*/  LDCU.128 UR4, c[0x0][0x3c0] ;  /* 0x00007800ff0477ac */ /* 0x000ee20008000c00 */
[----:B0-----:R-:W-:Y:S02]  /*1da0*/  SHF.R.S32.HI R7, RZ, 0x1f, R50 ;  /* 0x0000001fff077819 */ /* 0x001fe40000011432 */
[----:B------:R-:W-:Y:S01]  /*1db0*/  MOV R6, R50 ;  /* 0x0000003200067202 */ /* 0x000fe20000000f00 */
[----:B------:R-:W0:Y:S04]  /*1dc0*/  LDCU.64 UR8, c[0x0][0x3b8] ;  /* 0x00007700ff0877ac */ /* 0x000e280008000a00 */
[----:B---34-:R-:W-:-:S04]  /*1dd0*/  IMAD.WIDE.U32 R4, R0, UR4, R6 ;  /* 0x0000000400047c25 */ /* 0x018fc8000f8e0006 */
[----:B------:R-:W-:Y:S01]  /*1de0*/  IMAD R2, R0, UR5, R5 ;  /* 0x0000000500027c24 */ /* 0x000fe2000f8e0205 */
        /* <DEDUP_REMOVED lines=13> */
.L_x_31:
[----:B------:R-:W-:Y:S05]  /*1ec0*/  BSYNC.RECONVERGENT B0 ;  /* 0x0000000000007941 */ /* 0x000fea0003800200 */
.L_x_30:
        /* <DEDUP_REMOVED lines=21> */
.L_x_33:
[----:B------:R-:W-:Y:S05]  /*2020*/  BSYNC.RECONVERGENT B0 ;  /* 0x0000000000007941 */ /* 0x000fea0003800200 */
.L_x_32:
        /* <DEDUP_REMOVED lines=21> */
.L_x_35:
[----:B------:R-:W-:Y:S05]  /*2180*/  BSYNC.RECONVERGENT B0 ;  /* 0x0000000000007941 */ /* 0x000fea0003800200 */
.L_x_34:
[----:B------:R-:W-:Y:S05]  /*2190*/  @P1 EXIT ;  /* 0x000000000000194d */ /* 0x000fea0003800000 */
[----:B------:R-:W0:Y:S01]  /*21a0*/  LDCU.128 UR4, c[0x0][0x3c0] ;  /* 0x00007800ff0477ac */ /* 0x000e220008000c00 */
[--C-:B------:R-:W-:Y:S01]  /*21b0*/  SHF.R.S32.HI R51, RZ, 0x1f, R50.reuse ;  /* 0x0000001fff337819 */ /* 0x100fe20000011432 */
[----:B------:R-:W5:Y:S02]  /*21c0*/  LDCU.64 UR8, c[0x0][0x3b8] ;  /* 0x00007700ff0877ac */ /* 0x000f640008000a00 */
[----:B0--34-:R-:W-:-:S04]  /*21d0*/  IMAD.WIDE.U32 R4, R0, UR4, R50 ;  /* 0x0000000400047c25 */ /* 0x019fc8000f8e0032 */
[----:B------:R-:W-:Y:S01]  /*21e0*/  IMAD R2, R0, UR5, R5 ;  /* 0x0000000500027c24 */ /* 0x000fe2000f8e0205 */
[C---:B-----5:R-:W-:Y:S01]  /*21f0*/  LEA R8, P0, R4.reuse, UR8, 0x2 ;  /* 0x0000000804087c11 */ /* 0x060fe2000f8010ff */
        /* <DEDUP_REMOVED lines=11> */
[----:B------:R-:W-:Y:S01]  /*22b0*/  STG.E desc[UR14][R6.64+0xc], R17 ;  /* 0x00000c1106007986 */ /* 0x000fe2000c10190e */
[----:B------:R-:W-:Y:S05]  /*22c0*/  EXIT ;  /* 0x000000000000794d */ /* 0x000fea0003800000 */
.L_x_36:
        /* <DEDUP_REMOVED lines=11> */
.L_x_762:


//--------------------- .text._ZN7cutlass9reference6device6kernel12BlockForEachIfNS1_6detail17RandomUniformFuncIfEEEEvPT_mNT0_6ParamsE --------------------------
	.section	.text._ZN7cutlass9reference6device6kernel12BlockForEachIfNS1_6detail17RandomUniformFuncIfEEEEvPT_mNT0_6ParamsE,"ax",@progbits
	.align	128
        .global         _ZN7cutlass9reference6device6kernel12BlockForEachIfNS1_6detail17RandomUniformFuncIfEEEEvPT_mNT0_6ParamsE
        .type           _ZN7cutlass9reference6device6kernel12BlockForEachIfNS1_6detail17RandomUniformFuncIfEEEEvPT_mNT0_6ParamsE,@function
        .size           _ZN7cutlass9reference6device6kernel12BlockForEachIfNS1_6detail17RandomUniformFuncIfEEEEvPT_mNT0_6ParamsE,(.L_x_763 - _ZN7cutlass9reference6device6kernel12BlockForEachIfNS1_6detail17RandomUniformFuncIfEEEEvPT_mNT0_6ParamsE)
        .other          _ZN7cutlass9reference6device6kernel12BlockForEachIfNS1_6detail17RandomUniformFuncIfEEEEvPT_mNT0_6ParamsE,@"STO_CUDA_ENTRY STV_DEFAULT"
_ZN7cutlass9reference6device6kernel12BlockForEachIfNS1_6detail17RandomUniformFuncIfEEEEvPT_mNT0_6ParamsE:
.text._ZN7cutlass9reference6device6kernel12BlockForEachIfNS1_6detail17RandomUniformFuncIfEEEEvPT_mNT0_6ParamsE:
[----:B------:R-:W0:Y:S08]  /*0000*/  LDC R1, c[0x0][0x37c] ;  /* 0x0000df00ff017b82 */ /* 0x000e300000000800 */
[----:B------:R-:W1:Y:S01]  /*0010*/  LDC.64 R4, c[0x0][0x390] ;  /* 0x0000e400ff047b82 */ /* 0x000e620000000a00 */
[----:B------:R-:W2:Y:S01]  /*0020*/  S2R R15, SR_TID.X ;  /* 0x00000000000f7919 */ /* 0x000ea20000002100 */
[----:B0-----:R-:W-:Y:S01]  /*0030*/  VIADD R1, R1, 0xffffffa0 ;  /* 0xffffffa001017836 */ /* 0x001fe20000000000 */
[----:B------:R-:W0:Y:S01]  /*0040*/  LDCU.64 UR18, c[0x0][0x358] ;  /* 0x00006b00ff1277ac */ /* 0x000e220008000a00 */
[----:B------:R-:W-:Y:S04]  /*0050*/  BSSY.RECONVERGENT B1, `(.L_x_37) ;  /* 0x0000270000017945 */ /* 0x000fe80003800200 */
[----:B------:R-:W3:Y:S08]  /*0060*/  LDC.64 R12, c[0x0][0x398] ;  /* 0x0000e600ff0c7b82 */ /* 0x000ef00000000a00 */
[----:B------:R-:W4:Y:S08]  /*0070*/  LDC.64 R18, c[0x0][0x390] ;  /* 0x0000e400ff127b82 */ /* 0x000f300000000a00 */
[----:B------:R-:W5:Y:S01]  /*0080*/  LDC.64 R16, c[0x0][0x3a8] ;  /* 0x0000ea00ff107b82 */ /* 0x000f620000000a00 */
[----:B-1----:R-:W-:-:S02]  /*0090*/  LOP3.LUT R4, R4, 0xaad26b49, RZ, 0x3c, !PT ;  /* 0xaad26b4904047812 */ /* 0x002fc400078e3cff */
[----:B------:R-:W-:-:S03]  /*00a0*/  LOP3.LUT R5, R5, 0xf7dcefdd, RZ, 0x3c, !PT ;  /* 0xf7dcefdd05057812 */ /* 0x000fc600078e3cff */
[----:B------:R-:W-:Y:S02]  /*00b0*/  IMAD R9, R4, 0x4182bed5, RZ ;  /* 0x4182bed504097824 */ /* 0x000fe400078e02ff */
[----:B------:R-:W1:Y:S01]  /*00c0*/  LDC.64 R6, c[0x0][0x3b0] ;  /* 0x0000ec00ff067b82 */ /* 0x000e620000000a00 */
[----:B------:R-:W-:Y:S01]  /*00d0*/  IMAD R8, R5, -0x658354e5, RZ ;  /* 0x9a7cab1b05087824 */ /* 0x000fe200078e02ff */
[----:B---3--:R3:W-:Y:S01]  /*00e0*/  STL.64 [R1+0x8], R12 ;  /* 0x0000080c01007387 */ /* 0x0087e20000100a00 */
[C---:B------:R-:W-:Y:S02]  /*00f0*/  IADD3 R5, PT, PT, R9.reuse, 0x75bcd15, RZ ;  /* 0x075bcd1509057810 */ /* 0x040fe40007ffe0ff */
[C---:B------:R-:W-:Y:S01]  /*0100*/  VIADD R11, R8.reuse, 0x1f123bb5 ;  /* 0x1f123bb5080b7836 */ /* 0x040fe20000000000 */
[C---:B------:R-:W-:Y:S02]  /*0110*/  IADD3 R4, PT, PT, R9.reuse, 0x64f0c9, R8 ;  /* 0x0064f0c909047810 */ /* 0x040fe40007ffe008 */
[----:B------:R-:W2:Y:S01]  /*0120*/  LDC.64 R2, c[0x0][0x3b8] ;  /* 0x0000ee00ff027b82 */ /* 0x000ea20000000a00 */
[C---:B------:R-:W-:Y:S01]  /*0130*/  LOP3.LUT R10, R9.reuse, 0x159a55e5, RZ, 0x3c, !PT ;  /* 0x159a55e5090a7812 */ /* 0x040fe200078e3cff */
[----:B------:R-:W-:Y:S01]  /*0140*/  VIADD R9, R9, 0x583f19 ;  /* 0x00583f1909097836 */ /* 0x000fe20000000000 */
[----:B------:R-:W-:Y:S01]  /*0150*/  LOP3.LUT R8, R8, 0x5491333, RZ, 0x3c, !PT ;  /* 0x0549133308087812 */ /* 0x000fe200078e3cff */
[----:B----4-:R4:W-:Y:S04]  /*0160*/  STL.64 [R1], R18 ;  /* 0x0000001201007387 */ /* 0x0109e80000100a00 */
[----:B------:R-:W0:Y:S01]  /*0170*/  LDC R14, c[0x0][0x3a0] ;  /* 0x0000e800ff0e7b82 */ /* 0x000e220000000800 */
[----:B-----5:R4:W-:Y:S04]  /*0180*/  STL.64 [R1+0x18], R16 ;  /* 0x0000181001007387 */ /* 0x0209e80000100a00 */
[----:B------:R4:W-:Y:S03]  /*0190*/  STL.64 [R1+0x30], R4 ;  /* 0x0000300401007387 */ /* 0x0009e60000100a00 */
[----:B------:R-:W5:Y:S01]  /*01a0*/  S2UR UR4, SR_CTAID.X ;  /* 0x00000000000479c3 */ /* 0x000f620000002500 */
[----:B-1----:R4:W-:Y:S04]  /*01b0*/  STL.64 [R1+0x20], R6 ;  /* 0x0000200601007387 */ /* 0x0029e80000100a00 */
[----:B------:R4:W-:Y:S01]  /*01c0*/  STL.64 [R1+0x38], R10 ;  /* 0x0000380a01007387 */ /* 0x0009e20000100a00 */
[----:B---3--:R-:W-:-:S02]  /*01d0*/  HFMA2 R12, -RZ, RZ, 0, 0 ;  /* 0x00000000ff0c7431 */ /* 0x008fc400000001ff */
[----:B------:R-:W5:Y:S01]  /*01e0*/  LDC R0, c[0x0][0x360] ;  /* 0x0000d800ff007b82 */ /* 0x000f620000000800 */
[----:B--2---:R4:W-:Y:S04]  /*01f0*/  STL.64 [R1+0x28], R2 ;  /* 0x0000280201007387 */ /* 0x0049e80000100a00 */
[----:B------:R4:W-:Y:S04]  /*0200*/  STL.64 [R1+0x40], R8 ;  /* 0x0000400801007387 */ /* 0x0009e80000100a00 */
[----:B0-----:R4:W-:Y:S01]  /*0210*/  STL [R1+0x10], R14 ;  /* 0x0000100e01007387 */ /* 0x0019e20000100800 */
[----:B-----5:R-:W-:-:S05]  /*0220*/  IMAD R13, R0, UR4, R15 ;  /* 0x00000004000d7c24 */ /* 0x020fca000f8e020f */
[----:B------:R-:W-:-:S13]  /*0230*/  ISETP.NE.AND P0, PT, R13, RZ, PT ;  /* 0x000000ff0d00720c */ /* 0x000fda0003f05270 */
[----:B----4-:R-:W-:Y:S05]  /*0240*/  @!P0 BRA `(.L_x_38) ;  /* 0x0000002400408947 */ /* 0x010fea0003800000 */
[----:B------:R-:W-:Y:S02]  /*0250*/  MOV R21, RZ ;  /* 0x000000ff00157202 */ /* 0x000fe40000000f00 */
[----:B------:R-:W-:Y:S02]  /*0260*/  MOV R7, R13 ;  /* 0x0000000d00077202 */ /* 0x000fe40000000f00 */
[----:B------:R-:W-:-:S07]  /*0270*/  MOV R6, R12 ;  /* 0x0000000c00067202 */ /* 0x000fce0000000f00 */
.L_x_47:
[----:B------:R-:W-:Y:S01]  /*0280*/  LOP3.LUT R14, R7, 0x3, RZ, 0xc0, !PT ;  /* 0x00000003070e7812 */ /* 0x000fe200078ec0ff */
[----:B------:R-:W-:Y:S03]  /*0290*/  BSSY.RECONVERGENT B0, `(.L_x_39) ;  /* 0x0000245000007945 */ /* 0x000fe60003800200 */
[----:B------:R-:W-:-:S04]  /*02a0*/  ISETP.NE.U32.AND P0, PT, R14, RZ, PT ;  /* 0x000000ff0e00720c */ /* 0x000fc80003f05070 */
[----:B------:R-:W-:-:S13]  /*02b0*/  ISETP.NE.AND.EX P0, PT, RZ, RZ, PT, P0 ;  /* 0x000000ffff00720c */ /* 0x000fda0003f05300 */
[----:B012---:R-:W-:Y:S05]  /*02c0*/  @!P0 BRA `(.L_x_40) ;  /* 0x0000002400048947 */ /* 0x007fea0003800000 */
[----:B------:R-:W0:Y:S01]  /*02d0*/  LDC.64 R24, c[0x4][RZ] ;  /* 0x01000000ff187b82 */ /* 0x000e220000000a00 */
[----:B------:R-:W-:Y:S01]  /*02e0*/  IMAD.MOV.U32 R26, RZ, RZ, RZ ;  /* 0x000000ffff1a7224 */ /* 0x000fe200078e00ff */
[----:B------:R-:W-:Y:S02]  /*02f0*/  CS2R R8, SRZ ;  /* 0x0000000000087805 */ /* 0x000fe4000001ff00 */
[----:B------:R-:W-:Y:S02]  /*0300*/  CS2R R10, SRZ ;  /* 0x00000000000a7805 */ /* 0x000fe4000001ff00 */
[----:B------:R-:W-:Y:S01]  /*0310*/  MOV R5, RZ ;  /* 0x000000ff00057202 */ /* 0x000fe20000000f00 */
[----:B0-----:R-:W-:-:S07]  /*0320*/  IMAD.WIDE.U32 R24, R21, 0xc80, R24 ;  /* 0x00000c8015187825 */ /* 0x001fce00078e0018 */
.L_x_42:
[----:B------:R-:W-:-:S06]  /*0330*/  LEA R3, R26, R1, 0x2 ;  /* 0x000000011a037211 */ /* 0x000fcc00078e10ff */
[----:B------:R-:W5:Y:S01]  /*0340*/  LDL R3, [R3+0x34] ;  /* 0x0000340003037983 */ /* 0x000f620000100800 */
[----:B------:R-:W-:Y:S01]  /*0350*/  SHF.L.U32 R2, R26, 0x5, RZ ;  /* 0x000000051a027819 */ /* 0x000fe200000006ff */
[----:B------:R-:W-:-:S06]  /*0360*/  UMOV UR4, URZ ;  /* 0x000000ff00047c82 */ /* 0x000fcc0008000000 */
.L_x_41:
[----:B-----5:R-:W-:Y:S01]  /*0370*/  SHF.R.U32.HI R15, RZ, UR4, R3 ;  /* 0x00000004ff0f7c19 */ /* 0x020fe20008011603 */
[----:B------:R-:W-:-:S03]  /*0380*/  VIADD R16, R2, UR4 ;  /* 0x0000000402107c36 */ /* 0x000fc60008000000 */
[----:B------:R-:W-:Y:S01]  /*0390*/  LOP3.LUT R17, R15, 0x1, RZ, 0xc0, !PT ;  /* 0x000000010f117812 */ /* 0x000fe200078ec0ff */
[----:B------:R-:W-:-:S03]  /*03a0*/  IMAD R29, R16, 0x5, RZ ;  /* 0x00000005101d7824 */ /* 0x000fc600078e02ff */
[----:B------:R-:W-:Y:S01]  /*03b0*/  ISETP.NE.U32.AND P0, PT, R17, 0x1, PT ;  /* 0x000000011100780c */ /* 0x000fe20003f05070 */
[----:B------:R-:W-:-:S03]  /*03c0*/  IMAD.WIDE.U32 R28, R29, 0x4, R24 ;  /* 0x000000041d1c7825 */ /* 0x000fc600078e0018 */
[----:B------:R-:W-:-:S09]  /*03d0*/  R2P PR, R15, 0x7e ;  /* 0x0000007e0f007804 */ /* 0x000fd20000000000 */
[----:B------:R-:W2:Y:S04]  /*03e0*/  @!P0 LDG.E R22, desc[UR18][R28.64+0x10] ;  /* 0x000010121c168981 */ /* 0x000ea8000c1e1900 */
[----:B------:R-:W3:Y:S04]  /*03f0*/  @P1 LDG.E R20, desc[UR18][R28.64+0x24] ;  /* 0x000024121c141981 */ /* 0x000ee8000c1e1900 */
[----:B------:R-:W4:Y:S04]  /*0400*/  @P2 LDG.E R18, desc[UR18][R28.64+0x38] ;  /* 0x000038121c122981 */ /* 0x000f28000c1e1900 */
[----:B------:R-:W4:Y:S04]  /*0410*/  @P3 LDG.E R16, desc[UR18][R28.64+0x4c] ;  /* 0x00004c121c103981 */ /* 0x000f28000c1e1900 */
[----:B------:R-:W4:Y:S04]  /*0420*/  @!P0 LDG.E R17, desc[UR18][R28.64+0x4] ;  /* 0x000004121c118981 */ /* 0x000f28000c1e1900 */
[----:B------:R-:W4:Y:S01]  /*0430*/  @P1 LDG.E R19, desc[UR18][R28.64+0x18] ;  /* 0x000018121c131981 */ /* 0x000f22000c1e1900 */
[----:B--2---:R-:W-:-:S04]  /*0440*/  @!P0 LOP3.LUT R9, R9, R22, RZ, 0x3c, !PT ;  /* 0x0000001609098212 */ /* 0x004fc800078e3cff */
[----:B---3--:R-:W-:Y:S02]  /*0450*/  @P1 LOP3.LUT R9, R9, R20, RZ, 0x3c, !PT ;  /* 0x0000001409091212 */ /* 0x008fe400078e3cff */
[----:B------:R-:W2:Y:S02]  /*0460*/  @!P0 LDG.E R20, desc[UR18][R28.64] ;  /* 0x000000121c148981 */ /* 0x000ea4000c1e1900 */
[----:B----4-:R-:W-:Y:S02]  /*0470*/  @P2 LOP3.LUT R9, R9, R18, RZ, 0x3c, !PT ;  /* 0x0000001209092212 */ /* 0x010fe400078e3cff */
[----:B------:R-:W3:Y:S02]  /*0480*/  @P4 LDG.E R18, desc[UR18][R28.64+0x60] ;  /* 0x000060121c124981 */ /* 0x000ee4000c1e1900 */
[----:B------:R-:W-:Y:S02]  /*0490*/  @P3 LOP3.LUT R9, R9, R16, RZ, 0x3c, !PT ;  /* 0x0000001009093212 */ /* 0x000fe400078e3cff */
[----:B------:R-:W4:Y:S01]  /*04a0*/  @P5 LDG.E R16, desc[UR18][R28.64+0x74] ;  /* 0x000074121c105981 */ /* 0x000f22000c1e1900 */
[----:B------:R-:W-:-:S03]  /*04b0*/  @!P0 LOP3.LUT R10, R10, R17, RZ, 0x3c, !PT ;  /* 0x000000110a0a8212 */ /* 0x000fc600078e3cff */
[----:B------:R-:W2:Y:S01]  /*04c0*/  @!P0 LDG.E R17, desc[UR18][R28.64+0xc] ;  /* 0x00000c121c118981 */ /* 0x000ea2000c1e1900 */
[----:B---3--:R-:W-:-:S03]  /*04d0*/  @P4 LOP3.LUT R9, R9, R18, RZ, 0x3c, !PT ;  /* 0x0000001209094212 */ /* 0x008fc600078e3cff */
[----:B------:R-:W3:Y:S01]  /*04e0*/  @P1 LDG.E R18, desc[UR18][R28.64+0x14] ;  /* 0x000014121c121981 */ /* 0x000ee2000c1e1900 */
[----:B----4-:R-:W-:-:S03]  /*04f0*/  @P5 LOP3.LUT R9, R9, R16, RZ, 0x3c, !PT ;  /* 0x0000001009095212 */ /* 0x010fc600078e3cff */
[----:B------:R-:W4:Y:S01]  /*0500*/  @P6 LDG.E R16, desc[UR18][R28.64+0x88] ;  /* 0x000088121c106981 */ /* 0x000f22000c1e1900 */
[----:B--2---:R-:W-:-:S03]  /*0510*/  @!P0 LOP3.LUT R5, R5, R20, RZ, 0x3c, !PT ;  /* 0x0000001405058212 */ /* 0x004fc600078e3cff */
[----:B------:R-:W2:Y:S01]  /*0520*/  @!P0 LDG.E R20, desc[UR18][R28.64+0x8] ;  /* 0x000008121c148981 */ /* 0x000ea2000c1e1900 */
[----:B------:R-:W-:-:S03]  /*0530*/  @!P0 LOP3.LUT R8, R8, R17, RZ, 0x3c, !PT ;  /* 0x0000001108088212 */ /* 0x000fc600078e3cff */
[----:B------:R-:W2:Y:S01]  /*0540*/  @P1 LDG.E R17, desc[UR18][R28.64+0x20] ;  /* 0x000020121c111981 */ /* 0x000ea2000c1e1900 */
[----:B---3--:R-:W-:-:S03]  /*0550*/  @P1 LOP3.LUT R5, R5, R18, RZ, 0x3c, !PT ;  /* 0x0000001205051212 */ /* 0x008fc600078e3cff */
[----:B------:R-:W3:Y:S01]  /*0560*/  @P1 LDG.E R18, desc[UR18][R28.64+0x1c] ;  /* 0x00001c121c121981 */ /* 0x000ee2000c1e1900 */
[----:B----4-:R-:W-:-:S03]  /*0570*/  @P6 LOP3.LUT R9, R9, R16, RZ, 0x3c, !PT ;  /* 0x0000001009096212 */ /* 0x010fc600078e3cff */
[----:B------:R-:W4:Y:S01]  /*0580*/  @P2 LDG.E R16, desc[UR18][R28.64+0x28] ;  /* 0x000028121c102981 */ /* 0x000f22000c1e1900 */
[----:B--2---:R-:W-:Y:S02]  /*0590*/  @!P0 LOP3.LUT R11, R11, R20, RZ, 0x3c, !PT ;  /* 0x000000140b0b8212 */ /* 0x004fe400078e3cff */
[----:B------:R-:W-:Y:S02]  /*05a0*/  @P1 LOP3.LUT R10, R10, R19, RZ, 0x3c, !PT ;  /* 0x000000130a0a1212 */ /* 0x000fe400078e3cff */
[----:B------:R-:W-:Y:S01]  /*05b0*/  @P1 LOP3.LUT R8, R8, R17, RZ, 0x3c, !PT ;  /* 0x0000001108081212 */ /* 0x000fe200078e3cff */
[----:B------:R-:W2:Y:S04]  /*05c0*/  @P2 LDG.E R19, desc[UR18][R28.64+0x2c] ;  /* 0x00002c121c132981 */ /* 0x000ea8000c1e1900 */
[----:B------:R-:W2:Y:S01]  /*05d0*/  @P2 LDG.E R17, desc[UR18][R28.64+0x34] ;  /* 0x000034121c112981 */ /* 0x000ea2000c1e1900 */
[----:B---3--:R-:W-:-:S03]  /*05e0*/  @P1 LOP3.LUT R11, R11, R18, RZ, 0x3c, !PT ;  /* 0x000000120b0b1212 */ /* 0x008fc600078e3cff */
[----:B------:R-:W3:Y:S01]  /*05f0*/  @P2 LDG.E R18, desc[UR18][R28.64+0x30] ;  /* 0x000030121c122981 */ /* 0x000ee2000c1e1900 */
[----:B----4-:R-:W-:-:S03]  /*0600*/  @P2 LOP3.LUT R5, R5, R16, RZ, 0x3c, !PT ;  /* 0x0000001005052212 */ /* 0x010fc600078e3cff */
[----:B------:R-:W4:Y:S01]  /*0610*/  @P3 LDG.E R16, desc[UR18][R28.64+0x3c] ;  /* 0x00003c121c103981 */ /* 0x000f22000c1e1900 */
[----:B--2---:R-:W-:-:S03]  /*0620*/  @P2 LOP3.LUT R10, R10, R19, RZ, 0x3c, !PT ;  /* 0x000000130a0a2212 */ /* 0x004fc600078e3cff */
[----:B------:R-:W2:Y:S01]  /*0630*/  @P3 LDG.E R19, desc[UR18][R28.64+0x40] ;  /* 0x000040121c133981 */ /* 0x000ea2000c1e1900 */
[----:B------:R-:W-:-:S03]  /*0640*/  @P2 LOP3.LUT R8, R8, R17, RZ, 0x3c, !PT ;  /* 0x0000001108082212 */ /* 0x000fc600078e3cff */
        /* <DEDUP_REMOVED lines=21> */
[----:B------:R-:W-:Y:S02]  /*07a0*/  LOP3.LUT P0, RZ, R15, 0x80, RZ, 0xc0, !PT ;  /* 0x000000800fff7812 */ /* 0x000fe4000780c0ff */
[----:B--2---:R-:W-:Y:S02]  /*07b0*/  @P5 LOP3.LUT R10, R10, R19, RZ, 0x3c, !PT ;  /* 0x000000130a0a5212 */ /* 0x004fe400078e3cff */
        /* <DEDUP_REMOVED lines=15> */
[----:B--2---:R-:W-:Y:S02]  /*08b0*/  @P0 LOP3.LUT R10, R10, R19, RZ, 0x3c, !PT ;  /* 0x000000130a0a0212 */ /* 0x004fe400078e3cff */
[----:B------:R-:W-:Y:S02]  /*08c0*/  @P0 LOP3.LUT R8, R8, R17, RZ, 0x3c, !PT ;  /* 0x0000001108080212 */ /* 0x000fe400078e3cff */
[----:B---3--:R-:W-:Y:S02]  /*08d0*/  @P0 LOP3.LUT R11, R11, R18, RZ, 0x3c, !PT ;  /* 0x000000120b0b0212 */ /* 0x008fe400078e3cff */
[----:B----4-:R-:W-:Y:S02]  /*08e0*/  @P0 LOP3.LUT R9, R9, R16, RZ, 0x3c, !PT ;  /* 0x0000001009090212 */ /* 0x010fe400078e3cff */
[----:B------:R-:W-:-:S13]  /*08f0*/  R2P PR, R15.B1, 0x7f ;  /* 0x0000007f0f007804 */ /* 0x000fda0000001000 */
[----:B------:R-:W2:Y:S04]  /*0900*/  @P0 LDG.E R16, desc[UR18][R28.64+0xa0] ;  /* 0x0000a0121c100981 */ /* 0x000ea8000c1e1900 */
[----:B------:R-:W3:Y:S04]  /*0910*/  @P0 LDG.E R18, desc[UR18][R28.64+0xa8] ;  /* 0x0000a8121c120981 */ /* 0x000ee8000c1e1900 */
[----:B------:R-:W4:Y:S04]  /*0920*/  @P0 LDG.E R17, desc[UR18][R28.64+0xac] ;  /* 0x0000ac121c110981 */ /* 0x000f28000c1e1900 */
[----:B------:R-:W4:Y:S04]  /*0930*/  @P0 LDG.E R19, desc[UR18][R28.64+0xa4] ;  /* 0x0000a4121c130981 */ /* 0x000f28000c1e1900 */
[----:B------:R-:W4:Y:S04]  /*0940*/  @P1 LDG.E R20, desc[UR18][R28.64+0xc4] ;  /* 0x0000c4121c141981 */ /* 0x000f28000c1e1900 */
[----:B------:R-:W4:Y:S01]  /*0950*/  @P6 LDG.E R22, desc[UR18][R28.64+0x128] ;  /* 0x000128121c166981 */ /* 0x000f22000c1e1900 */
[----:B--2---:R-:W-:-:S03]  /*0960*/  @P0 LOP3.LUT R5, R5, R16, RZ, 0x3c, !PT ;  /* 0x0000001005050212 */ /* 0x004fc600078e3cff */
        /* <DEDUP_REMOVED lines=9> */
[----:B------:R-:W-:Y:S02]  /*0a00*/  LOP3.LUT P0, RZ, R15, 0x8000, RZ, 0xc0, !PT ;  /* 0x000080000fff7812 */ /* 0x000fe4000780c0ff */
[----:B---3--:R-:W-:Y:S01]  /*0a10*/  @P1 LOP3.LUT R5, R5, R18, RZ, 0x3c, !PT ;  /* 0x0000001205051212 */ /* 0x008fe200078e3cff */
[----:B------:R-:W3:Y:S01]  /*0a20*/  @P2 LDG.E R15, desc[UR18][R28.64+0xd4] ;  /* 0x0000d4121c0f2981 */ /* 0x000ee2000c1e1900 */
[----:B----4-:R-:W-:-:S03]  /*0a30*/  @P1 LOP3.LUT R8, R8, R17, RZ, 0x3c, !PT ;  /* 0x0000001108081212 */ /* 0x010fc600078e3cff */
[----:B------:R-:W4:Y:S04]  /*0a40*/  @P2 LDG.E R18, desc[UR18][R28.64+0xc8] ;  /* 0x0000c8121c122981 */ /* 0x000f28000c1e1900 */
[----:B------:R-:W4:Y:S01]  /*0a50*/  @P2 LDG.E R17, desc[UR18][R28.64+0xcc] ;  /* 0x0000cc121c112981 */ /* 0x000f22000c1e1900 */
[----:B--2---:R-:W-:-:S03]  /*0a60*/  @P1 LOP3.LUT R11, R11, R16, RZ, 0x3c, !PT ;  /* 0x000000100b0b1212 */ /* 0x004fc600078e3cff */
[----:B------:R-:W2:Y:S01]  /*0a70*/  @P2 LDG.E R16, desc[UR18][R28.64+0xd0] ;  /* 0x0000d0121c102981 */ /* 0x000ea2000c1e1900 */
[----:B------:R-:W-:Y:S02]  /*0a80*/  @P1 LOP3.LUT R10, R10, R19, RZ, 0x3c, !PT ;  /* 0x000000130a0a1212 */ /* 0x000fe400078e3cff */
[----:B------:R-:W-:Y:S02]  /*0a90*/  @P1 LOP3.LUT R9, R9, R20, RZ, 0x3c, !PT ;  /* 0x0000001409091212 */ /* 0x000fe400078e3cff */
[----:B---3--:R-:W-:Y:S01]  /*0aa0*/  @P2 LOP3.LUT R8, R8, R15, RZ, 0x3c, !PT ;  /* 0x0000000f08082212 */ /* 0x008fe200078e3cff */
[----:B------:R-:W3:Y:S01]  /*0ab0*/  @P2 LDG.E R20, desc[UR18][R28.64+0xd8] ;  /* 0x0000d8121c142981 */ /* 0x000ee2000c1e1900 */
[----:B----4-:R-:W-:-:S03]  /*0ac0*/  @P2 LOP3.LUT R5, R5, R18, RZ, 0x3c, !PT ;  /* 0x0000001205052212 */ /* 0x010fc600078e3cff */
[----:B------:R-:W4:Y:S01]  /*0ad0*/  @P3 LDG.E R15, desc[UR18][R28.64+0xe8] ;  /* 0x0000e8121c0f3981 */ /* 0x000f22000c1e1900 */
[----:B------:R-:W-:-:S03]  /*0ae0*/  @P2 LOP3.LUT R10, R10, R17, RZ, 0x3c, !PT ;  /* 0x000000110a0a2212 */ /* 0x000fc600078e3cff */
        /* <DEDUP_REMOVED lines=8> */
[----:B------:R-:W-:-:S03]  /*0b70*/  @P3 LOP3.LUT R5, R5, R18, RZ, 0x3c, !PT ;  /* 0x0000001205053212 */ /* 0x000fc600078e3cff */
[----:B------:R-:W4:Y:S01]  /*0b80*/  @P4 LDG.E R18, desc[UR18][R28.64+0xf0] ;  /* 0x0000f0121c124981 */ /* 0x000f22000c1e1900 */
[----:B------:R-:W-:-:S03]  /*0b90*/  @P3 LOP3.LUT R10, R10, R17, RZ, 0x3c, !PT ;  /* 0x000000110a0a3212 */ /* 0x000fc600078e3cff */
        /* <DEDUP_REMOVED lines=33> */
[----:B------:R-:W-:-:S04]  /*0db0*/  UIADD3 UR4, UPT, UPT, UR4, 0x10, URZ ;  /* 0x0000001004047890 */ /* 0x000fc8000fffe0ff */
[----:B------:R-:W-:Y:S01]  /*0dc0*/  UISETP.NE.AND UP0, UPT, UR4, 0x20, UPT ;  /* 0x000000200400788c */ /* 0x000fe2000bf05270 */
[----:B------:R-:W-:Y:S02]  /*0dd0*/  @P6 LOP3.LUT R9, R9, R22, RZ, 0x3c, !PT ;  /* 0x0000001609096212 */ /* 0x000fe400078e3cff */
[----:B---3--:R-:W-:Y:S02]  /*0de0*/  @P0 LOP3.LUT R5, R5, R20, RZ, 0x3c, !PT ;  /* 0x0000001405050212 */ /* 0x008fe400078e3cff */
[----:B----4-:R-:W-:Y:S02]  /*0df0*/  @P0 LOP3.LUT R10, R10, R15, RZ, 0x3c, !PT ;  /* 0x0000000f0a0a0212 */ /* 0x010fe400078e3cff */
[----:B------:R-:W-:Y:S02]  /*0e00*/  @P0 LOP3.LUT R11, R11, R18, RZ, 0x3c, !PT ;  /* 0x000000120b0b0212 */ /* 0x000fe400078e3cff */
[----:B------:R-:W-:Y:S02]  /*0e10*/  @P0 LOP3.LUT R8, R8, R17, RZ, 0x3c, !PT ;  /* 0x0000001108080212 */ /* 0x000fe400078e3cff */
[----:B--2---:R-:W-:Y:S01]  /*0e20*/  @P0 LOP3.LUT R9, R9, R16, RZ, 0x3c, !PT ;  /* 0x0000001009090212 */ /* 0x004fe200078e3cff */
[----:B------:R-:W-:Y:S05]  /*0e30*/  BRA.U UP0, `(.L_x_41) ;  /* 0xfffffff5004c7547 */ /* 0x000fea000b83ffff */
[----:B------:R-:W-:-:S04]  /*0e40*/  IADD3 R26, PT, PT, R26, 0x1, RZ ;  /* 0x000000011a1a7810 */ /* 0x000fc80007ffe0ff */
[----:B------:R-:W-:-:S13]  /*0e50*/  ISETP.NE.AND P0, PT, R26, 0x5, PT ;  /* 0x000000051a00780c */ /* 0x000fda0003f05270 */
[----:B------:R-:W-:Y:S05]  /*0e60*/  @P0 BRA `(.L_x_42) ;  /* 0xfffffff400300947 */ /* 0x000fea000383ffff */
[----:B------:R0:W-:Y:S01]  /*0e70*/  STL [R1+0x34], R5 ;  /* 0x0000340501007387 */ /* 0x0001e20000100800 */
[----:B------:R-:W-:-:S03]  /*0e80*/  ISETP.NE.U32.AND P0, PT, R14, 0x1, PT ;  /* 0x000000010e00780c */ /* 0x000fc60003f05070 */
[----:B------:R0:W-:Y:S01]  /*0e90*/  STL.64 [R1+0x38], R10 ;  /* 0x0000380a01007387 */ /* 0x0001e20000100a00 */
[----:B------:R-:W-:-:S03]  /*0ea0*/  ISETP.NE.AND.EX P0, PT, RZ, RZ, PT, P0 ;  /* 0x000000ffff00720c */ /* 0x000fc60003f05300 */
[----:B------:R0:W-:Y:S10]  /*0eb0*/  STL.64 [R1+0x40], R8 ;  /* 0x0000400801007387 */ /* 0x0001f40000100a00 */
[----:B------:R-:W-:Y:S05]  /*0ec0*/  @!P0 BRA `(.L_x_40) ;  /* 0x0000001800048947 */ /* 0x000fea0003800000 */
[----:B------:R-:W-:Y:S01]  /*0ed0*/  UMOV UR5, URZ ;  /* 0x000000ff00057c82 */ /* 0x000fe20008000000 */
[----:B------:R-:W-:Y:S01]  /*0ee0*/  UMOV UR4, URZ ;  /* 0x000000ff00047c82 */ /* 0x000fe20008000000 */
[----:B------:R-:W-:Y:S01]  /*0ef0*/  IMAD.MOV.U32 R26, RZ, RZ, RZ ;  /* 0x000000ffff1a7224 */ /* 0x000fe200078e00ff */
[----:B0-----:R-:W-:Y:S01]  /*0f00*/  MOV R9, UR5 ;  /* 0x0000000500097c02 */ /* 0x001fe20008000f00 */
[----:B------:R-:W-:Y:S01]  /*0f10*/  IMAD.MOV.U32 R5, RZ, RZ, RZ ;  /* 0x000000ffff057224 */ /* 0x000fe200078e00ff */
[----:B------:R-:W-:Y:S01]  /*0f20*/  MOV R11, UR5 ;  /* 0x00000005000b7c02 */ /* 0x000fe20008000f00 */
[----:B------:R-:W-:Y:S01]  /*0f30*/  IMAD.U32 R8, RZ, RZ, UR4 ;  /* 0x00000004ff087e24 */ /* 0x000fe2000f8e00ff */
[----:B------:R-:W-:-:S07]  /*0f40*/  MOV R10, UR4 ;  /* 0x00000004000a7c02 */ /* 0x000fce0008000f00 */
.L_x_44:
[----:B------:R-:W-:-:S06]  /*0f50*/  LEA R3, R26, R1, 0x2 ;  /* 0x000000011a037211 */ /* 0x000fcc00078e10ff */
[----:B------:R-:W5:Y:S01]  /*0f60*/  LDL R3, [R3+0x34] ;  /* 0x0000340003037983 */ /* 0x000f620000100800 */
[----:B------:R-:W-:Y:S01]  /*0f70*/  SHF.L.U32 R2, R26, 0x5, RZ ;  /* 0x000000051a027819 */ /* 0x000fe200000006ff */
[----:B------:R-:W-:-:S06]  /*0f80*/  UMOV UR4, URZ ;  /* 0x000000ff00047c82 */ /* 0x000fcc0008000000 */
.L_x_43:
        /* <DEDUP_REMOVED lines=181> */
[----:B------:R-:W-:Y:S05]  /*1ae0*/  @P0 BRA `(.L_x_40) ;  /* 0x0000000800fc0947 */ /* 0x000fea0003800000 */
[----:B------:R-:W-:Y:S01]  /*1af0*/  UMOV UR5, URZ ;  /* 0x000000ff00057c82 */ /* 0x000fe20008000000 */
[----:B------:R-:W-:Y:S01]  /*1b00*/  UMOV UR4, URZ ;  /* 0x000000ff00047c82 */ /* 0x000fe20008000000 */
[----:B------:R-:W-:Y:S01]  /*1b10*/  IMAD.MOV.U32 R19, RZ, RZ, RZ ;  /* 0x000000ffff137224 */ /* 0x000fe200078e00ff */
[----:B-1----:R-:W-:Y:S01]  /*1b20*/  MOV R9, UR5 ;  /* 0x0000000500097c02 */ /* 0x002fe20008000f00 */
[----:B------:R-:W-:Y:S01]  /*1b30*/  IMAD.MOV.U32 R5, RZ, RZ, RZ ;  /* 0x000000ffff057224 */ /* 0x000fe200078e00ff */
[----:B------:R-:W-:Y:S01]  /*1b40*/  MOV R11, UR5 ;  /* 0x00000005000b7c02 */ /* 0x000fe20008000f00 */
[----:B------:R-:W-:Y:S01]  /*1b50*/  IMAD.U32 R8, RZ, RZ, UR4 ;  /* 0x00000004ff087e24 */ /* 0x000fe2000f8e00ff */
[----:B------:R-:W-:-:S07]  /*1b60*/  MOV R10, UR4 ;  /* 0x00000004000a7c02 */ /* 0x000fce0008000f00 */
.L_x_46:
[----:B------:R-:W-:-:S06]  /*1b70*/  LEA R3, R19, R1, 0x2 ;  /* 0x0000000113037211 */ /* 0x000fcc00078e10ff */
[----:B------:R-:W5:Y:S01]  /*1b80*/  LDL R3, [R3+0x34] ;  /* 0x0000340003037983 */ /* 0x000f620000100800 */
[----:B------:R-:W-:Y:S01]  /*1b90*/  SHF.L.U32 R2, R19, 0x5, RZ ;  /* 0x0000000513027819 */ /* 0x000fe200000006ff */
[----:B------:R-:W-:-:S06]  /*1ba0*/  UMOV UR4, URZ ;  /* 0x000000ff00047c82 */ /* 0x000fcc0008000000 */
.L_x_45:
        /* <DEDUP_REMOVED lines=12> */
[----:B------:R-:W4:Y:S04]  /*1c70*/  @!P0 LDG.E R15, desc[UR18][R22.64+0xc] ;  /* 0x00000c12160f8981 */ /* 0x000f28000c1e1900 */
        /* <DEDUP_REMOVED lines=10> */
[----:B------:R-:W4:Y:S01]  /*1d20*/  @P1 LDG.E R17, desc[UR18][R22.64+0x18] ;  /* 0x0000181216111981 */ /* 0x000f22000c1e1900 */
[----:B------:R-:W-:-:S03]  /*1d30*/  @!P0 LOP3.LUT R8, R8, R15, RZ, 0x3c, !PT ;  /* 0x0000000f08088212 */ /* 0x000fc600078e3cff */
[----:B------:R-:W4:Y:S01]  /*1d40*/  @P1 LDG.E R15, desc[UR18][R22.64+0x20] ;  /* 0x00002012160f1981 */ /* 0x000f22000c1e1900 */
[----:B--2---:R-:W-:-:S03]  /*1d50*/  @!P0 LOP3.LUT R11, R11, R20, RZ, 0x3c, !PT ;  /* 0x000000140b0b8212 */ /* 0x004fc600078e3cff */
[----:B------:R-:W2:Y:S01]  /*1d60*/  @P1 LDG.E R20, desc[UR18][R22.64+0x14] ;  /* 0x0000141216141981 */ /* 0x000ea2000c1e1900 */
[----:B---3--:R-:W-:-:S03]  /*1d70*/  @P4 LOP3.LUT R9, R9, R18, RZ, 0x3c, !PT ;  /* 0x0000001209094212 */ /* 0x008fc600078e3cff */
[----:B------:R-:W3:Y:S01]  /*1d80*/  @P1 LDG.E R18, desc[UR18][R22.64+0x1c] ;  /* 0x00001c1216121981 */ /* 0x000ee2000c1e1900 */
[----:B----4-:R-:W-:-:S03]  /*1d90*/  @P5 LOP3.LUT R9, R9, R16, RZ, 0x3c, !PT ;  /* 0x0000001009095212 */ /* 0x010fc600078e3cff */
[----:B------:R-:W4:Y:S01]  /*1da0*/  @P6 LDG.E R16, desc[UR18][R22.64+0x88] ;  /* 0x0000881216106981 */ /* 0x000f22000c1e1900 */
[----:B------:R-:W-:Y:S02]  /*1db0*/  @!P0 LOP3.LUT R5, R5, R28, RZ, 0x3c, !PT ;  /* 0x0000001c05058212 */ /* 0x000fe400078e3cff */
[----:B------:R-:W-:Y:S02]  /*1dc0*/  @P1 LOP3.LUT R10, R10, R17, RZ, 0x3c, !PT ;  /* 0x000000110a0a1212 */ /* 0x000fe400078e3cff */
        /* <DEDUP_REMOVED lines=13> */
[----:B--2---:R-:W-:Y:S02]  /*1ea0*/  @P2 LOP3.LUT R5, R5, R20, RZ, 0x3c, !PT ;  /* 0x0000001405052212 */ /* 0x004fe400078e3cff */
[----:B---3--:R-:W-:Y:S01]  /*1eb0*/  @P2 LOP3.LUT R11, R11, R18, RZ, 0x3c, !PT ;  /* 0x000000120b0b2212 */ /* 0x008fe200078e3cff */
[----:B------:R-:W2:Y:S01]  /*1ec0*/  @P4 LDG.E R20, desc[UR18][R22.64+0x58] ;  /* 0x0000581216144981 */ /* 0x000ea2000c1e1900 */
[----:B----4-:R-:W-:-:S03]  /*1ed0*/  @P3 LOP3.LUT R5, R5, R16, RZ, 0x3c, !PT ;  /* 0x0000001005053212 */ /* 0x010fc600078e3cff */
[----:B------:R-:W3:Y:S04]  /*1ee0*/  @P3 LDG.E R18, desc[UR18][R22.64+0x44] ;  /* 0x0000441216123981 */ /* 0x000ee8000c1e1900 */
[----:B------:R-:W4:Y:S01]  /*1ef0*/  @P4 LDG.E R16, desc[UR18][R22.64+0x50] ;  /* 0x0000501216104981 */ /* 0x000f22000c1e1900 */
[----:B------:R-:W-:Y:S02]  /*1f00*/  @P3 LOP3.LUT R10, R10, R27, RZ, 0x3c, !PT ;  /* 0x0000001b0a0a3212 */ /* 0x000fe400078e3cff */
[----:B------:R-:W-:Y:S01]  /*1f10*/  @P3 LOP3.LUT R8, R8, R17, RZ, 0x3c, !PT ;  /* 0x0000001108083212 */ /* 0x000fe200078e3cff */
[----:B------:R-:W2:Y:S01]  /*1f20*/  @P5 LDG.E R27, desc[UR18][R22.64+0x70] ;  /* 0x00007012161b5981 */ /* 0x000ea2000c1e1900 */
[----:B------:R-:W-:-:S03]  /*1f30*/  @P4 LOP3.LUT R10, R10, R15, RZ, 0x3c, !PT ;  /* 0x0000000f0a0a4212 */ /* 0x000fc600078e3cff */
[----:B------:R-:W2:Y:S04]  /*1f40*/  @P4 LDG.E R17, desc[UR18][R22.64+0x5c] ;  /* 0x00005c1216114981 */ /* 0x000ea8000c1e1900 */
[----:B------:R-:W2:Y:S01]  /*1f50*/  @P5 LDG.E R15, desc[UR18][R22.64+0x68] ;  /* 0x00006812160f5981 */ /* 0x000ea2000c1e1900 */
[----:B---3--:R-:W-:-:S03]  /*1f60*/  @P3 LOP3.LUT R11, R11, R18, RZ, 0x3c, !PT ;  /* 0x000000120b0b3212 */ /* 0x008fc600078e3cff */
[----:B------:R-:W3:Y:S01]  /*1f70*/  @P5 LDG.E R18, desc[UR18][R22.64+0x64] ;  /* 0x0000641216125981 */ /* 0x000ee2000c1e1900 */
[----:B----4-:R-:W-:-:S03]  /*1f80*/  @P4 LOP3.LUT R5, R5, R16, RZ, 0x3c, !PT ;  /* 0x0000001005054212 */ /* 0x010fc600078e3cff */
[----:B------:R-:W4:Y:S01]  /*1f90*/  @P5 LDG.E R16, desc[UR18][R22.64+0x6c] ;  /* 0x00006c1216105981 */ /* 0x000f22000c1e1900 */
[----:B--2---:R-:W-:Y:S02]  /*1fa0*/  @P4 LOP3.LUT R11, R11, R20, RZ, 0x3c, !PT ;  /* 0x000000140b0b4212 */ /* 0x004fe400078e3cff */
[----:B------:R-:W-:Y:S02]  /*1fb0*/  @P4 LOP3.LUT R8, R8, R17, RZ, 0x3c, !PT ;  /* 0x0000001108084212 */ /* 0x000fe400078e3cff */
        /* <DEDUP_REMOVED lines=8> */
[----:B------:R-:W-:Y:S02]  /*2040*/  @P5 LOP3.LUT R8, R8, R27, RZ, 0x3c, !PT ;  /* 0x0000001b08085212 */ /* 0x000fe400078e3cff */
[----:B--2---:R-:W-:Y:S02]  /*2050*/  @P6 LOP3.LUT R10, R10, R17, RZ, 0x3c, !PT ;  /* 0x000000110a0a6212 */ /* 0x004fe400078e3cff */
[----:B------:R-:W-:-:S07]  /*2060*/  @P6 LOP3.LUT R8, R8, R15, RZ, 0x3c, !PT ;  /* 0x0000000f08086212 */ /* 0x000fce00078e3cff */
[----:B------:R-:W2:Y:S04]  /*2070*/  @P0 LDG.E R20, desc[UR18][R22.64+0x8c] ;  /* 0x00008c1216140981 */ /* 0x000ea8000c1e1900 */
        /* <DEDUP_REMOVED lines=26> */
[----:B------:R-:W-:Y:S02]  /*2220*/  @P0 LOP3.LUT R9, R9, R20, RZ, 0x3c, !PT ;  /* 0x0000001409090212 */ /* 0x000fe400078e3cff */
[----:B------:R-:W-:Y:S01]  /*2230*/  LOP3.LUT P0, RZ, R14, 0x8000, RZ, 0xc0, !PT ;  /* 0x000080000eff7812 */ /* 0x000fe2000780c0ff */
        /* <DEDUP_REMOVED lines=8> */
[----:B------:R-:W-:Y:S02]  /*22c0*/  @P1 LOP3.LUT R8, R8, R27, RZ, 0x3c, !PT ;  /* 0x0000001b08081212 */ /* 0x000fe400078e3cff */
[----:B------:R-:W-:Y:S01]  /*22d0*/  @P2 LOP3.LUT R10, R10, R17, RZ, 0x3c, !PT ;  /* 0x000000110a0a2212 */ /* 0x000fe200078e3cff */
[----:B------:R-:W4:Y:S04]  /*22e0*/  @P4 LDG.E R27, desc[UR18][R22.64+0xf4] ;  /* 0x0000f412161b4981 */ /* 0x000f28000c1e1900 */
        /* <DEDUP_REMOVED lines=23> */
[----:B------:R-:W4:Y:S01]  /*2460*/  @P0 LDG.E R27, desc[UR18][R22.64+0x138] ;  /* 0x00013812161b0981 */ /* 0x000f22000c1e1900 */
[----:B------:R-:W-:-:S03]  /*2470*/  @P4 LOP3.LUT R8, R8, R17, RZ, 0x3c, !PT ;  /* 0x0000001108084212 */ /* 0x000fc600078e3cff */
        /* <DEDUP_REMOVED lines=22> */
[----:B------:R-:W-:-:S04]  /*25e0*/  UIADD3 UR4, UPT, UPT, UR4, 0x10, URZ ;  /* 0x0000001004047890 */ /* 0x000fc8000fffe0ff */
[----:B------:R-:W-:Y:S01]  /*25f0*/  UISETP.NE.AND UP0, UPT, UR4, 0x20, UPT ;  /* 0x000000200400788c */ /* 0x000fe2000bf05270 */
[----:B------:R-:W-:Y:S02]  /*2600*/  @P6 LOP3.LUT R9, R9, R20, RZ, 0x3c, !PT ;  /* 0x0000001409096212 */ /* 0x000fe400078e3cff */
[----:B------:R-:W-:Y:S02]  /*2610*/  @P6 LOP3.LUT R8, R8, R17, RZ, 0x3c, !PT ;  /* 0x0000001108086212 */ /* 0x000fe400078e3cff */
[----:B------:R-:W-:Y:S02]  /*2620*/  @P0 LOP3.LUT R9, R9, R14, RZ, 0x3c, !PT ;  /* 0x0000000e09090212 */ /* 0x000fe400078e3cff */
[----:B------:R-:W-:Y:S02]  /*2630*/  @P0 LOP3.LUT R8, R8, R27, RZ, 0x3c, !PT ;  /* 0x0000001b08080212 */ /* 0x000fe400078e3cff */
[----:B--2---:R-:W-:Y:S02]  /*2640*/  @P0 LOP3.LUT R5, R5, R18, RZ, 0x3c, !PT ;  /* 0x0000001205050212 */ /* 0x004fe400078e3cff */
[----:B---3--:R-:W-:-:S02]  /*2650*/  @P0 LOP3.LUT R10, R10, R15, RZ, 0x3c, !PT ;  /* 0x0000000f0a0a0212 */ /* 0x008fc400078e3cff */
[----:B----4-:R-:W-:Y:S01]  /*2660*/  @P0 LOP3.LUT R11, R11, R16, RZ, 0x3c, !PT ;  /* 0x000000100b0b0212 */ /* 0x010fe200078e3cff */
[----:B------:R-:W-:Y:S05]  /*2670*/  BRA.U UP0, `(.L_x_45) ;  /* 0xfffffff5004c7547 */ /* 0x000fea000b83ffff */
[----:B------:R-:W-:-:S04]  /*2680*/  IADD3 R19, PT, PT, R19, 0x1, RZ ;  /* 0x0000000113137810 */ /* 0x000fc80007ffe0ff */
[----:B------:R-:W-:-:S13]  /*2690*/  ISETP.NE.AND P0, PT, R19, 0x5, PT ;  /* 0x000000051300780c */ /* 0x000fda0003f05270 */
[----:B------:R-:W-:Y:S05]  /*26a0*/  @P0 BRA `(.L_x_46) ;  /* 0xfffffff400300947 */ /* 0x000fea000383ffff */
[----:B------:R2:W-:Y:S04]  /*26b0*/  STL [R1+0x34], R5 ;  /* 0x0000340501007387 */ /* 0x0005e80000100800 */
[----:B------:R2:W-:Y:S04]  /*26c0*/  STL.64 [R1+0x38], R10 ;  /* 0x0000380a01007387 */ /* 0x0005e80000100a00 */
[----:B------:R2:W-:Y:S02]  /*26d0*/  STL.64 [R1+0x40], R8 ;  /* 0x0000400801007387 */ /* 0x0005e40000100a00 */
.L_x_40:
[----:B------:R-:W-:Y:S05]  /*26e0*/  BSYNC.RECONVERGENT B0 ;  /* 0x0000000000007941 */ /* 0x000fea0003800200 */
.L_x_39:
[----:B------:R-:W-:Y:S01]  /*26f0*/  ISETP.GT.U32.AND P0, PT, R7, 0x3, PT ;  /* 0x000000030700780c */ /* 0x000fe20003f04070 */
[----:B------:R-:W-:Y:S01]  /*2700*/  VIADD R21, R21, 0x1 ;  /* 0x0000000115157836 */ /* 0x000fe20000000000 */
[--C-:B------:R-:W-:Y:S02]  /*2710*/  SHF.R.U64 R7, R7, 0x2, R6.reuse ;  /* 0x0000000207077819 */ /* 0x100fe40000001206 */
[----:B------:R-:W-:Y:S02]  /*2720*/  ISETP.GT.U32.AND.EX P0, PT, R6, RZ, PT, P0 ;  /* 0x000000ff0600720c */ /* 0x000fe40003f04100 */
[----:B------:R-:W-:-:S11]  /*2730*/  SHF.R.U32.HI R6, RZ, 0x2, R6 ;  /* 0x00000002ff067819 */ /* 0x000fd60000011606 */
[----:B------:R-:W-:Y:S05]  /*2740*/  @P0 BRA `(.L_x_47) ;  /* 0xffffffd800cc0947 */ /* 0x000fea000383ffff */
.L_x_38:
[----:B------:R-:W-:Y:S05]  /*2750*/  BSYNC.RECONVERGENT B1 ;  /* 0x0000000000017941 */ /* 0x000fea0003800200 */
.L_x_37:
[----:B------:R-:W3:Y:S02]  /*2760*/  LDCU.64 UR4, c[0x0][0x388] ;  /* 0x00007100ff0477ac */ /* 0x000ee40008000a00 */
[----:B---3--:R-:W-:-:S04]  /*2770*/  ISETP.GE.U32.AND P0, PT, R13, UR4, PT ;  /* 0x000000040d007c0c */ /* 0x008fc8000bf06070 */
[----:B------:R-:W-:-:S13]  /*2780*/  ISETP.GE.U32.AND.EX P0, PT, R12, UR5, PT, P0 ;  /* 0x000000050c007c0c */ /* 0x000fda000bf06100 */
[----:B------:R-:W-:Y:S05]  /*2790*/  @P0 EXIT ;  /* 0x000000000000094d */ /* 0x000fea0003800000 */
[----:B------:R-:W3:Y:S01]  /*27a0*/  LDC.64 R2, c[0x0][0x398] ;  /* 0x0000e600ff027b82 */ /* 0x000ee20000000a00 */
[----:B------:R-:W4:Y:S01]  /*27b0*/  LDCU.64 UR16, c[0x0][0x3a8] ;  /* 0x00007500ff1077ac */ /* 0x000f220008000a00 */
[----:B------:R-:W-:Y:S01]  /*27c0*/  BSSY.RECONVERGENT B3, `(.L_x_48) ;  /* 0x0000088000037945 */ /* 0x000fe20003800200 */
[----:B------:R-:W5:Y:S05]  /*27d0*/  LDCU UR12, c[0x0][0x370] ;  /* 0x00006e00ff0c77ac */ /* 0x000f6a0008000800 */
[----:B------:R-:W0:Y:S01]  /*27e0*/  LDC.64 R6, c[0x0][0x398] ;  /* 0x0000e600ff067b82 */ /* 0x000e220000000a00 */
[----:B------:R-:W1:Y:S01]  /*27f0*/  LDCU UR11, c[0x0][0x3a0] ;  /* 0x00007400ff0b77ac */ /* 0x000e620008000800 */
[----:B------:R-:W0:Y:S01]  /*2800*/  LDCU.64 UR14, c[0x0][0x3a8] ;  /* 0x00007500ff0e77ac */ /* 0x000e220008000a00 */
[----:B------:R-:W0:Y:S01]  /*2810*/  LDCU UR10, c[0x0][0x3b0] ;  /* 0x00007600ff0a77ac */ /* 0x000e220008000800 */
[----:B----4-:R-:W-:Y:S01]  /*2820*/  DSETP.LT.AND P0, PT, RZ, UR16, PT ;  /* 0x00000010ff007e2a */ /* 0x010fe2000bf01000 */
[----:B------:R-:W4:Y:S01]  /*2830*/  LDCU UR9, c[0x0][0x3b4] ;  /* 0x00007680ff0977ac */ /* 0x000f220008000800 */
[----:B-----5:R-:W-:-:S02]  /*2840*/  IMAD R16, R0, UR12, RZ ;  /* 0x0000000c00107c24 */ /* 0x020fc4000f8e02ff */
[----:B---3--:R-:W-:Y:S01]  /*2850*/  FADD R14, -R2, R3 ;  /* 0x00000003020e7221 */ /* 0x008fe20000000100 */
[----:B------:R-:W3:Y:S01]  /*2860*/  LDCU UR8, c[0x0][0x3b8] ;  /* 0x00007700ff0877ac */ /* 0x000ee20008000800 */
[----:B------:R-:W0:Y:S01]  /*2870*/  LDCU.128 UR4, c[0x0][0x380] ;  /* 0x00007000ff0477ac */ /* 0x000e220008000c00 */
[----:B-1--4-:R-:W-:-:S11]  /*2880*/  UISETP.GE.AND UP0, UPT, UR11, URZ, UPT ;  /* 0x000000ff0b00728c */ /* 0x012fd6000bf06270 */
.L_x_57:
[-C--:B------:R-:W-:Y:S01]  /*2890*/  MOV R15, R10.reuse ;  /* 0x0000000a000f7202 */ /* 0x080fe20000000f00 */
[----:B------:R-:W-:Y:S01]  /*28a0*/  BSSY.RECONVERGENT B2, `(.L_x_49) ;  /* 0x0000070000027945 */ /* 0x000fe20003800200 */
[----:B------:R-:W-:Y:S01]  /*28b0*/  MOV R17, R10 ;  /* 0x0000000a00117202 */ /* 0x000fe20000000f00 */
[----:B------:R-:W-:Y:S01]  /*28c0*/  IMAD.MOV.U32 R20, RZ, RZ, R9 ;  /* 0x000000ffff147224 */ /* 0x000fe200078e0009 */
[----:B------:R-:W-:Y:S01]  /*28d0*/  MOV R19, R8 ;  /* 0x0000000800137202 */ /* 0x000fe20000000f00 */
[----:B------:R-:W-:Y:S01]  /*28e0*/  IMAD.MOV.U32 R18, RZ, RZ, R11 ;  /* 0x000000ffff127224 */ /* 0x000fe200078e000b */
[----:B01----:R-:W-:Y:S06]  /*28f0*/  @!P0 BRA `(.L_x_50) ;  /* 0x0000000000608947 */ /* 0x003fec0003800000 */
[----:B------:R-:W-:Y:S01]  /*2900*/  SHF.R.U32.HI R18, RZ, 0x2, R5 ;  /* 0x00000002ff127819 */ /* 0x000fe20000011605 */
[----:B0-2---:R-:W-:Y:S01]  /*2910*/  IMAD.MOV.U32 R10, RZ, RZ, R11 ;  /* 0x000000ffff0a7224 */ /* 0x005fe200078e000b */
[----:B------:R-:W-:Y:S01]  /*2920*/  IADD3 R4, PT, PT, R4, 0x587c5, RZ ;  /* 0x000587c504047810 */ /* 0x000fe20007ffe0ff */
[----:B------:R-:W-:Y:S01]  /*2930*/  IMAD.MOV.U32 R11, RZ, RZ, R8 ;  /* 0x000000ffff0b7224 */ /* 0x000fe200078e0008 */
[----:B------:R-:W-:Y:S01]  /*2940*/  LOP3.LUT R5, R18, R5, RZ, 0x3c, !PT ;  /* 0x0000000512057212 */ /* 0x000fe200078e3cff */
[----:B------:R-:W-:Y:S01]  /*2950*/  HFMA2 R3, -RZ, RZ, 0.1171875, 0 ;  /* 0x2f800000ff037431 */ /* 0x000fe200000001ff */
[----:B------:R-:W-:Y:S01]  /*2960*/  MOV R8, R9 ;  /* 0x0000000900087202 */ /* 0x000fe20000000f00 */
[----:B------:R-:W-:Y:S02]  /*2970*/  IMAD.MOV.U32 R21, RZ, RZ, 0x7fc00000 ;  /* 0x7fc00000ff157424 */ /* 0x000fe400078e00ff */
[C---:B------:R-:W-:Y:S02]  /*2980*/  IMAD.SHL.U32 R18, R5.reuse, 0x2, RZ ;  /* 0x0000000205127824 */ /* 0x040fe400078e00ff */
[----:B------:R-:W-:Y:S05]  /*2990*/  IMAD.SHL.U32 R17, R8, 0x10, RZ ;  /* 0x0000001008117824 */ /* 0x000fea00078e00ff */
[----:B------:R-:W-:Y:S01]  /*29a0*/  LOP3.LUT R17, R5, R18, R17, 0x96, !PT ;  /* 0x0000001205117212 */ /* 0x000fe200078e9611 */
[----:B------:R-:W-:Y:S03]  /*29b0*/  IMAD.MOV.U32 R5, RZ, RZ, R15 ;  /* 0x000000ffff057224 */ /* 0x000fe600078e000f */
[----:B------:R-:W-:Y:S02]  /*29c0*/  LOP3.LUT R9, R17, R8, RZ, 0x3c, !PT ;  /* 0x0000000811097212 */ /* 0x000fe400078e3cff */
[----:B------:R-:W-:Y:S02]  /*29d0*/  MOV R17, R10 ;  /* 0x0000000a00117202 */ /* 0x000fe40000000f00 */
[----:B------:R-:W-:Y:S01]  /*29e0*/  MOV R20, R9 ;  /* 0x0000000900147202 */ /* 0x000fe20000000f00 */
[----:B------:R-:W-:Y:S05]  /*29f0*/  IMAD.IADD R2, R9, 0x1, R4 ;  /* 0x0000000109027824 */ /* 0x000fea00078e0204 */
[----:B------:R-:W-:Y:S05]  /*2a00*/  I2FP.F32.U32 R2, R2 ;  /* 0x0000000200027245 */ /* 0x000fea0000201000 */
[----:B------:R-:W-:Y:S04]  /*2a10*/  FFMA R0, R2, R3, 1.1641532182693481445e-10 ;  /* 0x2f00000002007423 */ /* 0x000fe80000000003 */
[----:B------:R-:W0:Y:S02]  /*2a20*/  F2F.F64.F32 R18, R0 ;  /* 0x0000000000127310 */ /* 0x000e240000201800 */
[----:B0-----:R-:W-:Y:S01]  /*2a30*/  DSETP.GEU.AND P1, PT, R18, UR14, PT ;  /* 0x0000000e12007e2a */ /* 0x001fe2000bf2e000 */
[----:B------:R-:W-:Y:S01]  /*2a40*/  MOV R18, R11 ;  /* 0x0000000b00127202 */ /* 0x000fe20000000f00 */
[----:B------:R-:W-:Y:S11]  /*2a50*/  IMAD.MOV.U32 R19, RZ, RZ, R8 ;  /* 0x000000ffff137224 */ /* 0x000ff600078e0008 */
[----:B------:R-:W-:Y:S01]  /*2a60*/  @!UPT UIADD3 URZ, UPT, UPT, URZ, URZ, URZ ;  /* 0x000000fffffff290 */ /* 0x000fe2000fffe0ff */
[----:B------:R-:W-:Y:S05]  /*2a70*/  @!P1 BRA `(.L_x_51) ;  /* 0x0000000400489947 */ /* 0x000fea0003800000 */
.L_x_50:
[----:B0-2---:R-:W-:Y:S02]  /*2a80*/  SHF.R.U32.HI R10, RZ, 0x2, R5 ;  /* 0x00000002ff0a7819 */ /* 0x005fe40000011605 */
[----:B------:R-:W-:Y:S02]  /*2a90*/  IADD3 R4, PT, PT, R4, 0x587c5, RZ ;  /* 0x000587c504047810 */ /* 0x000fe40007ffe0ff */
[----:B------:R-:W-:Y:S01]  /*2aa0*/  LOP3.LUT R11, R10, R5, RZ, 0x3c, !PT ;  /* 0x000000050a0b7212 */ /* 0x000fe200078e3cff */
[----:B------:R-:W-:Y:S01]  /*2ab0*/  IMAD.SHL.U32 R10, R20, 0x10, RZ ;  /* 0x00000010140a7824 */ /* 0x000fe200078e00ff */
[----:B------:R-:W-:Y:S03]  /*2ac0*/  MOV R3, 0x2f800000 ;  /* 0x2f80000000037802 */ /* 0x000fe60000000f00 */
[C---:B------:R-:W-:Y:S05]  /*2ad0*/  IMAD.SHL.U32 R5, R11.reuse, 0x2, RZ ;  /* 0x000000020b057824 */ /* 0x040fea00078e00ff */
[----:B------:R-:W-:Y:S04]  /*2ae0*/  LOP3.LUT R5, R11, R5, R10, 0x96, !PT ;  /* 0x000000050b057212 */ /* 0x000fe800078e960a */
[----:B------:R-:W-:Y:S05]  /*2af0*/  LOP3.LUT R9, R5, R20, RZ, 0x3c, !PT ;  /* 0x0000001405097212 */ /* 0x000fea00078e3cff */
[----:B------:R-:W-:Y:S05]  /*2b00*/  IMAD.IADD R2, R9, 0x1, R4 ;  /* 0x0000000109027824 */ /* 0x000fea00078e0204 */
[----:B------:R-:W-:Y:S05]  /*2b10*/  I2FP.F32.U32 R2, R2 ;  /* 0x0000000200027245 */ /* 0x000fea0000201000 */
[----:B------:R-:W-:Y:S04]  /*2b20*/  FFMA R0, R2, R3, 1.1641532182693481445e-10 ;  /* 0x2f00000002007423 */ /* 0x000fe80000000003 */
[----:B------:R-:W-:Y:S04]  /*2b30*/  FFMA R15, -R0, R6, R7 ;  /* 0x00000006000f7223 */ /* 0x000fe80000000107 */
[----:B------:R-:W-:Y:S01]  /*2b40*/  IMAD.MOV.U32 R21, RZ, RZ, R15 ;  /* 0x000000ffff157224 */ /* 0x000fe200078e000f */
[----:B------:R-:W-:Y:S06]  /*2b50*/  BRA.U !UP0, `(.L_x_52) ;  /* 0x0000000108b07547 */ /* 0x000fec000b800000 */
[----:B------:R-:W-:Y:S01]  /*2b60*/  FMUL R3, R15, UR10 ;  /* 0x0000000a0f037c20 */ /* 0x000fe20008400000 */
[----:B------:R-:W-:Y:S01]  /*2b70*/  HFMA2 R15, -RZ, RZ, -448, 0 ;  /* 0xdf000000ff0f7431 */ /* 0x000fe200000001ff */
[----:B------:R-:W-:Y:S03]  /*2b80*/  BSSY.RECONVERGENT B1, `(.L_x_53) ;  /* 0x0000028000017945 */ /* 0x000fe60003800200 */
[----:B------:R-:W-:Y:S11]  /*2b90*/  FSETP.NAN.AND P1, PT, |R3|, |R3|, PT ;  /* 0x400000030300720b */ /* 0x000ff60003f28200 */
[----:B------:R-:W-:Y:S02]  /*2ba0*/  @!UPT UIADD3 URZ, UPT, UPT, URZ, URZ, URZ ;  /* 0x000000fffffff290 */ /* 0x000fe4000fffe0ff */
[----:B------:R-:W-:Y:S05]  /*2bb0*/  @P1 BRA `(.L_x_54) ;  /* 0x0000000000901947 */ /* 0x000fea0003800000 */
[----:B------:R-:W-:Y:S02]  /*2bc0*/  FSETP.GE.AND P1, PT, R3, 9.22337203685477580800e+18, PT ;  /* 0x5f0000000300780b */ /* 0x000fe40003f26000 */
[----:B------:R-:W-:Y:S11]  /*2bd0*/  MOV R15, 0x5f000000 ;  /* 0x5f000000000f7802 */ /* 0x000ff60000000f00 */
[----:B------:R-:W-:Y:S05]  /*2be0*/  @P1 BRA `(.L_x_54) ;  /* 0x0000000000841947 */ /* 0x000fea0003800000 */
[----:B------:R-:W-:Y:S02]  /*2bf0*/  FSETP.GTU.AND P1, PT, R3, -9.22337203685477580800e+18, PT ;  /* 0xdf0000000300780b */ /* 0x000fe40003f2c000 */
[----:B------:R-:W-:Y:S11]  /*2c00*/  MOV R15, 0xdf000000 ;  /* 0xdf000000000f7802 */ /* 0x000ff60000000f00 */
[----:B------:R-:W-:Y:S05]  /*2c10*/  @!P1 BRA `(.L_x_54) ;  /* 0x0000000000789947 */ /* 0x000fea0003800000 */
[----:B------:R-:W-:Y:S01]  /*2c20*/  IMAD.MOV.U32 R11, RZ, RZ, RZ ;  /* 0x000000ffff0b7224 */ /* 0x000fe200078e00ff */
[----:B------:R-:W-:Y:S01]  /*2c30*/  SHF.R.U32.HI R2, RZ, 0x17, R3 ;  /* 0x00000017ff027819 */ /* 0x000fe20000011603 */
[----:B------:R-:W-:Y:S01]  /*2c40*/  HFMA2 R0, -RZ, RZ, 0, 0 ;  /* 0x00000000ff007431 */ /* 0x000fe200000001ff */
[----:B------:R-:W-:Y:S01]  /*2c50*/  BSSY.RECONVERGENT B0, `(.L_x_55) ;  /* 0x0000012000007945 */ /* 0x000fe20003800200 */
[----:B------:R-:W-:Y:S01]  /*2c60*/  IMAD.MOV.U32 R5, RZ, RZ, RZ ;  /* 0x000000ffff057224 */ /* 0x000fe200078e00ff */
[----:B------:R-:W-:Y:S01]  /*2c70*/  LOP3.LUT R2, R2, 0xff, RZ, 0xc0, !PT ;  /* 0x000000ff02027812 */ /* 0x000fe200078ec0ff */
[----:B------:R-:W-:Y:S03]  /*2c80*/  IMAD.MOV.U32 R8, RZ, RZ, RZ ;  /* 0x000000ffff087224 */ /* 0x000fe600078e00ff */
[----:B------:R-:W-:Y:S11]  /*2c90*/  ISETP.GE.U32.AND P1, PT, R2, 0x7e, PT ;  /* 0x0000007e0200780c */ /* 0x000ff60003f26070 */
[----:B------:R-:W-:Y:S02]  /*2ca0*/  @!UPT UIADD3 URZ, UPT, UPT, URZ, URZ, URZ ;  /* 0x000000fffffff290 */ /* 0x000fe4000fffe0ff */
[----:B------:R-:W-:Y:S05]  /*2cb0*/  @!P1 BRA `(.L_x_56) ;  /* 0x00000000002c9947 */ /* 0x000fea0003800000 */
[----:B------:R-:W-:Y:S01]  /*2cc0*/  ISETP.NE.AND P1, PT, R2, 0xbd, PT ;  /* 0x000000bd0200780c */ /* 0x000fe20003f25270 */
[----:B------:R-:W-:Y:S02]  /*2cd0*/  IMAD.SHL.U32 R0, R3, 0x80, RZ ;  /* 0x0000008003007824 */ /* 0x000fe400078e00ff */
[----:B------:R-:W-:Y:S03]  /*2ce0*/  IMAD.MOV.U32 R5, RZ, RZ, RZ ;  /* 0x000000ffff057224 */ /* 0x000fe600078e00ff */
[----:B------:R-:W-:Y:S04]  /*2cf0*/  LOP3.LUT R0, R0, 0x3fffff80, RZ, 0xc0, !PT ;  /* 0x3fffff8000007812 */ /* 0x000fe800078ec0ff */
[----:B------:R-:W-:Y:S03]  /*2d00*/  LOP3.LUT R0, R0, 0x40000000, RZ, 0xfc, !PT ;  /* 0x4000000000007812 */ /* 0x000fe600078efcff */
[C---:B------:R-:W-:Y:S01]  /*2d10*/  @P1 IADD3 R21, PT, PT, -R2.reuse, 0xbd, RZ ;  /* 0x000000bd02151810 */ /* 0x040fe20007ffe1ff */
[----:B------:R-:W-:Y:S03]  /*2d20*/  @P1 VIADD R15, R2, 0xffffff83 ;  /* 0xffffff83020f1836 */ /* 0x000fe60000000000 */
[--C-:B------:R-:W-:Y:S02]  /*2d30*/  @P1 SHF.R.U64 R5, RZ, R21, R0.reuse ;  /* 0x00000015ff051219 */ /* 0x100fe40000001200 */
[--C-:B------:R-:W-:Y:S02]  /*2d40*/  @P1 SHF.L.U64.HI R15, RZ, R15, R0.reuse ;  /* 0x0000000fff0f1219 */ /* 0x100fe40000010200 */
[----:B------:R-:W-:Y:S02]  /*2d50*/  @P1 SHF.R.U32.HI R0, RZ, R21, R0 ;  /* 0x00000015ff001219 */ /* 0x000fe40000011600 */
[----:B------:R-:W-:Y:S02]  /*2d60*/  @P1 SHF.R.U32.HI R8, RZ, 0x1f, R15 ;  /* 0x0000001fff081819 */ /* 0x000fe4000001160f */
.L_x_56:
[----:B---3--:R-:W-:Y:S05]  /*2d70*/  BSYNC.RECONVERGENT B0 ;  /* 0x0000000000007941 */ /* 0x008fea0003800200 */
.L_x_55:
[----:B------:R-:W-:Y:S02]  /*2d80*/  IADD3 R5, P1, PT, R5, R8, RZ ;  /* 0x0000000805057210 */ /* 0x000fe40007f3e0ff */
[----:B------:R-:W-:Y:S03]  /*2d90*/  ISETP.GE.AND P2, PT, R3, RZ, PT ;  /* 0x000000ff0300720c */ /* 0x000fe60003f46270 */
[----:B------:R-:W-:Y:S01]  /*2da0*/  IMAD.X R11, R0, 0x1, R11, P1 ;  /* 0x00000001000b7824 */ /* 0x000fe200008e060b */
[-C--:B------:R-:W-:Y:S04]  /*2db0*/  IADD3 R0, P1, PT, RZ, -R5.reuse, RZ ;  /* 0x80000005ff007210 */ /* 0x080fe80007f3e0ff */
[----:B------:R-:W-:Y:S01]  /*2dc0*/  SEL R22, R0, R5, !P2 ;  /* 0x0000000500167207 */ /* 0x000fe20005000000 */
[----:B------:R-:W-:Y:S05]  /*2dd0*/  IMAD.X R2, RZ, RZ, ~R11, P1 ;  /* 0x000000ffff027224 */ /* 0x000fea00008e0e0b */
[----:B------:R-:W-:Y:S04]  /*2de0*/  SEL R23, R2, R11, !P2 ;  /* 0x0000000b02177207 */ /* 0x000fe80005000000 */
[----:B------:R0:W1:Y:S03]  /*2df0*/  I2F.S64 R15, R22 ;  /* 0x00000016000f7312 */ /* 0x0000660000301400 */
.L_x_54:
[----:B---3--:R-:W-:Y:S05]  /*2e00*/  BSYNC.RECONVERGENT B1 ;  /* 0x0000000000017941 */ /* 0x008fea0003800200 */
.L_x_53:
[----:B-1----:R-:W-:Y:S07]  /*2e10*/  FMUL R21, R15, UR9 ;  /* 0x000000090f157c20 */ /* 0x002fee0008400000 */
.L_x_52:
[----:B------:R-:W-:Y:S01]  /*2e20*/  IMAD.MOV.U32 R8, RZ, RZ, R20 ;  /* 0x000000ffff087224 */ /* 0x000fe200078e0014 */
[----:B------:R-:W-:Y:S01]  /*2e30*/  FSETP.NEU.AND P1, PT, R21, RZ, PT ;  /* 0x000000ff1500720b */ /* 0x000fe20003f2d000 */
[----:B------:R-:W-:Y:S01]  /*2e40*/  IMAD.MOV.U32 R11, RZ, RZ, R19 ;  /* 0x000000ffff0b7224 */ /* 0x000fe200078e0013 */
[----:B------:R-:W-:Y:S01]  /*2e50*/  MOV R10, R18 ;  /* 0x00000012000a7202 */ /* 0x000fe20000000f00 */
[----:B------:R-:W-:Y:S01]  /*2e60*/  IMAD.MOV.U32 R5, RZ, RZ, R17 ;  /* 0x000000ffff057224 */ /* 0x000fe200078e0011 */
[----:B---3--:R-:W-:Y:S11]  /*2e70*/  ISETP.GT.OR P1, PT, RZ, UR8, P1 ;  /* 0x00000008ff007c0c */ /* 0x008ff60008f24670 */
[----:B------:R-:W-:Y:S02]  /*2e80*/  @!UPT UIADD3 URZ, UPT, UPT, URZ, URZ, URZ ;  /* 0x000000fffffff290 */ /* 0x000fe4000fffe0ff */
[----:B------:R-:W-:Y:S05]  /*2e90*/  @P1 BRA `(.L_x_51) ;  /* 0x0000000000401947 */ /* 0x000fea0003800000 */
[C---:B------:R-:W-:Y:S11]  /*2ea0*/  FSETP.GT.AND P3, PT, R15.reuse, RZ, PT ;  /* 0x000000ff0f00720b */ /* 0x040ff60003f64000 */
[----:B------:R-:W-:Y:S02]  /*2eb0*/  @!UPT UIADD3 URZ, UPT, UPT, URZ, URZ, URZ ;  /* 0x000000fffffff290 */ /* 0x000fe4000fffe0ff */
[----:B------:R-:W-:Y:S01]  /*2ec0*/  @P3 MOV R11, R19 ;  /* 0x00000013000b3202 */ /* 0x000fe20000000f00 */
[C---:B------:R-:W-:Y:S01]  /*2ed0*/  @P3 FADD R0, R15.reuse, 1 ;  /* 0x3f8000000f003421 */ /* 0x040fe20000000000 */
[----:B------:R-:W-:Y:S01]  /*2ee0*/  @P3 MOV R5, R17 ;  /* 0x0000001100053202 */ /* 0x000fe20000000f00 */
[----:B------:R-:W-:Y:S01]  /*2ef0*/  @!P3 FADD R15, R15, -1 ;  /* 0xbf8000000f0fb421 */ /* 0x000fe20000000000 */
[----:B------:R-:W-:Y:S02]  /*2f00*/  @P3 IMAD.MOV.U32 R8, RZ, RZ, R20 ;  /* 0x000000ffff083224 */ /* 0x000fe400078e0014 */
[----:B------:R-:W-:Y:S01]  /*2f10*/  @P3 FSETP.GEU.AND P2, PT, R0, R7, PT ;  /* 0x000000070000320b */ /* 0x000fe20003f4e000 */
[----:B------:R-:W-:Y:S01]  /*2f20*/  @P3 IMAD.MOV.U32 R10, RZ, RZ, R18 ;  /* 0x000000ffff0a3224 */ /* 0x000fe200078e0012 */
[----:B------:R-:W-:Y:S01]  /*2f30*/  @!P3 FSETP.GEU.AND P1, PT, R14, R15, PT ;  /* 0x0000000f0e00b20b */ /* 0x000fe20003f2e000 */
[----:B------:R-:W-:Y:S01]  /*2f40*/  @!P3 IMAD.MOV.U32 R8, RZ, RZ, R20 ;  /* 0x000000ffff08b224 */ /* 0x000fe200078e0014 */
[----:B------:R-:W-:Y:S01]  /*2f50*/  @P3 FSEL R21, R0, R7, !P2 ;  /* 0x0000000700153208 */ /* 0x000fe20005000000 */
[----:B------:R-:W-:Y:S01]  /*2f60*/  @!P3 IMAD.MOV.U32 R11, RZ, RZ, R19 ;  /* 0x000000ffff0bb224 */ /* 0x000fe200078e0013 */
[----:B------:R-:W-:Y:S01]  /*2f70*/  @!P3 MOV R10, R18 ;  /* 0x00000012000ab202 */ /* 0x000fe20000000f00 */
[----:B------:R-:W-:Y:S01]  /*2f80*/  @!P3 IMAD.MOV.U32 R5, RZ, RZ, R17 ;  /* 0x000000ffff05b224 */ /* 0x000fe200078e0011 */
[----:B------:R-:W-:Y:S02]  /*2f90*/  @!P3 FSEL R21, R15, R14, !P1 ;  /* 0x0000000e0f15b208 */ /* 0x000fe40004800000 */
.L_x_51:
[----:B---3--:R-:W-:Y:S05]  /*2fa0*/  BSYNC.RECONVERGENT B2 ;  /* 0x0000000000027941 */ /* 0x008fea0003800200 */
.L_x_49:
[C---:B------:R-:W-:Y:S04]  /*2fb0*/  LEA R2, P1, R13.reuse, UR4, 0x2 ;  /* 0x000000040d027c11 */ /* 0x040fe8000f8210ff */
[--C-:B------:R-:W-:Y:S02]  /*2fc0*/  LEA.HI.X R3, R13, UR5, R12.reuse, 0x2, P1 ;  /* 0x000000050d037c11 */ /* 0x100fe400088f140c */
[----:B------:R-:W-:Y:S03]  /*2fd0*/  IADD3 R13, P1, PT, R16, R13, RZ ;  /* 0x0000000d100d7210 */ /* 0x000fe60007f3e0ff */
[----:B------:R1:W-:Y:S02]  /*2fe0*/  STG.E desc[UR18][R2.64], R21 ;  /* 0x0000001502007986 */ /* 0x0003e4000c101912 */
[----:B------:R-:W-:Y:S01]  /*2ff0*/  IMAD.X R12, RZ, RZ, R12, P1 ;  /* 0x000000ffff0c7224 */ /* 0x000fe200008e060c */
[----:B------:R-:W-:Y:S04]  /*3000*/  ISETP.GE.U32.AND P1, PT, R13, UR6, PT ;  /* 0x000000060d007c0c */ /* 0x000fe8000bf26070 */
[----:B------:R-:W-:Y:S11]  /*3010*/  ISETP.GE.U32.AND.EX P1, PT, R12, UR7, PT, P1 ;  /* 0x000000070c007c0c */ /* 0x000ff6000bf26110 */
[----:B------:R-:W-:Y:S02]  /*3020*/  @!UPT UIADD3 URZ, UPT, UPT, URZ, URZ, URZ ;  /* 0x000000fffffff290 */ /* 0x000fe4000fffe0ff */
[----:B------:R-:W-:Y:S05]  /*3030*/  @!P1 BRA `(.L_x_57) ;  /* 0xfffffff800149947 */ /* 0x000fea000383ffff */
[----:B------:R-:W-:Y:S05]  /*3040*/  BSYNC.RECONVERGENT B3 ;  /* 0x0000000000037941 */ /* 0x000fea0003800200 */
.L_x_48:
[----:B------:R-:W-:Y:S05]  /*3050*/  EXIT ;  /* 0x000000000000794d */ /* 0x000fea0003800000 */
.L_x_58:
        /* <DEDUP_REMOVED lines=10> */
.L_x_763:


//--------------------- .text._ZN7cutlass9reference6device6kernel12BlockForEachINS_6half_tENS1_6detail17RandomUniformFuncIS4_EEEEvPT_mNT0_6ParamsE --------------------------
	.section	.text._ZN7cutlass9reference6device6kernel12BlockForEachINS_6half_tENS1_6detail17RandomUniformFuncIS4_EEEEvPT_mNT0_6ParamsE,"ax",@progbits
	.align	128
        .global         _ZN7cutlass9reference6device6kernel12BlockForEachINS_6half_tENS1_6detail17RandomUniformFuncIS4_EEEEvPT_mNT0_6ParamsE
        .type           _ZN7cutlass9reference6device6kernel12BlockForEachINS_6half_tENS1_6detail17RandomUniformFuncIS4_EEEEvPT_mNT0_6ParamsE,@function
        .size           _ZN7cutlass9reference6device6kernel12BlockForEachINS_6half_tENS1_6detail17RandomUniformFuncIS4_EEEEvPT_mNT0_6ParamsE,(.L_x_764 - _ZN7cutlass9reference6device6kernel12BlockForEachINS_6half_tENS1_6detail17RandomUniformFuncIS4_EEEEvPT_mNT0_6ParamsE)
        .other          _ZN7cutlass9reference6device6kernel12BlockForEachINS_6half_tENS1_6detail17RandomUniformFuncIS4_EEEEvPT_mNT0_6ParamsE,@"STO_CUDA_ENTRY STV_DEFAULT"
_ZN7cutlass9reference6device6kernel12BlockForEachINS_6half_tENS1_6detail17RandomUniformFuncIS4_EEEEvPT_mNT0_6ParamsE:
.text._ZN7cutlass9reference6device6kernel12BlockForEachINS_6half_tENS1_6detail17RandomUniformFuncIS4_EEEEvPT_mNT0_6ParamsE:
        /* <DEDUP_REMOVED lines=40> */
.L_x_69:
        /* <DEDUP_REMOVED lines=11> */
.L_x_64:
[----:B------:R-:W-:-:S06]  /*0330*/  LEA R3, R26, R1, 0x2 ;  /* 0x000000011a037211 */ /* 0x000fcc00078e10ff */
[----:B------:R-:W5:Y:S01]  /*0340*/  LDL R3, [R3+0x34] ;  /* 0x0000340003037983 */ /* 0x000f620000100800 */
[----:B------:R-:W-:Y:S01]  /*0350*/  SHF.L.U32 R2, R26, 0x5, RZ ;  /* 0x000000051a027819 */ /* 0x000fe200000006ff */
[----:B------:R-:W-:-:S06]  /*0360*/  UMOV UR4, URZ ;  /* 0x000000ff00047c82 */ /* 0x000fcc0008000000 */
.L_x_63:
        /* <DEDUP_REMOVED lines=190> */
.L_x_66:
[----:B------:R-:W-:-:S06]  /*0f50*/  LEA R3, R26, R1, 0x2 ;  /* 0x000000011a037211 */ /* 0x000fcc00078e10ff */
[----:B------:R-:W5:Y:S01]  /*0f60*/  LDL R3, [R3+0x34] ;  /* 0x0000340003037983 */ /* 0x000f620000100800 */
[----:B------:R-:W-:Y:S01]  /*0f70*/  SHF.L.U32 R2, R26, 0x5, RZ ;  /* 0x000000051a027819 */ /* 0x000fe200000006ff */
[----:B------:R-:W-:-:S06]  /*0f80*/  UMOV UR4, URZ ;  /* 0x000000ff00047c82 */ /* 0x000fcc0008000000 */
.L_x_65:
        /* <DEDUP_REMOVED lines=190> */
.L_x_68:
[----:B------:R-:W-:-:S06]  /*1b70*/  LEA R3, R19, R1, 0x2 ;  /* 0x0000000113037211 */ /* 0x000fcc00078e10ff */
[----:B------:R-:W5:Y:S01]  /*1b80*/  LDL R3, [R3+0x34] ;  /* 0x0000340003037983 */ /* 0x000f620000100800 */
[----:B------:R-:W-:Y:S01]  /*1b90*/  SHF.L.U32 R2, R19, 0x5, RZ ;  /* 0x0000000513027819 */ /* 0x000fe200000006ff */
[----:B------:R-:W-:-:S06]  /*1ba0*/  UMOV UR4, URZ ;  /* 0x000000ff00047c82 */ /* 0x000fcc0008000000 */
.L_x_67:
        /* <DEDUP_REMOVED lines=179> */
.L_x_62:
[----:B------:R-:W-:Y:S05]  /*26e0*/  BSYNC.RECONVERGENT B0 ;  /* 0x0000000000007941 */ /* 0x000fea0003800200 */
.L_x_61:
[----:B------:R-:W-:Y:S01]  /*26f0*/  ISETP.GT.U32.AND P0, PT, R9, 0x3, PT ;  /* 0x000000030900780c */ /* 0x000fe20003f04070 */
[----:B------:R-:W-:Y:S01]  /*2700*/  VIADD R21, R21, 0x1 ;  /* 0x0000000115157836 */ /* 0x000fe20000000000 */
[--C-:B------:R-:W-:Y:S02]  /*2710*/  SHF.R.U64 R9, R9, 0x2, R8.reuse ;  /* 0x0000000209097819 */ /* 0x100fe40000001208 */
[----:B------:R-:W-:Y:S02]  /*2720*/  ISETP.GT.U32.AND.EX P0, PT, R8, RZ, PT, P0 ;  /* 0x000000ff0800720c */ /* 0x000fe40003f04100 */
[----:B------:R-:W-:-:S11]  /*2730*/  SHF.R.U32.HI R8, RZ, 0x2, R8 ;  /* 0x00000002ff087819 */ /* 0x000fd60000011608 */
[----:B------:R-:W-:Y:S05]  /*2740*/  @P0 BRA `(.L_x_69) ;  /* 0xffffffd800cc0947 */ /* 0x000fea000383ffff */
.L_x_60:
[----:B------:R-:W-:Y:S05]  /*2750*/  BSYNC.RECONVERGENT B1 ;  /* 0x0000000000017941 */ /* 0x000fea0003800200 */
.L_x_59:
        /* <DEDUP_REMOVED lines=10> */
[----:B------:R-:W2:Y:S01]  /*2800*/  LDCU UR8, c[0x0][0x3b8] ;  /* 0x00007700ff0877ac */ /* 0x000ea20008000800 */
[----:B------:R-:W0:Y:S01]  /*2810*/  LDCU.64 UR14, c[0x0][0x3a8] ;  /* 0x00007500ff0e77ac */ /* 0x000e220008000a00 */
[----:B----4-:R-:W-:Y:S01]  /*2820*/  DSETP.LT.AND P0, PT, RZ, UR16, PT ;  /* 0x00000010ff007e2a */ /* 0x010fe2000bf01000 */
[----:B------:R-:W4:Y:S01]  /*2830*/  LDCU UR10, c[0x0][0x3b0] ;  /* 0x00007600ff0a77ac */ /* 0x000f220008000800 */
[----:B-----5:R-:W-:-:S02]  /*2840*/  IMAD R16, R0, UR12, RZ ;  /* 0x0000000c00107c24 */ /* 0x020fc4000f8e02ff */
[----:B---3--:R-:W-:Y:S01]  /*2850*/  FADD R15, -R2, R3 ;  /* 0x00000003020f7221 */ /* 0x008fe20000000100 */
[----:B------:R-:W3:Y:S01]  /*2860*/  LDCU UR9, c[0x0][0x3b4] ;  /* 0x00007680ff0977ac */ /* 0x000ee20008000800 */
[----:B------:R-:W0:Y:S01]  /*2870*/  LDCU.128 UR4, c[0x0][0x380] ;  /* 0x00007000ff0477ac */ /* 0x000e220008000c00 */
[----:B-1----:R-:W-:Y:S02]  /*2880*/  UISETP.GE.AND UP1, UPT, UR11, URZ, UPT ;  /* 0x000000ff0b00728c */ /* 0x002fe4000bf26270 */
[----:B--2-4-:R-:W-:-:S11]  /*2890*/  UISETP.GE.AND UP0, UPT, UR8, URZ, UPT ;  /* 0x000000ff0800728c */ /* 0x014fd6000bf06270 */
.L_x_80:
[----:B------:R-:W-:Y:S01]  /*28a0*/  MOV R19, R11 ;  /* 0x0000000b00137202 */ /* 0x000fe20000000f00 */
[----:B-1----:R-:W-:Y:S01]  /*28b0*/  IMAD.MOV.U32 R14, RZ, RZ, R4 ;  /* 0x000000ffff0e7224 */ /* 0x002fe200078e0004 */
[----:B------:R-:W-:Y:S01]  /*28c0*/  MOV R17, R10 ;  /* 0x0000000a00117202 */ /* 0x000fe20000000f00 */
[----:B------:R-:W-:Y:S01]  /*28d0*/  BSSY.RECONVERGENT B2, `(.L_x_71) ;  /* 0x000006b000027945 */ /* 0x000fe20003800200 */
[----:B------:R-:W-:Y:S01]  /*28e0*/  MOV R18, R5 ;  /* 0x0000000500127202 */ /* 0x000fe20000000f00 */
[----:B0-----:R-:W-:Y:S01]  /*28f0*/  IMAD.MOV.U32 R4, RZ, RZ, R5 ;  /* 0x000000ffff047224 */ /* 0x001fe200078e0005 */
[----:B------:R-:W-:Y:S01]  /*2900*/  MOV R11, R14 ;  /* 0x0000000e000b7202 */ /* 0x000fe20000000f00 */
[----:B------:R-:W-:Y:S01]  /*2910*/  IMAD.MOV.U32 R10, RZ, RZ, R19 ;  /* 0x000000ffff0a7224 */ /* 0x000fe200078e0013 */
[----:B------:R-:W-:Y:S06]  /*2920*/  @!P0 BRA `(.L_x_72) ;  /* 0x0000000000688947 */ /* 0x000fec0003800000 */
[----:B------:R-:W-:Y:S01]  /*2930*/  SHF.R.U32.HI R10, RZ, 0x2, R7 ;  /* 0x00000002ff0a7819 */ /* 0x000fe20000011607 */
[----:B------:R-:W-:Y:S01]  /*2940*/  IMAD.MOV.U32 R3, RZ, RZ, 0x2f800000 ;  /* 0x2f800000ff037424 */ /* 0x000fe200078e00ff */
[----:B------:R-:W-:Y:S01]  /*2950*/  IADD3 R6, PT, PT, R6, 0x587c5, RZ ;  /* 0x000587c506067810 */ /* 0x000fe20007ffe0ff */
[----:B------:R-:W-:Y:S01]  /*2960*/  IMAD.MOV.U32 R20, RZ, RZ, 0x7fff ;  /* 0x00007fffff147424 */ /* 0x000fe200078e00ff */
[----:B------:R-:W-:Y:S01]  /*2970*/  LOP3.LUT R11, R10, R7, RZ, 0x3c, !PT ;  /* 0x000000070a0b7212 */ /* 0x000fe200078e3cff */
[----:B------:R-:W-:Y:S04]  /*2980*/  IMAD.SHL.U32 R10, R5, 0x10, RZ ;  /* 0x00000010050a7824 */ /* 0x000fe800078e00ff */
[C---:B------:R-:W-:Y:S05]  /*2990*/  IMAD.SHL.U32 R7, R11.reuse, 0x2, RZ ;  /* 0x000000020b077824 */ /* 0x040fea00078e00ff */
[----:B------:R-:W-:Y:S02]  /*29a0*/  LOP3.LUT R10, R11, R7, R10, 0x96, !PT ;  /* 0x000000070b0a7212 */ /* 0x000fe400078e960a */
[----:B------:R-:W-:Y:S02]  /*29b0*/  MOV R7, R17 ;  /* 0x0000001100077202 */ /* 0x000fe40000000f00 */
[----:B------:R-:W-:Y:S05]  /*29c0*/  LOP3.LUT R4, R10, R5, RZ, 0x3c, !PT ;  /* 0x000000050a047212 */ /* 0x000fea00078e3cff */
        /* <DEDUP_REMOVED lines=8> */
[----:B------:R-:W-:Y:S01]  /*2a50*/  @!P1 MOV R7, R17 ;  /* 0x0000001100079202 */ /* 0x000fe20000000f00 */
[--C-:B------:R-:W-:Y:S01]  /*2a60*/  @!P1 IMAD.MOV.U32 R11, RZ, RZ, R14.reuse ;  /* 0x000000ffff0b9224 */ /* 0x100fe200078e000e */
[----:B------:R-:W-:Y:S01]  /*2a70*/  @!P1 PRMT R14, R20, 0x7610, R14 ;  /* 0x00007610140e9816 */ /* 0x000fe2000000000e */
[----:B------:R-:W-:Y:S01]  /*2a80*/  @!P1 IMAD.MOV.U32 R5, RZ, RZ, R4 ;  /* 0x000000ffff059224 */ /* 0x000fe200078e0004 */
[----:B------:R-:W-:Y:S01]  /*2a90*/  @!P1 MOV R4, R18 ;  /* 0x0000001200049202 */ /* 0x000fe20000000f00 */
[----:B------:R-:W-:Y:S01]  /*2aa0*/  @!P1 IMAD.MOV.U32 R10, RZ, RZ, R19 ;  /* 0x000000ffff0a9224 */ /* 0x000fe200078e0013 */
[----:B------:R-:W-:Y:S01]  /*2ab0*/  MOV R17, R19 ;  /* 0x0000001300117202 */ /* 0x000fe20000000f00 */
[----:B------:R-:W-:Y:S06]  /*2ac0*/  @!P1 BRA `(.L_x_73) ;  /* 0x00000004002c9947 */ /* 0x000fec0003800000 */
.L_x_72:
[----:B------:R-:W-:Y:S01]  /*2ad0*/  SHF.R.U32.HI R18, RZ, 0x2, R7 ;  /* 0x00000002ff127819 */ /* 0x000fe20000011607 */
[----:B------:R-:W-:Y:S01]  /*2ae0*/  IMAD.SHL.U32 R14, R4, 0x10, RZ ;  /* 0x00000010040e7824 */ /* 0x000fe200078e00ff */
[----:B------:R-:W-:Y:S02]  /*2af0*/  IADD3 R6, PT, PT, R6, 0x587c5, RZ ;  /* 0x000587c506067810 */ /* 0x000fe40007ffe0ff */
[----:B------:R-:W-:Y:S02]  /*2b00*/  LOP3.LUT R18, R18, R7, RZ, 0x3c, !PT ;  /* 0x0000000712127212 */ /* 0x000fe400078e3cff */
[----:B------:R-:W-:Y:S03]  /*2b10*/  MOV R3, 0x2f800000 ;  /* 0x2f80000000037802 */ /* 0x000fe60000000f00 */
[C---:B------:R-:W-:Y:S05]  /*2b20*/  IMAD.SHL.U32 R7, R18.reuse, 0x2, RZ ;  /* 0x0000000212077824 */ /* 0x040fea00078e00ff */
[----:B------:R-:W-:Y:S04]  /*2b30*/  LOP3.LUT R7, R18, R7, R14, 0x96, !PT ;  /* 0x0000000712077212 */ /* 0x000fe800078e960e */
[----:B------:R-:W-:Y:S05]  /*2b40*/  LOP3.LUT R5, R7, R4, RZ, 0x3c, !PT ;  /* 0x0000000407057212 */ /* 0x000fea00078e3cff */
[----:B------:R-:W-:Y:S05]  /*2b50*/  IMAD.IADD R2, R5, 0x1, R6 ;  /* 0x0000000105027824 */ /* 0x000fea00078e0206 */
[----:B------:R-:W-:Y:S05]  /*2b60*/  I2FP.F32.U32 R2, R2 ;  /* 0x0000000200027245 */ /* 0x000fea0000201000 */
[----:B------:R-:W-:Y:S04]  /*2b70*/  FFMA R0, R2, R3, 1.1641532182693481445e-10 ;  /* 0x2f00000002007423 */ /* 0x000fe80000000003 */
[----:B------:R-:W-:Y:S01]  /*2b80*/  FFMA R18, -R0, R8, R9 ;  /* 0x0000000800127223 */ /* 0x000fe20000000109 */
        /* <DEDUP_REMOVED lines=34> */
.L_x_78:
[----:B---3--:R-:W-:Y:S05]  /*2db0*/  BSYNC.RECONVERGENT B0 ;  /* 0x0000000000007941 */ /* 0x008fea0003800200 */
.L_x_77:
        /* <DEDUP_REMOVED lines=8> */
.L_x_76:
[----:B---3--:R-:W-:Y:S05]  /*2e40*/  BSYNC.RECONVERGENT B1 ;  /* 0x0000000000017941 */ /* 0x008fea0003800200 */
.L_x_75:
[----:B-1----:R-:W-:Y:S05]  /*2e50*/  FMUL R14, R18, UR9 ;  /* 0x00000009120e7c20 */ /* 0x002fea0008400000 */
[----:B------:R-:W-:Y:S01]  /*2e60*/  F2FP.F16.F32.PACK_AB R14, RZ, R14 ;  /* 0x0000000eff0e723e */ /* 0x000fe200000000ff */
[----:B------:R-:W-:Y:S05]  /*2e70*/  BRA `(.L_x_79) ;  /* 0x0000000000047947 */ /* 0x000fea0003800000 */
.L_x_74:
[----:B------:R-:W-:Y:S02]  /*2e80*/  F2FP.F16.F32.PACK_AB R14, RZ, R18 ;  /* 0x00000012ff0e723e */ /* 0x000fe400000000ff */
.L_x_79:
[----:B------:R-:W-:Y:S01]  /*2e90*/  MOV R7, R17 ;  /* 0x0000001100077202 */ /* 0x000fe20000000f00 */
[----:B------:R-:W-:Y:S06]  /*2ea0*/  BRA.U !UP0, `(.L_x_73) ;  /* 0x0000000108347547 */ /* 0x000fec000b800000 */
[----:B------:R-:W-:Y:S02]  /*2eb0*/  HSETP2.NEU.AND P1, PT, R14.H0_H0, RZ.H0_H0, PT ;  /* 0x200000ff0e007234 */ /* 0x000fe40003f2d800 */
[----:B------:R-:W-:Y:S11]  /*2ec0*/  MOV R7, R17 ;  /* 0x0000001100077202 */ /* 0x000ff60000000f00 */
[----:B------:R-:W-:Y:S05]  /*2ed0*/  @P1 BRA `(.L_x_73) ;  /* 0x0000000000281947 */ /* 0x000fea0003800000 */
[C---:B------:R-:W-:Y:S01]  /*2ee0*/  FSETP.GT.AND P3, PT, R18.reuse, RZ, PT ;  /* 0x000000ff1200720b */ /* 0x040fe20003f64000 */
[----:B------:R-:W-:Y:S11]  /*2ef0*/  IMAD.MOV.U32 R7, RZ, RZ, R17 ;  /* 0x000000ffff077224 */ /* 0x000ff600078e0011 */
[----:B------:R-:W-:Y:S01]  /*2f00*/  @!UPT UIADD3 URZ, UPT, UPT, URZ, URZ, URZ ;  /* 0x000000fffffff290 */ /* 0x000fe2000fffe0ff */
[C---:B------:R-:W-:Y:S01]  /*2f10*/  @P3 FADD R14, R18.reuse, 1 ;  /* 0x3f800000120e3421 */ /* 0x040fe20000000000 */
[----:B------:R-:W-:Y:S04]  /*2f20*/  @!P3 FADD R18, R18, -1 ;  /* 0xbf8000001212b421 */ /* 0x000fe80000000000 */
[CC--:B------:R-:W-:Y:S02]  /*2f30*/  @P3 FSETP.GEU.AND P2, PT, R14.reuse, R9.reuse, PT ;  /* 0x000000090e00320b */ /* 0x0c0fe40003f4e000 */
[----:B------:R-:W-:Y:S02]  /*2f40*/  @!P3 FSETP.GEU.AND P1, PT, R15, R18, PT ;  /* 0x000000120f00b20b */ /* 0x000fe40003f2e000 */
[----:B------:R-:W-:Y:S02]  /*2f50*/  @P3 FSEL R14, R14, R9, !P2 ;  /* 0x000000090e0e3208 */ /* 0x000fe40005000000 */
[----:B------:R-:W-:Y:S04]  /*2f60*/  @!P3 FSEL R14, R18, R15, !P1 ;  /* 0x0000000f120eb208 */ /* 0x000fe80004800000 */
[----:B------:R-:W-:Y:S02]  /*2f70*/  F2FP.F16.F32.PACK_AB R14, RZ, R14 ;  /* 0x0000000eff0e723e */ /* 0x000fe400000000ff */
.L_x_73:
[----:B---3--:R-:W-:Y:S05]  /*2f80*/  BSYNC.RECONVERGENT B2 ;  /* 0x0000000000027941 */ /* 0x008fea0003800200 */
.L_x_71:
[C---:B------:R-:W-:Y:S04]  /*2f90*/  LEA R2, P1, R13.reuse, UR4, 0x1 ;  /* 0x000000040d027c11 */ /* 0x040fe8000f8208ff */
[--C-:B------:R-:W-:Y:S02]  /*2fa0*/  LEA.HI.X R3, R13, UR5, R12.reuse, 0x1, P1 ;  /* 0x000000050d037c11 */ /* 0x100fe400088f0c0c */
[----:B------:R-:W-:Y:S03]  /*2fb0*/  IADD3 R13, P1, PT, R16, R13, RZ ;  /* 0x0000000d100d7210 */ /* 0x000fe60007f3e0ff */
[----:B------:R1:W-:Y:S02]  /*2fc0*/  STG.E.U16 desc[UR18][R2.64], R14 ;  /* 0x0000000e02007986 */ /* 0x0003e4000c101512 */
[----:B------:R-:W-:Y:S01]  /*2fd0*/  IMAD.X R12, RZ, RZ, R12, P1 ;  /* 0x000000ffff0c7224 */ /* 0x000fe200008e060c */
[----:B------:R-:W-:Y:S04]  /*2fe0*/  ISETP.GE.U32.AND P1, PT, R13, UR6, PT ;  /* 0x000000060d007c0c */ /* 0x000fe8000bf26070 */
[----:B------:R-:W-:Y:S11]  /*2ff0*/  ISETP.GE.U32.AND.EX P1, PT, R12, UR7, PT, P1 ;  /* 0x000000070c007c0c */ /* 0x000ff6000bf26110 */
[----:B------:R-:W-:Y:S02]  /*3000*/  @!UPT UIADD3 URZ, UPT, UPT, URZ, URZ, URZ ;  /* 0x000000fffffff290 */ /* 0x000fe4000fffe0ff */
[----:B------:R-:W-:Y:S05]  /*3010*/  @!P1 BRA `(.L_x_80) ;  /* 0xfffffff800209947 */ /* 0x000fea000383ffff */
[----:B------:R-:W-:Y:S05]  /*3020*/  BSYNC.RECONVERGENT B3 ;  /* 0x0000000000037941 */ /* 0x000fea0003800200 */
.L_x_70:
[----:B------:R-:W-:Y:S05]  /*3030*/  EXIT ;  /* 0x000000000000794d */ /* 0x000fea0003800000 */
.L_x_81:
        /* <DEDUP_REMOVED lines=12> */
.L_x_764:


//--------------------- .text._ZN7cutlass13device_kernelINS_4gemm6kernel13GemmUniversalIN4cute5tupleIJiiiiEEENS1_10collective13CollectiveMmaINS1_41MainloopSm100TmaUmmaWarpSpecializedSparseILi10ELi2ELi2ENS5_IJNS4_1CILi2EEENSA_ILi1EEESC_EEEEENS5_IJNSA_ILi256EEENSA_ILi128EEENSA_ILi64EEEEEENS_6half_tENS5_IJNS4_6LayoutINS5_IJiNS5_IJSB_iEEEiEEENS5_IJlNS5_IJSC_SB_EEElEEEEENSK_INS5_IJNS5_IJNS5_IJNSA_ILi8EEESB_SQ_EEEiEEENS5_IJNS5_IJNSA_ILi16EEESB_NSA_ILi4EEEEEEiEEEiEEENS5_IJNS5_IJNS5_IJSG_ST_NSA_ILi2048EEEEEENSA_ILi16384EEEEEENS5_IJNS5_IJSC_NSA_ILi1024EEENSA_ILi32EEEEEElEEElEEEEEEEESJ_NS5_IJlSC_lEEENS4_8TiledMMAINS4_8MMA_AtomIJNS4_33SM100_MMA_F16BF16_2x1SM_SS_SPARSEISJ_SJ_fLi256ELi128ELNS4_4UMMA5MajorE0ELS1E_0ELNS1D_7ScaleInE0ELS1F_0EEEEEENSK_INS5_IJSC_SC_SC_EEENS5_IJNSA_ILi0EEES1J_S1J_EEEEENS5_IJNS4_10UnderscoreES1M_S1M_EEEEENS4_18SM100_TMA_2SM_LOADENS4_14ComposedLayoutINS4_7SwizzleILi2ELi4ELi3EEENS4_25smem_sparse_ptr_flag_bitsILi2ELi16EEENSK_INS5_IJNS5_IJSC_SQ_EEENS5_IJSB_S13_EEEEEENS5_IJNS5_IJS1J_SH_EEESN_EEEEEEEvNS4_8identityES1P_NS1Q_INS1R_ILi3ELi4ELi3EEENS4_18smem_ptr_flag_bitsILi16EEENSK_INS5_IJSQ_SH_EEENS5_IJSH_SC_EEEEEEEvS22_EENS_8epilogue10collective18CollectiveEpilogueINS2B_23Sm100TmaWarpSpecializedILi4ELi2ELi16ELb1ELb0EEEJNS5_IJSG_SG_SH_EEENS5_IJNSK_ISG_SC_EENSK_IST_SC_EEEEEfNS5_IJSC_llEEEfS2K_NS2B_6fusion15FusionCallbacksIS2F_NS2L_17LinearCombinationIffffLNS_15FloatRoundStyleE2EEES2G_S2J_JEEENS4_5SM1004TMEM4LOAD26SM100_TMEM_LOAD_32dp32b16xENS4_13SM90_TMA_LOADENS1Q_INS1R_ILi2ELi5ELi2EEENS24_ILi32EEENSK_INS5_IJS13_SU_EEENS5_IJSC_S13_EEEEEEENS4_39AutoVectorizingCopyWithAssumedAlignmentILi128EEENS4_14SM90_TMA_STOREES31_S33_S33_EEEvvEEEEvNT_6ParamsE --------------------------
	.section	.text._ZN7cutlass13device_kernelINS_4gemm6kernel13GemmUniversalIN4cute5tupleIJiiiiEEENS1_10collective13CollectiveMmaINS1_41MainloopSm100TmaUmmaWarpSpecializedSparseILi10ELi2ELi2ENS5_IJNS4_1CILi2EEENSA_ILi1EEESC_EEEEENS5_IJNSA_ILi256EEENSA_ILi128EEENSA_ILi64EEEEEENS_6half_tENS5_IJNS4_6LayoutINS5_IJiNS5_IJSB_iEEEiEEENS5_IJlNS5_IJSC_SB_EEElEEEEENSK_INS5_IJNS5_IJNS5_IJNSA_ILi8EEESB_SQ_EEEiEEENS5_IJNS5_IJNSA_ILi16EEESB_NSA_ILi4EEEEEEiEEEiEEENS5_IJNS5_IJNS5_IJSG_ST_NSA_ILi2048EEEEEENSA_ILi16384EEEEEENS5_IJNS5_IJSC_NSA_ILi1024EEENSA_ILi32EEEEEElEEElEEEEEEEESJ_NS5_IJlSC_lEEENS4_8TiledMMAINS4_8MMA_AtomIJNS4_33SM100_MMA_F16BF16_2x1SM_SS_SPARSEISJ_SJ_fLi256ELi128ELNS4_4UMMA5MajorE0ELS1E_0ELNS1D_7ScaleInE0ELS1F_0EEEEEENSK_INS5_IJSC_SC_SC_EEENS5_IJNSA_ILi0EEES1J_S1J_EEEEENS5_IJNS4_10UnderscoreES1M_S1M_EEEEENS4_18SM100_TMA_2SM_LOADENS4_14ComposedLayoutINS4_7SwizzleILi2ELi4ELi3EEENS4_25smem_sparse_ptr_flag_bitsILi2ELi16EEENSK_INS5_IJNS5_IJSC_SQ_EEENS5_IJSB_S13_EEEEEENS5_IJNS5_IJS1J_SH_EEESN_EEEEEEEvNS4_8identityES1P_NS1Q_INS1R_ILi3ELi4ELi3EEENS4_18smem_ptr_flag_bitsILi16EEENSK_INS5_IJSQ_SH_EEENS5_IJSH_SC_EEEEEEEvS22_EENS_8epilogue10collective18CollectiveEpilogueINS2B_23Sm100TmaWarpSpecializedILi4ELi2ELi16ELb1ELb0EEEJNS5_IJSG_SG_SH_EEENS5_IJNSK_ISG_SC_EENSK_IST_SC_EEEEEfNS5_IJSC_llEEEfS2K_NS2B_6fusion15FusionCallbacksIS2F_NS2L_17LinearCombinationIffffLNS_15FloatRoundStyleE2EEES2G_S2J_JEEENS4_5SM1004TMEM4LOAD26SM100_TMEM_LOAD_32dp32b16xENS4_13SM90_TMA_LOADENS1Q_INS1R_ILi2ELi5ELi2EEENS24_ILi32EEENSK_INS5_IJS13_SU_EEENS5_IJSC_S13_EEEEEEENS4_39AutoVectorizingCopyWithAssumedAlignmentILi128EEENS4_14SM90_TMA_STOREES31_S33_S33_EEEvvEEEEvNT_6ParamsE,"ax",@progbits
	.align	128
.text._ZN7cutlass13device_kernelINS_4gemm6kernel13GemmUniversalIN4cute5tupleIJiiiiEEENS1_10collective13CollectiveMmaINS1_41MainloopSm100TmaUmmaWarpSpecializedSparseILi10ELi2ELi2ENS5_IJNS4_1CILi2EEENSA_ILi1EEESC_EEEEENS5_IJNSA_ILi256EEENSA_ILi128EEENSA_ILi64EEEEEENS_6half_tENS5_IJNS4_6LayoutINS5_IJiNS5_IJSB_iEEEiEEENS5_IJlNS5_IJSC_SB_EEElEEEEENSK_INS5_IJNS5_IJNS5_IJNSA_ILi8EEESB_SQ_EEEiEEENS5_IJNS5_IJNSA_ILi16EEESB_NSA_ILi4EEEEEEiEEEiEEENS5_IJNS5_IJNS5_IJSG_ST_NSA_ILi2048EEEEEENSA_ILi16384EEEEEENS5_IJNS5_IJSC_NSA_ILi1024EEENSA_ILi32EEEEEElEEElEEEEEEEESJ_NS5_IJlSC_lEEENS4_8TiledMMAINS4_8MMA_AtomIJNS4_33SM100_MMA_F16BF16_2x1SM_SS_SPARSEISJ_SJ_fLi256ELi128ELNS4_4UMMA5MajorE0ELS1E_0ELNS1D_7ScaleInE0ELS1F_0EEEEEENSK_INS5_IJSC_SC_SC_EEENS5_IJNSA_ILi0EEES1J_S1J_EEEEENS5_IJNS4_10UnderscoreES1M_S1M_EEEEENS4_18SM100_TMA_2SM_LOADENS4_14ComposedLayoutINS4_7SwizzleILi2ELi4ELi3EEENS4_25smem_sparse_ptr_flag_bitsILi2ELi16EEENSK_INS5_IJNS5_IJSC_SQ_EEENS5_IJSB_S13_EEEEEENS5_IJNS5_IJS1J_SH_EEESN_EEEEEEEvNS4_8identityES1P_NS1Q_INS1R_ILi3ELi4ELi3EEENS4_18smem_ptr_flag_bitsILi16EEENSK_INS5_IJSQ_SH_EEENS5_IJSH_SC_EEEEEEEvS22_EENS_8epilogue10collective18CollectiveEpilogueINS2B_23Sm100TmaWarpSpecializedILi4ELi2ELi16ELb1ELb0EEEJNS5_IJSG_SG_SH_EEENS5_IJNSK_ISG_SC_EENSK_IST_SC_EEEEEfNS5_IJSC_llEEEfS2K_NS2B_6fusion15FusionCallbacksIS2F_NS2L_17LinearCombinationIffffLNS_15FloatRoundStyleE2EEES2G_S2J_JEEENS4_5SM1004TMEM4LOAD26SM100_TMEM_LOAD_32dp32b16xENS4_13SM90_TMA_LOADENS1Q_INS1R_ILi2ELi5ELi2EEENS24_ILi32EEENSK_INS5_IJS13_SU_EEENS5_IJSC_S13_EEEEEEENS4_39AutoVectorizingCopyWithAssumedAlignmentILi128EEENS4_14SM90_TMA_STOREES31_S33_S33_EEEvvEEEEvNT_6ParamsE:
        .type           _ZN7cutlass13device_kernelINS_4gemm6kernel13GemmUniversalIN4cute5tupleIJiiiiEEENS1_10collective13CollectiveMmaINS1_41MainloopSm100TmaUmmaWarpSpecializedSparseILi10ELi2ELi2ENS5_IJNS4_1CILi2EEENSA_ILi1EEESC_EEEEENS5_IJNSA_ILi256EEENSA_ILi128EEENSA_ILi64EEEEEENS_6half_tENS5_IJNS4_6LayoutINS5_IJiNS5_IJSB_iEEEiEEENS5_IJlNS5_IJSC_SB_EEElEEEEENSK_INS5_IJNS5_IJNS5_IJNSA_ILi8EEESB_SQ_EEEiEEENS5_IJNS5_IJNSA_ILi16EEESB_NSA_ILi4EEEEEEiEEEiEEENS5_IJNS5_IJNS5_IJSG_ST_NSA_ILi2048EEEEEENSA_ILi16384EEEEEENS5_IJNS5_IJSC_NSA_ILi1024EEENSA_ILi32EEEEEElEEElEEEEEEEESJ_NS5_IJlSC_lEEENS4_8TiledMMAINS4_8MMA_AtomIJNS4_33SM100_MMA_F16BF16_2x1SM_SS_SPARSEISJ_SJ_fLi256ELi128ELNS4_4UMMA5MajorE0ELS1E_0ELNS1D_7ScaleInE0ELS1F_0EEEEEENSK_INS5_IJSC_SC_SC_EEENS5_IJNSA_ILi0EEES1J_S1J_EEEEENS5_IJNS4_10UnderscoreES1M_S1M_EEEEENS4_18SM100_TMA_2SM_LOADENS4_14ComposedLayoutINS4_7SwizzleILi2ELi4ELi3EEENS4_25smem_sparse_ptr_flag_bitsILi2ELi16EEENSK_INS5_IJNS5_IJSC_SQ_EEENS5_IJSB_S13_EEEEEENS5_IJNS5_IJS1J_SH_EEESN_EEEEEEEvNS4_8identityES1P_NS1Q_INS1R_ILi3ELi4ELi3EEENS4_18smem_ptr_flag_bitsILi16EEENSK_INS5_IJSQ_SH_EEENS5_IJSH_SC_EEEEEEEvS22_EENS_8epilogue10collective18CollectiveEpilogueINS2B_23Sm100TmaWarpSpecializedILi4ELi2ELi16ELb1ELb0EEEJNS5_IJSG_SG_SH_EEENS5_IJNSK_ISG_SC_EENSK_IST_SC_EEEEEfNS5_IJSC_llEEEfS2K_NS2B_6fusion15FusionCallbacksIS2F_NS2L_17LinearCombinationIffffLNS_15FloatRoundStyleE2EEES2G_S2J_JEEENS4_5SM1004TMEM4LOAD26SM100_TMEM_LOAD_32dp32b16xENS4_13SM90_TMA_LOADENS1Q_INS1R_ILi2ELi5ELi2EEENS24_ILi32EEENSK_INS5_IJS13_SU_EEENS5_IJSC_S13_EEEEEEENS4_39AutoVectorizingCopyWithAssumedAlignmentILi128EEENS4_14SM90_TMA_STOREES31_S33_S33_EEEvvEEEEvNT_6ParamsE,@function
        .size           _ZN7cutlass13device_kernelINS_4gemm6kernel13GemmUniversalIN4cute5tupleIJiiiiEEENS1_10collective13CollectiveMmaINS1_41MainloopSm100TmaUmmaWarpSpecializedSparseILi10ELi2ELi2ENS5_IJNS4_1CILi2EEENSA_ILi1EEESC_EEEEENS5_IJNSA_ILi256EEENSA_ILi128EEENSA_ILi64EEEEEENS_6half_tENS5_IJNS4_6LayoutINS5_IJiNS5_IJSB_iEEEiEEENS5_IJlNS5_IJSC_SB_EEElEEEEENSK_INS5_IJNS5_IJNS5_IJNSA_ILi8EEESB_SQ_EEEiEEENS5_IJNS5_IJNSA_ILi16EEESB_NSA_ILi4EEEEEEiEEEiEEENS5_IJNS5_IJNS5_IJSG_ST_NSA_ILi2048EEEEEENSA_ILi16384EEEEEENS5_IJNS5_IJSC_NSA_ILi1024EEENSA_ILi32EEEEEElEEElEEEEEEEESJ_NS5_IJlSC_lEEENS4_8TiledMMAINS4_8MMA_AtomIJNS4_33SM100_MMA_F16BF16_2x1SM_SS_SPARSEISJ_SJ_fLi256ELi128ELNS4_4UMMA5MajorE0ELS1E_0ELNS1D_7ScaleInE0ELS1F_0EEEEEENSK_INS5_IJSC_SC_SC_EEENS5_IJNSA_ILi0EEES1J_S1J_EEEEENS5_IJNS4_10UnderscoreES1M_S1M_EEEEENS4_18SM100_TMA_2SM_LOADENS4_14ComposedLayoutINS4_7SwizzleILi2ELi4ELi3EEENS4_25smem_sparse_ptr_flag_bitsILi2ELi16EEENSK_INS5_IJNS5_IJSC_SQ_EEENS5_IJSB_S13_EEEEEENS5_IJNS5_IJS1J_SH_EEESN_EEEEEEEvNS4_8identityES1P_NS1Q_INS1R_ILi3ELi4ELi3EEENS4_18smem_ptr_flag_bitsILi16EEENSK_INS5_IJSQ_SH_EEENS5_IJSH_SC_EEEEEEEvS22_EENS_8epilogue10collective18CollectiveEpilogueINS2B_23Sm100TmaWarpSpecializedILi4ELi2ELi16ELb1ELb0EEEJNS5_IJSG_SG_SH_EEENS5_IJNSK_ISG_SC_EENSK_IST_SC_EEEEEfNS5_IJSC_llEEEfS2K_NS2B_6fusion15FusionCallbacksIS2F_NS2L_17LinearCombinationIffffLNS_15FloatRoundStyleE2EEES2G_S2J_JEEENS4_5SM1004TMEM4LOAD26SM100_TMEM_LOAD_32dp32b16xENS4_13SM90_TMA_LOADENS1Q_INS1R_ILi2ELi5ELi2EEENS24_ILi32EEENSK_INS5_IJS13_SU_EEENS5_IJSC_S13_EEEEEEENS4_39AutoVectorizingCopyWithAssumedAlignmentILi128EEENS4_14SM90_TMA_STOREES31_S33_S33_EEEvvEEEEvNT_6ParamsE,(.L_x_756 - _ZN7cutlass13device_kernelINS_4gemm6kernel13GemmUniversalIN4cute5tupleIJiiiiEEENS1_10collective13CollectiveMmaINS1_41MainloopSm100TmaUmmaWarpSpecializedSparseILi10ELi2ELi2ENS5_IJNS4_1CILi2EEENSA_ILi1EEESC_EEEEENS5_IJNSA_ILi256EEENSA_ILi128EEENSA_ILi64EEEEEENS_6half_tENS5_IJNS4_6LayoutINS5_IJiNS5_IJSB_iEEEiEEENS5_IJlNS5_IJSC_SB_EEElEEEEENSK_INS5_IJNS5_IJNS5_IJNSA_ILi8EEESB_SQ_EEEiEEENS5_IJNS5_IJNSA_ILi16EEESB_NSA_ILi4EEEEEEiEEEiEEENS5_IJNS5_IJNS5_IJSG_ST_NSA_ILi2048EEEEEENSA_ILi16384EEEEEENS5_IJNS5_IJSC_NSA_ILi1024EEENSA_ILi32EEEEEElEEElEEEEEEEESJ_NS5_IJlSC_lEEENS4_8TiledMMAINS4_8MMA_AtomIJNS4_33SM100_MMA_F16BF16_2x1SM_SS_SPARSEISJ_SJ_fLi256ELi128ELNS4_4UMMA5MajorE0ELS1E_0ELNS1D_7ScaleInE0ELS1F_0EEEEEENSK_INS5_IJSC_SC_SC_EEENS5_IJNSA_ILi0EEES1J_S1J_EEEEENS5_IJNS4_10UnderscoreES1M_S1M_EEEEENS4_18SM100_TMA_2SM_LOADENS4_14ComposedLayoutINS4_7SwizzleILi2ELi4ELi3EEENS4_25smem_sparse_ptr_flag_bitsILi2ELi16EEENSK_INS5_IJNS5_IJSC_SQ_EEENS5_IJSB_S13_EEEEEENS5_IJNS5_IJS1J_SH_EEESN_EEEEEEEvNS4_8identityES1P_NS1Q_INS1R_ILi3ELi4ELi3EEENS4_18smem_ptr_flag_bitsILi16EEENSK_INS5_IJSQ_SH_EEENS5_IJSH_SC_EEEEEEEvS22_EENS_8epilogue10collective18CollectiveEpilogueINS2B_23Sm100TmaWarpSpecializedILi4ELi2ELi16ELb1ELb0EEEJNS5_IJSG_SG_SH_EEENS5_IJNSK_ISG_SC_EENSK_IST_SC_EEEEEfNS5_IJSC_llEEEfS2K_NS2B_6fusion15FusionCallbacksIS2F_NS2L_17LinearCombinationIffffLNS_15FloatRoundStyleE2EEES2G_S2J_JEEENS4_5SM1004TMEM4LOAD26SM100_TMEM_LOAD_32dp32b16xENS4_13SM90_TMA_LOADENS1Q_INS1R_ILi2ELi5ELi2EEENS24_ILi32EEENSK_INS5_IJS13_SU_EEENS5_IJSC_S13_EEEEEEENS4_39AutoVectorizingCopyWithAssumedAlignmentILi128EEENS4_14SM90_TMA_STOREES31_S33_S33_EEEvvEEEEvNT_6ParamsE)
        .other          _ZN7cutlass13device_kernelINS_4gemm6kernel13GemmUniversalIN4cute5tupleIJiiiiEEENS1_10collective13CollectiveMmaINS1_41MainloopSm100TmaUmmaWarpSpecializedSparseILi10ELi2ELi2ENS5_IJNS4_1CILi2EEENSA_ILi1EEESC_EEEEENS5_IJNSA_ILi256EEENSA_ILi128EEENSA_ILi64EEEEEENS_6half_tENS5_IJNS4_6LayoutINS5_IJiNS5_IJSB_iEEEiEEENS5_IJlNS5_IJSC_SB_EEElEEEEENSK_INS5_IJNS5_IJNS5_IJNSA_ILi8EEESB_SQ_EEEiEEENS5_IJNS5_IJNSA_ILi16EEESB_NSA_ILi4EEEEEEiEEEiEEENS5_IJNS5_IJNS5_IJSG_ST_NSA_ILi2048EEEEEENSA_ILi16384EEEEEENS5_IJNS5_IJSC_NSA_ILi1024EEENSA_ILi32EEEEEElEEElEEEEEEEESJ_NS5_IJlSC_lEEENS4_8TiledMMAINS4_8MMA_AtomIJNS4_33SM100_MMA_F16BF16_2x1SM_SS_SPARSEISJ_SJ_fLi256ELi128ELNS4_4UMMA5MajorE0ELS1E_0ELNS1D_7ScaleInE0ELS1F_0EEEEEENSK_INS5_IJSC_SC_SC_EEENS5_IJNSA_ILi0EEES1J_S1J_EEEEENS5_IJNS4_10UnderscoreES1M_S1M_EEEEENS4_18SM100_TMA_2SM_LOADENS4_14ComposedLayoutINS4_7SwizzleILi2ELi4ELi3EEENS4_25smem_sparse_ptr_flag_bitsILi2ELi16EEENSK_INS5_IJNS5_IJSC_SQ_EEENS5_IJSB_S13_EEEEEENS5_IJNS5_IJS1J_SH_EEESN_EEEEEEEvNS4_8identityES1P_NS1Q_INS1R_ILi3ELi4ELi3EEENS4_18smem_ptr_flag_bitsILi16EEENSK_INS5_IJSQ_SH_EEENS5_IJSH_SC_EEEEEEEvS22_EENS_8epilogue10collective18CollectiveEpilogueINS2B_23Sm100TmaWarpSpecializedILi4ELi2ELi16ELb1ELb0EEEJNS5_IJSG_SG_SH_EEENS5_IJNSK_ISG_SC_EENSK_IST_SC_EEEEEfNS5_IJSC_llEEEfS2K_NS2B_6fusion15FusionCallbacksIS2F_NS2L_17LinearCombinationIffffLNS_15FloatRoundStyleE2EEES2G_S2J_JEEENS4_5SM1004TMEM4LOAD26SM100_TMEM_LOAD_32dp32b16xENS4_13SM90_TMA_LOADENS1Q_INS1R_ILi2ELi5ELi2EEENS24_ILi32EEENSK_INS5_IJS13_SU_EEENS5_IJSC_S13_EEEEEEENS4_39AutoVectorizingCopyWithAssumedAlignmentILi128EEENS4_14SM90_TMA_STOREES31_S33_S33_EEEvvEEEEvNT_6ParamsE,@"STO_CUDA_ENTRY STV_DEFAULT"
_ZN7cutlass13device_kernelINS_4gemm6kernel13GemmUniversalIN4cute5tupleIJiiiiEEENS1_10collective13CollectiveMmaINS1_41MainloopSm100TmaUmmaWarpSpecializedSparseILi10ELi2ELi2ENS5_IJNS4_1CILi2EEENSA_ILi1EEESC_EEEEENS5_IJNSA_ILi256EEENSA_ILi128EEENSA_ILi64EEEEEENS_6half_tENS5_IJNS4_6LayoutINS5_IJiNS5_IJSB_iEEEiEEENS5_IJlNS5_IJSC_SB_EEElEEEEENSK_INS5_IJNS5_IJNS5_IJNSA_ILi8EEESB_SQ_EEEiEEENS5_IJNS5_IJNSA_ILi16EEESB_NSA_ILi4EEEEEEiEEEiEEENS5_IJNS5_IJNS5_IJSG_ST_NSA_ILi2048EEEEEENSA_ILi16384EEEEEENS5_IJNS5_IJSC_NSA_ILi1024EEENSA_ILi32EEEEEElEEElEEEEEEEESJ_NS5_IJlSC_lEEENS4_8TiledMMAINS4_8MMA_AtomIJNS4_33SM100_MMA_F16BF16_2x1SM_SS_SPARSEISJ_SJ_fLi256ELi128ELNS4_4UMMA5MajorE0ELS1E_0ELNS1D_7ScaleInE0ELS1F_0EEEEEENSK_INS5_IJSC_SC_SC_EEENS5_IJNSA_ILi0EEES1J_S1J_EEEEENS5_IJNS4_10UnderscoreES1M_S1M_EEEEENS4_18SM100_TMA_2SM_LOADENS4_14ComposedLayoutINS4_7SwizzleILi2ELi4ELi3EEENS4_25smem_sparse_ptr_flag_bitsILi2ELi16EEENSK_INS5_IJNS5_IJSC_SQ_EEENS5_IJSB_S13_EEEEEENS5_IJNS5_IJS1J_SH_EEESN_EEEEEEEvNS4_8identityES1P_NS1Q_INS1R_ILi3ELi4ELi3EEENS4_18smem_ptr_flag_bitsILi16EEENSK_INS5_IJSQ_SH_EEENS5_IJSH_SC_EEEEEEEvS22_EENS_8epilogue10collective18CollectiveEpilogueINS2B_23Sm100TmaWarpSpecializedILi4ELi2ELi16ELb1ELb0EEEJNS5_IJSG_SG_SH_EEENS5_IJNSK_ISG_SC_EENSK_IST_SC_EEEEEfNS5_IJSC_llEEEfS2K_NS2B_6fusion15FusionCallbacksIS2F_NS2L_17LinearCombinationIffffLNS_15FloatRoundStyleE2EEES2G_S2J_JEEENS4_5SM1004TMEM4LOAD26SM100_TMEM_LOAD_32dp32b16xENS4_13SM90_TMA_LOADENS1Q_INS1R_ILi2ELi5ELi2EEENS24_ILi32EEENSK_INS5_IJS13_SU_EEENS5_IJSC_S13_EEEEEEENS4_39AutoVectorizingCopyWithAssumedAlignmentILi128EEENS4_14SM90_TMA_STOREES31_S33_S33_EEEvvEEEEvNT_6ParamsE:
[----:B------:R-:W1:Y:S01]  /*0000*/  LDC R1, c[0x0][0x37c] ;  /* 0x0000df00ff017b82 */ /* 0x000e620000000800 */
[----:B------:R-:W2:Y:S01]  /*0010*/  S2R R70, SR_TID.X ;  /* 0x0000000000467919 */ /* 0x000ea20000002100 */
[----:B------:R-:W3:Y:S06]  /*0020*/  LDCU.64 UR6, c[0x0][0xa90] ;  /* 0x00015200ff0677ac */ /* 0x000eec0008000a00 */
[----:B------:R-:W4:Y:S01]  /*0030*/  S2UR UR37, SR_CgaCtaId ;  /* 0x00000000002579c3 */ /* 0x000f220000008800 */
[----:B------:R-:W-:Y:S02]  /*0040*/  PRMT R59, RZ, 0x7610, R59 ;  /* 0x00007610ff3b7816 */ /* 0x000fe4000000003b */
[----:B------:R-:W-:Y:S01]  /*0050*/  ELECT P4, URZ, PT ;  /* 0x0000000000ff782f */ /* 0x000fe20003880000 */
[----:B------:R-:W1:Y:S01]  /*0060*/  LDCU.64 UR38, c[0x0][0x358] ;  /* 0x00006b00ff2677ac */ /* 0x000e620008000a00 */
[----:B---3--:R-:W-:-:S04]  /*0070*/  UISETP.NE.U32.AND UP0, UPT, UR6, URZ, UPT ;  /* 0x000000ff0600728c */ /* 0x008fc8000bf05070 */
[----:B------:R-:W-:Y:S02]  /*0080*/  UISETP.NE.AND.EX UP0, UPT, UR7, URZ, UPT, UP0 ;  /* 0x000000ff0700728c */ /* 0x000fe4000bf05300 */
[----:B----4-:R-:W-:Y:S02]  /*0090*/  ULOP3.LUT UR4, UR37, 0x1, URZ, 0xc0, !UPT ;  /* 0x0000000125047892 */ /* 0x010fe4000f8ec0ff */
[----:B------:R-:W-:Y:S01]  /*00a0*/  ULOP3.LUT UR5, UR37, 0x1, URZ, 0x3c, !UPT ;  /* 0x0000000125057892 */ /* 0x000fe2000f8e3cff */
[----:B--2---:R-:W-:-:S05]  /*00b0*/  SHF.R.U32.HI R64, RZ, 0x5, R70 ;  /* 0x00000005ff407819 */ /* 0x004fca0000011646 */
[----:B------:R-:W2:Y:S02]  /*00c0*/  SHFL.IDX PT, R0, R64, RZ, 0x1f ;  /* 0x00001fff40007589 */ /* 0x000ea400000e0000 */
[----:B--2---:R-:W-:Y:S01]  /*00d0*/  R2UR UR10, R0 ;  /* 0x00000000000a72ca */ /* 0x004fe200000e0000 */
[----:B-1----:R-:W-:-:S14]  /*00e0*/  BRA.U UP0, `(.L_x_82) ;  /* 0x00000001002c7547 */ /* 0x002fdc000b800000 */
[----:B------:R-:W1:Y:S02]  /*00f0*/  LDCU.64 UR8, c[0x0][0xa88] ;  /* 0x00015100ff0877ac */ /* 0x000e640008000a00 */
[----:B-1----:R-:W-:-:S04]  /*0100*/  UISETP.NE.U32.AND UP0, UPT, UR8, URZ, UPT ;  /* 0x000000ff0800728c */ /* 0x002fc8000bf05070 */
[----:B------:R-:W-:-:S09]  /*0110*/  UISETP.NE.AND.EX UP0, UPT, UR9, URZ, UPT, UP0 ;  /* 0x000000ff0900728c */ /* 0x000fd2000bf05300 */
[----:B------:R-:W-:Y:S05]  /*0120*/  BRA.U !UP0, `(.L_x_83) ;  /* 0x0000000108107547 */ /* 0x000fea000b800000 */
[----:B------:R-:W1:Y:S02]  /*0130*/  LDC.64 R2, c[0x0][0xa88] ;  /* 0x0002a200ff027b82 */ /* 0x000e640000000a00 */
[----:B-1----:R1:W5:Y:S01]  /*0140*/  LDG.E R35, desc[UR38][R2.64] ;  /* 0x0000002602237981 */ /* 0x002362000c1e1900 */
[----:B------:R-:W-:Y:S01]  /*0150*/  HFMA2 R59, -RZ, RZ, 0, 5.9604644775390625e-08 ;  /* 0x00000001ff3b7431 */ /* 0x000fe200000001ff */
[----:B------:R-:W-:Y:S05]  /*0160*/  BRA `(.L_x_82) ;  /* 0x00000000000c7947 */ /* 0x000fea0003800000 */
.L_x_83:
[----:B------:R-:W1:Y:S01]  /*0170*/  LDCU UR8, c[0x0][0xa80] ;  /* 0x00015000ff0877ac */ /* 0x000e620008000800 */
[----:B------:R-:W-:Y:S01]  /*0180*/  HFMA2 R59, -RZ, RZ, 0, 5.9604644775390625e-08 ;  /* 0x00000001ff3b7431 */ /* 0x000fe200000001ff */
[----:B-1----:R-:W-:-:S07]  /*0190*/  MOV R35, UR8 ;  /* 0x0000000800237c02 */ /* 0x002fce0008000f00 */
.L_x_82:
[----:B------:R-:W2:Y:S02]  /*01a0*/  LDCU.64 UR8, c[0x0][0xab0] ;  /* 0x00015600ff0877ac */ /* 0x000ea40008000a00 */
[----:B--2---:R-:W-:-:S04]  /*01b0*/  UISETP.NE.U32.AND UP0, UPT, UR8, URZ, UPT ;  /* 0x000000ff0800728c */ /* 0x004fc8000bf05070 */
[----:B------:R-:W-:-:S09]  /*01c0*/  UISETP.NE.AND.EX UP0, UPT, UR9, URZ, UPT, UP0 ;  /* 0x000000ff0900728c */ /* 0x000fd2000bf05300 */
[----:B------:R-:W-:Y:S05]  /*01d0*/  BRA.U UP0, `(.L_x_84) ;  /* 0x0000000100247547 */ /* 0x000fea000b800000 */
[----:B------:R-:W2:Y:S02]  /*01e0*/  LDCU.64 UR8, c[0x0][0xaa8] ;  /* 0x00015500ff0877ac */ /* 0x000ea40008000a00 */
[----:B--2---:R-:W-:-:S04]  /*01f0*/  UISETP.NE.U32.AND UP0, UPT, UR8, URZ, UPT ;  /* 0x000000ff0800728c */ /* 0x004fc8000bf05070 */
[----:B------:R-:W-:-:S09]  /*0200*/  UISETP.NE.AND.EX UP0, UPT, UR9, URZ, UPT, UP0 ;  /* 0x000000ff0900728c */ /* 0x000fd2000bf05300 */
[----:B------:R-:W-:Y:S05]  /*0210*/  BRA.U !UP0, `(.L_x_85) ;  /* 0x00000001080c7547 */ /* 0x000fea000b800000 */
[----:B------:R-:W2:Y:S02]  /*0220*/  LDC.64 R32, c[0x0][0xaa8] ;  /* 0x0002aa00ff207b82 */ /* 0x000ea40000000a00 */
[----:B--2---:R2:W5:Y:S01]  /*0230*/  LDG.E R32, desc[UR38][R32.64] ;  /* 0x0000002620207981 */ /* 0x004562000c1e1900 */
[----:B------:R-:W-:Y:S05]  /*0240*/  BRA `(.L_x_84) ;  /* 0x0000000000087947 */ /* 0x000fea0003800000 */
.L_x_85:
[----:B------:R-:W2:Y:S02]  /*0250*/  LDCU UR8, c[0x0][0xaa0] ;  /* 0x00015400ff0877ac */ /* 0x000ea40008000800 */
[----:B--2---:R-:W-:Y:S02]  /*0260*/  MOV R32, UR8 ;  /* 0x0000000800207c02 */ /* 0x004fe40008000f00 */
.L_x_84:
[----:B------:R-:W-:Y:S01]  /*0270*/  IMAD.U32 R0, RZ, RZ, UR10 ;  /* 0x0000000aff007e24 */ /* 0x000fe2000f8e00ff */
[----:B------:R-:W-:Y:S04]  /*0280*/  BSSY.RECONVERGENT B0, `(.L_x_86) ;  /* 0x000000f000007945 */ /* 0x000fe80003800200 */
[C---:B------:R-:W-:Y:S02]  /*0290*/  ISETP.NE.OR P1, PT, R0.reuse, 0x1, !P4 ;  /* 0x000000010000780c */ /* 0x040fe40006725670 */
[----:B------:R-:W-:-:S11]  /*02a0*/  ISETP.NE.OR P0, PT, R0, 0x3, !P4 ;  /* 0x000000030000780c */ /* 0x000fd60006705670 */
[----:B------:R-:W-:Y:S05]  /*02b0*/  @P1 BRA `(.L_x_87) ;  /* 0x00000000002c1947 */ /* 0x000fea0003800000 */
[----:B------:R-:W3:Y:S02]  /*02c0*/  LDCU.64 UR8, c[0x0][0x348] ;  /* 0x00006900ff0877ac */ /* 0x000ee40008000a00 */
[----:B---3--:R-:W-:Y:S02]  /*02d0*/  UIADD3 UR14, UP2, UPT, UR8, 0x80, URZ ;  /* 0x00000080080e7890 */ /* 0x008fe4000ff5e0ff */
[----:B------:R-:W-:Y:S02]  /*02e0*/  UIADD3 UR12, UP1, UPT, UR8, 0x280, URZ ;  /* 0x00000280080c7890 */ /* 0x000fe4000ff3e0ff */
[----:B------:R-:W-:Y:S02]  /*02f0*/  UIADD3 UR8, UP0, UPT, UR8, 0x180, URZ ;  /* 0x0000018008087890 */ /* 0x000fe4000ff1e0ff */
[----:B------:R-:W-:Y:S02]  /*0300*/  UIADD3.X UR15, UPT, UPT, URZ, UR9, URZ, UP2, !UPT ;  /* 0x00000009ff0f7290 */ /* 0x000fe400097fe4ff */
[----:B------:R-:W-:-:S02]  /*0310*/  UIADD3.X UR13, UPT, UPT, URZ, UR9, URZ, UP1, !UPT ;  /* 0x00000009ff0d7290 */ /* 0x000fc40008ffe4ff */
[----:B------:R-:W-:-:S05]  /*0320*/  UIADD3.X UR9, UPT, UPT, URZ, UR9, URZ, UP0, !UPT ;  /* 0x00000009ff097290 */ /* 0x000fca00087fe4ff */
[----:B------:R3:W-:Y:S02]  /*0330*/  UTMACCTL.PF [UR14] ;  /* 0x000000000e0079b9 */ /* 0x0007e40008040000 */
[----:B------:R3:W-:Y:S02]  /*0340*/  UTMACCTL.PF [UR12] ;  /* 0x000000000c0079b9 */ /* 0x0007e40008040000 */
[----:B------:R3:W-:Y:S02]  /*0350*/  UTMACCTL.PF [UR8] ;  /* 0x00000000080079b9 */ /* 0x0007e40008040000 */
[----:B---3--:R-:W-:Y:S01]  /*0360*/  NOP ;  /* 0x0000000000007918 */ /* 0x008fe20000000000 */
.L_x_87:
[----:B------:R-:W-:Y:S05]  /*0370*/  BSYNC.RECONVERGENT B0 ;  /* 0x0000000000007941 */ /* 0x000fea0003800200 */
.L_x_86:
[----:B------:R-:W-:Y:S04]  /*0380*/  BSSY.RECONVERGENT B0, `(.L_x_88) ;  /* 0x000000a000007945 */ /* 0x000fe80003800200 */
[----:B------:R-:W-:Y:S05]  /*0390*/  @P0 BRA `(.L_x_89) ;  /* 0x0000000000200947 */ /* 0x000fea0003800000 */
[----:B------:R-:W3:Y:S02]  /*03a0*/  LDCU.64 UR8, c[0x0][0x348] ;  /* 0x00006900ff0877ac */ /* 0x000ee40008000a00 */
[----:B---3--:R-:W-:Y:S02]  /*03b0*/  UIADD3 UR12, UP1, UPT, UR8, 0x780, URZ ;  /* 0x00000780080c7890 */ /* 0x008fe4000ff3e0ff */
[----:B------:R-:W-:Y:S02]  /*03c0*/  UIADD3 UR8, UP0, UPT, UR8, 0x880, URZ ;  /* 0x0000088008087890 */ /* 0x000fe4000ff1e0ff */
[----:B------:R-:W-:Y:S02]  /*03d0*/  UIADD3.X UR13, UPT, UPT, URZ, UR9, URZ, UP1, !UPT ;  /* 0x00000009ff0d7290 */ /* 0x000fe40008ffe4ff */
[----:B------:R-:W-:-:S07]  /*03e0*/  UIADD3.X UR9, UPT, UPT, URZ, UR9, URZ, UP0, !UPT ;  /* 0x00000009ff097290 */ /* 0x000fce00087fe4ff */
[----:B------:R3:W-:Y:S02]  /*03f0*/  UTMACCTL.PF [UR12] ;  /* 0x000000000c0079b9 */ /* 0x0007e40008040000 */
[----:B------:R3:W-:Y:S02]  /*0400*/  UTMACCTL.PF [UR8] ;  /* 0x00000000080079b9 */ /* 0x0007e40008040000 */
[----:B---3--:R-:W-:Y:S01]  /*0410*/  NOP ;  /* 0x0000000000007918 */ /* 0x008fe20000000000 */
.L_x_89:
[----:B------:R-:W-:Y:S05]  /*0420*/  BSYNC.RECONVERGENT B0 ;  /* 0x0000000000007941 */ /* 0x000fea0003800200 */
.L_x_88:
[----:B------:R-:W3:Y:S01]  /*0430*/  LDCU.64 UR8, c[0x0][0xa88] ;  /* 0x00015100ff0877ac */ /* 0x000ee20008000a00 */
[----:B------:R-:W-:Y:S02]  /*0440*/  UISETP.EQ.U32.AND UP1, UPT, UR6, URZ, UPT ;  /* 0x000000ff0600728c */ /* 0x000fe4000bf22070 */
[----:B------:R-:W-:Y:S02]  /*0450*/  UPLOP3.LUT UP5, UPT, UPT, UPT, UPT, 0x80, 0x8 ;  /* 0x000000000008789c */ /* 0x000fe40003faf070 */
[----:B---3--:R-:W-:-:S04]  /*0460*/  UISETP.NE.U32.AND UP0, UPT, UR8, URZ, UPT ;  /* 0x000000ff0800728c */ /* 0x008fc8000bf05070 */
[----:B------:R-:W-:-:S04]  /*0470*/  UISETP.NE.AND.EX UP0, UPT, UR9, URZ, UPT, UP0 ;  /* 0x000000ff0900728c */ /* 0x000fc8000bf05300 */
[----:B------:R-:W-:-:S04]  /*0480*/  UISETP.EQ.OR.EX UP2, UPT, UR7, URZ, !UP0, UP1 ;  /* 0x000000ff0700728c */ /* 0x000fc8000c742710 */
[----:B------:R-:W-:-:S05]  /*0490*/  UP2UR UR50, UPR, URZ, 0x4 ;  /* 0x00000004ff327883 */ /* 0x000fca0008000000 */
[----:B------:R-:W-:Y:S07]  /*04a0*/  BRA.U !UP2, `(.L_x_90) ;  /* 0x000000010a207547 */ /* 0x000fee000b800000 */
[----:B------:R-:W-:Y:S01]  /*04b0*/  UISETP.NE.U32.AND UP2, UPT, UR6, URZ, UPT ;  /* 0x000000ff0600728c */ /* 0x000fe2000bf45070 */
[----:B-----5:R-:W-:Y:S01]  /*04c0*/  FSETP.NEU.AND P0, PT, R35, RZ, PT ;  /* 0x000000ff2300720b */ /* 0x020fe20003f0d000 */
[----:B------:R-:W-:Y:S02]  /*04d0*/  USEL UR6, URZ, 0xffffffff, UP0 ;  /* 0xffffffffff067887 */ /* 0x000fe40008000000 */
[----:B------:R-:W-:-:S10]  /*04e0*/  UISETP.NE.AND.EX UP2, UPT, UR7, URZ, UPT, UP2 ;  /* 0x000000ff0700728c */ /* 0x000fd4000bf45320 */
[----:B------:R-:W-:Y:S01]  /*04f0*/  VOTEU.ANY UP1, P0 ;  /* 0x0000000000ff7886 */ /* 0x000fe20000020100 */
[----:B------:R-:W-:-:S04]  /*0500*/  @!UP2 USEL UR6, URZ, 0xffffffff, UP1 ;  /* 0xffffffffff06a887 */ /* 0x000fc80008800000 */
[----:B------:R-:W-:-:S04]  /*0510*/  ULOP3.LUT UR6, UR6, 0x1, URZ, 0xc0, !UPT ;  /* 0x0000000106067892 */ /* 0x000fc8000f8ec0ff */
[----:B------:R-:W-:-:S11]  /*0520*/  UISETP.NE.U32.AND UP5, UPT, UR6, 0x1, UPT ;  /* 0x000000010600788c */ /* 0x000fd6000bfa5070 */
.L_x_90:
[----:B------:R-:W3:Y:S02]  /*0530*/  SHFL.IDX PT, R0, R64, RZ, 0x1f ;  /* 0x00001fff40007589 */ /* 0x000ee400000e0000 */
[----:B---3--:R-:W-:-:S13]  /*0540*/  ISETP.NE.AND P0, PT, R0, RZ, PT ;  /* 0x000000ff0000720c */ /* 0x008fda0003f05270 */
[----:B------:R-:W-:Y:S05]  /*0550*/  @P0 BRA `(.L_x_91) ;  /* 0x0000000000800947 */ /* 0x000fea0003800000 */
[----:B------:R-:W-:Y:S01]  /*0560*/  ELECT P0, URZ, PT ;  /* 0x0000000000ff782f */ /* 0x000fe20003800000 */
[----:B------:R-:W-:-:S12]  /*0570*/  BSSY.RECONVERGENT B0, `(.L_x_91) ;  /* 0x000001e000007945 */ /* 0x000fd80003800200 */
[----:B------:R-:W-:Y:S05]  /*0580*/  @!P0 BRA `(.L_x_92) ;  /* 0x0000000000708947 */ /* 0x000fea0003800000 */
[----:B------:R-:W-:Y:S01]  /*0590*/  UMOV UR7, 0x400 ;  /* 0x0000040000077882 */ /* 0x000fe20000000000 */
[----:B------:R-:W-:Y:S01]  /*05a0*/  UMOV UR6, 0x1 ;  /* 0x0000000100067882 */ /* 0x000fe20000000000 */
[----:B------:R-:W-:Y:S02]  /*05b0*/  ULEA UR7, UR37, UR7, 0x18 ;  /* 0x0000000725077291 */ /* 0x000fe4000f8ec0ff */
[----:B------:R-:W-:-:S04]  /*05c0*/  UIADD3 UR8, UPT, UPT, -UR6, 0x100000, URZ ;  /* 0x0010000006087890 */ /* 0x000fc8000fffe1ff */
[----:B------:R-:W-:Y:S02]  /*05d0*/  USHF.L.U32 UR9, UR8, 0xb, URZ ;  /* 0x0000000b08097899 */ /* 0x000fe400080006ff */
[----:B------:R-:W-:Y:S01]  /*05e0*/  USHF.L.U32 UR8, UR8, 0x1, URZ ;  /* 0x0000000108087899 */ /* 0x000fe200080006ff */
[----:B------:R-:W3:Y:S11]  /*05f0*/  FENCE.VIEW.ASYNC.S ;  /* 0x00000000000073c6 */ /* 0x000ef60000000000 */
[----:B---3--:R3:W4:Y:S01]  /*0600*/  SYNCS.EXCH.64 URZ, [UR7], UR8 ;  /* 0x0000000807ff75b2 */ /* 0x0087220008000100 */
[----:B------:R3:W1:Y:S01]  /*0610*/  SYNCS.EXCH.64 URZ, [UR7+0x50], UR8 ;  /* 0x0000500807ff75b2 */ /* 0x0006620008000100 */
        /* <DEDUP_REMOVED lines=17> */
[----:B------:R3:W1:Y:S02]  /*0730*/  SYNCS.EXCH.64 URZ, [UR7+0x98], UR8 ;  /* 0x0000980807ff75b2 */ /* 0x0006640008000100 */
[----:B---3--:R-:W-:Y:S01]  /*0740*/  NOP ;  /* 0x0000000000007918 */ /* 0x008fe20000000000 */
.L_x_92:
[----:B------:R-:W-:Y:S05]  /*0750*/  BSYNC.RECONVERGENT B0 ;  /* 0x0000000000007941 */ /* 0x000fea0003800200 */
.L_x_91:
[----:B------:R-:W3:Y:S01]  /*0760*/  SHFL.IDX PT, R0, R64, RZ, 0x1f ;  /* 0x00001fff40007589 */ /* 0x000ee200000e0000 */
[----:B------:R-:W-:Y:S01]  /*0770*/  NOP ;  /* 0x0000000000007918 */ /* 0x000fe20000000000 */
[----:B---3--:R-:W-:-:S13]  /*0780*/  ISETP.NE.AND P0, PT, R0, 0x1, PT ;  /* 0x000000010000780c */ /* 0x008fda0003f05270 */
[----:B------:R-:W-:Y:S05]  /*0790*/  @P0 BRA `(.L_x_93) ;  /* 0x0000000000540947 */ /* 0x000fea0003800000 */
[----:B------:R-:W-:Y:S01]  /*07a0*/  UMOV UR8, 0x400 ;  /* 0x0000040000087882 */ /* 0x000fe20000000000 */
[----:B------:R-:W-:Y:S01]  /*07b0*/  UMOV UR7, 0x20 ;  /* 0x0000002000077882 */ /* 0x000fe20000000000 */
[----:B------:R-:W-:Y:S01]  /*07c0*/  UMOV UR6, 0x80 ;  /* 0x0000008000067882 */ /* 0x000fe20000000000 */
[----:B------:R-:W-:Y:S02]  /*07d0*/  ULEA UR8, UR37, UR8, 0x18 ;  /* 0x0000000825087291 */ /* 0x000fe4000f8ec0ff */
[----:B------:R-:W-:-:S04]  /*07e0*/  UIADD3 UR12, UPT, UPT, -UR7, 0x100000, URZ ;  /* 0x00100000070c7890 */ /* 0x000fc8000fffe1ff */
[----:B------:R-:W-:Y:S02]  /*07f0*/  USHF.L.U32 UR13, UR12, 0xb, URZ ;  /* 0x0000000b0c0d7899 */ /* 0x000fe400080006ff */
[----:B------:R-:W-:Y:S02]  /*0800*/  USHF.L.U32 UR12, UR12, 0x1, URZ ;  /* 0x000000010c0c7899 */ /* 0x000fe400080006ff */
[----:B------:R-:W-:-:S04]  /*0810*/  UIADD3 UR6, UPT, UPT, -UR6, 0x100000, URZ ;  /* 0x0010000006067890 */ /* 0x000fc8000fffe1ff */
[----:B------:R-:W-:Y:S02]  /*0820*/  USHF.L.U32 UR7, UR6, 0xb, URZ ;  /* 0x0000000b06077899 */ /* 0x000fe400080006ff */
[----:B------:R-:W-:Y:S01]  /*0830*/  USHF.L.U32 UR6, UR6, 0x1, URZ ;  /* 0x0000000106067899 */ /* 0x000fe200080006ff */
[----:B------:R-:W-:Y:S01]  /*0840*/  ELECT P0, URZ, PT ;  /* 0x0000000000ff782f */ /* 0x000fe20003800000 */
[----:B------:R-:W3:Y:S02]  /*0850*/  FENCE.VIEW.ASYNC.S ;  /* 0x00000000000073c6 */ /* 0x000ee40000000000 */
[----:B---3--:R3:W1:Y:S08]  /*0860*/  SYNCS.EXCH.64 URZ, [UR8+0xa0], UR12 ;  /* 0x0000a00c08ff75b2 */ /* 0x0086700008000100 */
[----:B------:R3:W1:Y:S01]  /*0870*/  SYNCS.EXCH.64 URZ, [UR8+0xc0], UR6 ;  /* 0x0000c00608ff75b2 */ /* 0x0006620008000100 */
[----:B------:R3:W1:Y:S01]  /*0880*/  SYNCS.EXCH.64 URZ, [UR8+0xa8], UR12 ;  /* 0x0000a80c08ff75b2 */ /* 0x0006620008000100 */
[----:B------:R3:W1:Y:S01]  /*0890*/  SYNCS.EXCH.64 URZ, [UR8+0xc8], UR6 ;  /* 0x0000c80608ff75b2 */ /* 0x0006620008000100 */
[----:B------:R3:W1:Y:S01]  /*08a0*/  SYNCS.EXCH.64 URZ, [UR8+0xb0], UR12 ;  /* 0x0000b00c08ff75b2 */ /* 0x0006620008000100 */
[----:B------:R3:W1:Y:S01]  /*08b0*/  SYNCS.EXCH.64 URZ, [UR8+0xd0], UR6 ;  /* 0x0000d00608ff75b2 */ /* 0x0006620008000100 */
[----:B------:R3:W1:Y:S01]  /*08c0*/  SYNCS.EXCH.64 URZ, [UR8+0xb8], UR12 ;  /* 0x0000b80c08ff75b2 */ /* 0x0006620008000100 */
[----:B------:R3:W1:Y:S01]  /*08d0*/  SYNCS.EXCH.64 URZ, [UR8+0xd8], UR6 ;  /* 0x0000d80608ff75b2 */ /* 0x0006620008000100 */
[----:B------:R-:W-:Y:S01]  /*08e0*/  NOP ;  /* 0x0000000000007918 */ /* 0x000fe20000000000 */
.L_x_93:
[----:B------:R-:W2:Y:S01]  /*08f0*/  SHFL.IDX PT, R0, R64, RZ, 0x1f ;  /* 0x00001fff40007589 */ /* 0x000ea200000e0000 */
[----:B------:R-:W-:Y:S01]  /*0900*/  NOP ;  /* 0x0000000000007918 */ /* 0x000fe20000000000 */
[----:B--2---:R-:W-:-:S13]  /*0910*/  ISETP.NE.AND P0, PT, R0, 0x3, PT ;  /* 0x000000030000780c */ /* 0x004fda0003f05270 */
[----:B------:R-:W-:Y:S05]  /*0920*/  @P0 BRA `(.L_x_94) ;  /* 0x00000000002c0947 */ /* 0x000fea0003800000 */
[----:B---3--:R-:W-:Y:S01]  /*0930*/  UMOV UR7, 0x400 ;  /* 0x0000040000077882 */ /* 0x008fe20000000000 */
[----:B------:R-:W-:Y:S01]  /*0940*/  UMOV UR6, 0x20 ;  /* 0x0000002000067882 */ /* 0x000fe20000000000 */
[----:B------:R-:W-:Y:S02]  /*0950*/  ULEA UR7, UR37, UR7, 0x18 ;  /* 0x0000000725077291 */ /* 0x000fe4000f8ec0ff */
[----:B------:R-:W-:-:S04]  /*0960*/  UIADD3 UR8, UPT, UPT, -UR6, 0x100000, URZ ;  /* 0x0010000006087890 */ /* 0x000fc8000fffe1ff */
[----:B------:R-:W-:Y:S02]  /*0970*/  USHF.L.U32 UR9, UR8, 0xb, URZ ;  /* 0x0000000b08097899 */ /* 0x000fe400080006ff */
[----:B------:R-:W-:Y:S01]  /*0980*/  USHF.L.U32 UR8, UR8, 0x1, URZ ;  /* 0x0000000108087899 */ /* 0x000fe200080006ff */
[----:B------:R-:W-:Y:S01]  /*0990*/  ELECT P0, URZ, PT ;  /* 0x0000000000ff782f */ /* 0x000fe20003800000 */
[----:B------:R-:W2:Y:S10]  /*09a0*/  FENCE.VIEW.ASYNC.S ;  /* 0x00000000000073c6 */ /* 0x000eb40000000000 */
[----:B--2---:R2:W3:Y:S01]  /*09b0*/  SYNCS.EXCH.64 URZ, [UR7+0xe0], UR8 ;  /* 0x0000e00807ff75b2 */ /* 0x0044e20008000100 */
[----:B------:R2:W1:Y:S01]  /*09c0*/  SYNCS.EXCH.64 URZ, [UR7+0xe8], UR8 ;  /* 0x0000e80807ff75b2 */ /* 0x0004620008000100 */
[----:B------:R-:W-:Y:S01]  /*09d0*/  NOP ;  /* 0x0000000000007918 */ /* 0x000fe20000000000 */
.L_x_94:
[----:B------:R-:W4:Y:S01]  /*09e0*/  SHFL.IDX PT, R0, R64, RZ, 0x1f ;  /* 0x00001fff40007589 */ /* 0x000f2200000e0000 */
[----:B------:R-:W-:Y:S01]  /*09f0*/  NOP ;  /* 0x0000000000007918 */ /* 0x000fe20000000000 */
[----:B----4-:R-:W-:-:S13]  /*0a00*/  ISETP.NE.AND P0, PT, R0, 0x4, PT ;  /* 0x000000040000780c */ /* 0x010fda0003f05270 */
[----:B------:R-:W-:Y:S05]  /*0a10*/  @P0 BRA `(.L_x_95) ;  /* 0x0000000000480947 */ /* 0x000fea0003800000 */
[----:B--23--:R-:W-:Y:S01]  /*0a20*/  UMOV UR8, 0x1e0 ;  /* 0x000001e000087882 */ /* 0x00cfe20000000000 */
[----:B------:R-:W-:Y:S01]  /*0a30*/  UMOV UR7, 0x400 ;  /* 0x0000040000077882 */ /* 0x000fe20000000000 */
[----:B------:R-:W-:Y:S01]  /*0a40*/  USEL UR8, UR8, 0x1a0, UP5 ;  /* 0x000001a008087887 */ /* 0x000fe2000a800000 */
        /* <DEDUP_REMOVED lines=9> */
[----:B------:R-:W2:Y:S02]  /*0ae0*/  FENCE.VIEW.ASYNC.S ;  /* 0x00000000000073c6 */ /* 0x000ea40000000000 */
[----:B--2---:R4:W2:Y:S08]  /*0af0*/  SYNCS.EXCH.64 URZ, [UR7+0xf0], UR12 ;  /* 0x0000f00c07ff75b2 */ /* 0x0048b00008000100 */
[----:B------:R4:W3:Y:S01]  /*0b00*/  SYNCS.EXCH.64 URZ, [UR7+0x100], UR8 ;  /* 0x0001000807ff75b2 */ /* 0x0008e20008000100 */
[----:B------:R4:W1:Y:S01]  /*0b10*/  SYNCS.EXCH.64 URZ, [UR7+0xf8], UR12 ;  /* 0x0000f80c07ff75b2 */ /* 0x0008620008000100 */
[----:B------:R4:W1:Y:S02]  /*0b20*/  SYNCS.EXCH.64 URZ, [UR7+0x108], UR8 ;  /* 0x0001080807ff75b2 */ /* 0x0008640008000100 */
[----:B----4-:R-:W-:Y:S01]  /*0b30*/  NOP ;  /* 0x0000000000007918 */ /* 0x010fe20000000000 */
.L_x_95:
[----:B------:R-:W4:Y:S01]  /*0b40*/  SHFL.IDX PT, R0, R64, RZ, 0x1f ;  /* 0x00001fff40007589 */ /* 0x000f2200000e0000 */
[----:B------:R-:W-:Y:S01]  /*0b50*/  NOP ;  /* 0x0000000000007918 */ /* 0x000fe20000000000 */
[----:B----4-:R-:W-:-:S13]  /*0b60*/  ISETP.NE.AND P0, PT, R0, 0x5, PT ;  /* 0x000000050000780c */ /* 0x010fda0003f05270 */
[----:B------:R-:W-:Y:S05]  /*0b70*/  @P0 BRA `(.L_x_96) ;  /* 0x0000000000440947 */ /* 0x000fea0003800000 */
[----:B--23--:R-:W-:Y:S01]  /*0b80*/  UMOV UR8, 0x400 ;  /* 0x0000040000087882 */ /* 0x00cfe20000000000 */
        /* <DEDUP_REMOVED lines=16> */
.L_x_96:
[----:B------:R-:W4:Y:S01]  /*0c90*/  SHFL.IDX PT, R0, R64, RZ, 0x1f ;  /* 0x00001fff40007589 */ /* 0x000f2200000e0000 */
[----:B------:R-:W-:Y:S01]  /*0ca0*/  ISETP.NE.OR P1, PT, RZ, UR10, !P4 ;  /* 0x0000000aff007c0c */ /* 0x000fe2000e725670 */
[----:B------:R-:W-:Y:S01]  /*0cb0*/  NOP ;  /* 0x0000000000007918 */ /* 0x000fe20000000000 */
[----:B----4-:R-:W-:-:S13]  /*0cc0*/  ISETP.NE.AND P0, PT, R0, 0x3, PT ;  /* 0x000000030000780c */ /* 0x010fda0003f05270 */
[----:B------:R-:W-:Y:S05]  /*0cd0*/  @P0 BRA `(.L_x_97) ;  /* 0x0000000000340947 */ /* 0x000fea0003800000 */
[----:B--23--:R-:W-:Y:S01]  /*0ce0*/  UMOV UR7, 0x400 ;  /* 0x0000040000077882 */ /* 0x00cfe20000000000 */
[----:B------:R-:W-:Y:S01]  /*0cf0*/  UMOV UR6, 0x20 ;  /* 0x0000002000067882 */ /* 0x000fe20000000000 */
[----:B------:R-:W-:Y:S02]  /*0d00*/  ULEA UR7, UR37, UR7, 0x18 ;  /* 0x0000000725077291 */ /* 0x000fe4000f8ec0ff */
[----:B------:R-:W-:-:S04]  /*0d10*/  UIADD3 UR8, UPT, UPT, -UR6, 0x100000, URZ ;  /* 0x0010000006087890 */ /* 0x000fc8000fffe1ff */
[----:B------:R-:W-:Y:S02]  /*0d20*/  USHF.L.U32 UR9, UR8, 0xb, URZ ;  /* 0x0000000b08097899 */ /* 0x000fe400080006ff */
[----:B------:R-:W-:Y:S01]  /*0d30*/  USHF.L.U32 UR8, UR8, 0x1, URZ ;  /* 0x0000000108087899 */ /* 0x000fe200080006ff */
[----:B------:R-:W-:Y:S01]  /*0d40*/  ELECT P0, URZ, PT ;  /* 0x0000000000ff782f */ /* 0x000fe20003800000 */
[----:B------:R-:W2:Y:S10]  /*0d50*/  FENCE.VIEW.ASYNC.S ;  /* 0x00000000000073c6 */ /* 0x000eb40000000000 */
[----:B--2---:R4:W2:Y:S01]  /*0d60*/  SYNCS.EXCH.64 URZ, [UR7+0x130], UR8 ;  /* 0x0001300807ff75b2 */ /* 0x0048a20008000100 */
[----:B------:R4:W3:Y:S01]  /*0d70*/  SYNCS.EXCH.64 URZ, [UR7+0x140], UR8 ;  /* 0x0001400807ff75b2 */ /* 0x0008e20008000100 */
[----:B------:R4:W1:Y:S01]  /*0d80*/  SYNCS.EXCH.64 URZ, [UR7+0x138], UR8 ;  /* 0x0001380807ff75b2 */ /* 0x0008620008000100 */
[----:B------:R4:W1:Y:S02]  /*0d90*/  SYNCS.EXCH.64 URZ, [UR7+0x148], UR8 ;  /* 0x0001480807ff75b2 */ /* 0x0008640008000100 */
[----:B----4-:R-:W-:Y:S01]  /*0da0*/  NOP ;  /* 0x0000000000007918 */ /* 0x010fe20000000000 */
.L_x_97:
[----:B------:R-:W-:Y:S01]  /*0db0*/  VOTEU.ALL UP1, P1 ;  /* 0x0000000000ff7886 */ /* 0x000fe20000820000 */
[----:B--23--:R-:W2:Y:S01]  /*0dc0*/  LDCU UR7, c[0x0][0x36c] ;  /* 0x00006d80ff0777ac */ /* 0x00cea20008000800 */
[----:B------:R-:W-:Y:S01]  /*0dd0*/  NOP ;  /* 0x0000000000007918 */ /* 0x000fe20000000000 */
[----:B-1----:R-:W-:Y:S01]  /*0de0*/  LOP3.LUT R3, R70, 0x1f, RZ, 0xc0, !PT ;  /* 0x0000001f46037812 */ /* 0x002fe200078ec0ff */
[----:B------:R-:W-:Y:S01]  /*0df0*/  UMOV UR8, 0x20 ;  /* 0x0000002000087882 */ /* 0x000fe20000000000 */
[----:B------:R-:W-:Y:S01]  /*0e00*/  @!UP1 UMOV UR6, 0x400 ;  /* 0x0000040000069882 */ /* 0x000fe20000000000 */
[----:B------:R-:W-:-:S04]  /*0e10*/  @!UP1 UIADD3 UR8, UPT, UPT, -UR8, 0x100000, URZ ;  /* 0x0010000008089890 */ /* 0x000fc8000fffe1ff */
[----:B------:R-:W-:Y:S02]  /*0e20*/  @!UP1 USHF.L.U32 UR9, UR8, 0xb, URZ ;  /* 0x0000000b08099899 */ /* 0x000fe400080006ff */
[----:B------:R-:W-:Y:S02]  /*0e30*/  @!UP1 USHF.L.U32 UR8, UR8, 0x1, URZ ;  /* 0x0000000108089899 */ /* 0x000fe400080006ff */
[----:B------:R-:W-:Y:S01]  /*0e40*/  @!UP1 ULEA UR6, UR37, UR6, 0x18 ;  /* 0x0000000625069291 */ /* 0x000fe2000f8ec0ff */
[----:B------:R-:W-:Y:S01]  /*0e50*/  VOTEU.ALL UP1, P1 ;  /* 0x0000000000ff7886 */ /* 0x000fe20000820000 */
[----:B------:R-:W-:Y:S01]  /*0e60*/  UISETP.NE.AND UP4, UPT, UR10, URZ, UPT ;  /* 0x000000ff0a00728c */ /* 0x000fe2000bf85270 */
[----:B------:R-:W1:Y:S09]  /*0e70*/  FENCE.VIEW.ASYNC.S ;  /* 0x00000000000073c6 */ /* 0x000e720000000000 */
[----:B-1----:R1:W3:Y:S01]  /*0e80*/  @!UP1 SYNCS.EXCH.64 URZ, [UR6+0x150], UR8 ;  /* 0x0001500806ff95b2 */ /* 0x0022e20008000100 */
[----:B--2---:R-:W-:-:S09]  /*0e90*/  UISETP.EQ.U32.AND UP1, UPT, UR7, 0x1, UPT ;  /* 0x000000010700788c */ /* 0x004fd2000bf22070 */
[----:B------:R-:W-:Y:S05]  /*0ea0*/  BRA.U !UP1, `(.L_x_98) ;  /* 0x0000000109087547 */ /* 0x000fea000b800000 */
[----:B---3--:R-:W-:Y:S01]  /*0eb0*/  UCGABAR_ARV ;  /* 0x00000000000079c7 */ /* 0x008fe20008000000 */
[----:B------:R-:W-:Y:S05]  /*0ec0*/  BRA `(.L_x_99) ;  /* 0x0000000000047947 */ /* 0x000fea0003800000 */
.L_x_98:
[----:B---3--:R-:W-:Y:S01]  /*0ed0*/  NOP ;  /* 0x0000000000007918 */ /* 0x008fe20000000000 */
.L_x_99:
[----:B------:R-:W2:Y:S01]  /*0ee0*/  S2R R20, SR_CTAID.Y ;  /* 0x0000000000147919 */ /* 0x000ea20000002600 */
[----:B------:R-:W-:-:S05]  /*0ef0*/  CS2R.32 R58, SR_CgaSize ;  /* 0x00000000003a7805 */ /* 0x000fca0000008a00 */
[----:B------:R-:W-:-:S05]  /*0f00*/  IMAD R58, R58, -0xa0, RZ ;  /* 0xffffff603a3a7824 */ /* 0x000fca00078e02ff */
[----:B-1----:R-:W-:-:S14]  /*0f10*/  R2UR UR6, R58 ;  /* 0x000000003a0672ca */ /* 0x002fdc00000e0000 */
[----:B------:R-:W1:Y:S01]  /*0f20*/  LDCU UR6, c[0x0][UR6+0x2b4] ;  /* 0x00005680060677ac */ /* 0x000e620008000800 */
[----:B------:R-:W-:-:S05]  /*0f30*/  CS2R.32 R0, SR_CgaSize ;  /* 0x0000000000007805 */ /* 0x000fca0000008a00 */
[----:B------:R-:W-:-:S06]  /*0f40*/  IMAD R0, R0, -0xa0, RZ ;  /* 0xffffff6000007824 */ /* 0x000fcc00078e02ff */
[----:B------:R-:W3:Y:S01]  /*0f50*/  LDC R0, c[0x0][R0+0x2a4] ;  /* 0x0000a90000007b82 */ /* 0x000ee20000000800 */
[----:B------:R-:W-:Y:S01]  /*0f60*/  PRMT R10, RZ, 0x7610, R10 ;  /* 0x00007610ff0a7816 */ /* 0x000fe2000000000a */
[----:B------:R-:W4:Y:S01]  /*0f70*/  S2R R21, SR_CTAID.X ;  /* 0x0000000000157919 */ /* 0x000f220000002500 */
[----:B------:R-:W-:-:S05]  /*0f80*/  CS2R.32 R58, SR_CgaSize ;  /* 0x00000000003a7805 */ /* 0x000fca0000008a00 */
[----:B------:R-:W-:-:S05]  /*0f90*/  IMAD R58, R58, -0xa0, RZ ;  /* 0xffffff603a3a7824 */ /* 0x000fca00078e02ff */
[----:B------:R-:W-:-:S14]  /*0fa0*/  R2UR UR7, R58 ;  /* 0x000000003a0772ca */ /* 0x000fdc00000e0000 */
[----:B------:R-:W3:Y:S01]  /*0fb0*/  LDCU UR7, c[0x0][UR7+0x2b0] ;  /* 0x00005600070777ac */ /* 0x000ee20008000800 */
[----:B------:R-:W-:Y:S01]  /*0fc0*/  UISETP.NE.AND UP2, UPT, UR10, 0x2, UPT ;  /* 0x000000020a00788c */ /* 0x000fe2000bf45270 */
[----:B------:R-:W1:Y:S01]  /*0fd0*/  LDC R13, c[0x0][0xd24] ;  /* 0x00034900ff0d7b82 */ /* 0x000e620000000800 */
[----:B------:R-:W-:-:S05]  /*0fe0*/  CS2R.32 R4, SR_CgaSize ;  /* 0x0000000000047805 */ /* 0x000fca0000008a00 */
[----:B------:R-:W-:-:S06]  /*0ff0*/  IMAD R4, R4, -0xa0, RZ ;  /* 0xffffff6004047824 */ /* 0x000fcc00078e02ff */
[----:B------:R-:W3:Y:S08]  /*1000*/  LDC R4, c[0x0][R4+0x2a0] ;  /* 0x0000a80004047b82 */ /* 0x000ef00000000800 */
[----:B------:R-:W3:Y:S01]  /*1010*/  LDC R2, c[0x0][0xd24] ;  /* 0x00034900ff027b82 */ /* 0x000ee20000000800 */
[----:B--2---:R-:W-:-:S07]  /*1020*/  I2FP.F32.U32 R5, R20 ;  /* 0x0000001400057245 */ /* 0x004fce0000201000 */
[----:B------:R-:W2:Y:S01]  /*1030*/  S2UR UR36, SR_CTAID.Z ;  /* 0x00000000002479c3 */ /* 0x000ea20000002700 */
[----:B-1----:R-:W-:Y:S02]  /*1040*/  ISETP.GE.AND P0, PT, R13, 0x1, PT ;  /* 0x000000010d00780c */ /* 0x002fe40003f06270 */
[----:B----4-:R-:W-:Y:S01]  /*1050*/  I2FP.F32.U32 R6, R21 ;  /* 0x0000001500067245 */ /* 0x010fe20000201000 */
[----:B------:R-:W-:Y:S01]  /*1060*/  FMUL R5, R5, UR6 ;  /* 0x0000000605057c20 */ /* 0x000fe20008400000 */
[----:B------:R-:W1:Y:S01]  /*1070*/  LDCU UR6, c[0x0][0xd30] ;  /* 0x0001a600ff0677ac */ /* 0x000e620008000800 */
[----:B------:R-:W-:Y:S02]  /*1080*/  LOP3.LUT R11, R21, 0x1, RZ, 0xc0, !PT ;  /* 0x00000001150b7812 */ /* 0x000fe400078ec0ff */
[----:B---3--:R-:W-:Y:S01]  /*1090*/  FMUL R6, R6, UR7 ;  /* 0x0000000706067c20 */ /* 0x008fe20008400000 */
[----:B------:R-:W3:Y:S08]  /*10a0*/  F2I.U32.TRUNC.NTZ R51, R5 ;  /* 0x0000000500337305 */ /* 0x000ef0000020f000 */
[----:B------:R-:W4:Y:S01]  /*10b0*/  F2I.U32.TRUNC.NTZ R58, R6 ;  /* 0x00000006003a7305 */ /* 0x000f22000020f000 */
[----:B-1----:R-:W-:Y:S01]  /*10c0*/  UISETP.NE.AND UP3, UPT, UR6, 0x1, UPT ;  /* 0x000000010600788c */ /* 0x002fe2000bf65270 */
[----:B---3--:R-:W-:-:S04]  /*10d0*/  IMAD.MOV R51, RZ, RZ, -R51 ;  /* 0x000000ffff337224 */ /* 0x008fc800078e0a33 */
[----:B------:R-:W-:Y:S01]  /*10e0*/  IMAD R51, R0, R51, R20 ;  /* 0x0000003300337224 */ /* 0x000fe200078e0214 */
[----:B------:R-:W-:Y:S01]  /*10f0*/  PRMT R0, RZ, 0x7610, R0 ;  /* 0x00007610ff007816 */ /* 0x000fe20000000000 */
[----:B----4-:R-:W-:-:S04]  /*1100*/  IMAD.MOV R58, RZ, RZ, -R58 ;  /* 0x000000ffff3a7224 */ /* 0x010fc800078e0a3a */
[----:B------:R-:W-:Y:S01]  /*1110*/  IMAD R58, R4, R58, R21 ;  /* 0x0000003a043a7224 */ /* 0x000fe200078e0215 */
[----:B--2---:R-:W-:Y:S06]  /*1120*/  BRA.U UP4, `(.L_x_100) ;  /* 0x0000000104247547 */ /* 0x004fec000b800000 */
[----:B------:R-:W-:Y:S01]  /*1130*/  ISETP.NE.AND P1, PT, R51, RZ, PT ;  /* 0x000000ff3300720c */ /* 0x000fe20003f25270 */
[----:B------:R-:W-:Y:S01]  /*1140*/  IMAD.MOV.U32 R0, RZ, RZ, 0x3 ;  /* 0x00000003ff007424 */ /* 0x000fe200078e00ff */
[C---:B------:R-:W-:Y:S02]  /*1150*/  LOP3.LUT R5, R58.reuse, 0xfffffffe, RZ, 0xc0, !PT ;  /* 0xfffffffe3a057812 */ /* 0x040fe400078ec0ff */
[----:B------:R-:W-:Y:S02]  /*1160*/  ISETP.LT.U32.OR P1, PT, R58, 0x2, !P1 ;  /* 0x000000023a00780c */ /* 0x000fe40004f21470 */
[----:B------:R-:W-:Y:S02]  /*1170*/  SHF.L.U32 R0, R0, R5, RZ ;  /* 0x0000000500007219 */ /* 0x000fe400000006ff */
[----:B------:R-:W-:Y:S02]  /*1180*/  SEL R7, RZ, 0x1, !P1 ;  /* 0x00000001ff077807 */ /* 0x000fe40004800000 */
[----:B------:R-:W-:-:S05]  /*1190*/  SEL R4, RZ, 0x2, !P1 ;  /* 0x00000002ff047807 */ /* 0x000fca0004800000 */
[----:B------:R-:W-:-:S05]  /*11a0*/  IMAD.IADD R4, R7, 0x1, R4 ;  /* 0x0000000107047824 */ /* 0x000fca00078e0204 */
[----:B------:R-:W-:Y:S02]  /*11b0*/  PRMT R10, R4, 0x7610, R10 ;  /* 0x00007610040a7816 */ /* 0x000fe4000000000a */
.L_x_100:
[----:B------:R-:W-:Y:S05]  /*11c0*/  @!P0 BRA `(.L_x_101) ;  /* 0x0000000000b88947 */ /* 0x000fea0003800000 */
[----:B------:R-:W1:Y:S01]  /*11d0*/  LDC.64 R6, c[0x0][0xd18] ;  /* 0x00034600ff067b82 */ /* 0x000e620000000a00 */
[----:B------:R-:W-:-:S07]  /*11e0*/  ISETP.NE.AND P0, PT, R13, 0x1, PT ;  /* 0x000000010d00780c */ /* 0x000fce0003f05270 */
[----:B------:R-:W2:Y:S08]  /*11f0*/  LDC R14, c[0x0][0xd0c] ;  /* 0x00034300ff0e7b82 */ /* 0x000eb00000000800 */
[----:B------:R-:W3:Y:S08]  /*1200*/  LDC R15, c[0x0][0x370] ;  /* 0x0000dc00ff0f7b82 */ /* 0x000ef00000000800 */
[----:B------:R-:W4:Y:S01]  /*1210*/  LDC R16, c[0x0][0x374] ;  /* 0x0000dd00ff107b82 */ /* 0x000f220000000800 */
[----:B-1----:R-:W-:-:S07]  /*1220*/  ISETP.NE.AND P1, PT, R6, 0x1, PT ;  /* 0x000000010600780c */ /* 0x002fce0003f25270 */
[----:B------:R-:W3:Y:S01]  /*1230*/  LDC.64 R8, c[0x0][0xd10] ;  /* 0x00034400ff087b82 */ /* 0x000ee20000000a00 */
[----:B--2---:R-:W-:-:S07]  /*1240*/  ISETP.NE.AND P2, PT, R14, 0x1, PT ;  /* 0x000000010e00780c */ /* 0x004fce0003f45270 */
[----:B------:R-:W1:Y:S08]  /*1250*/  LDC R12, c[0x0][0xd20] ;  /* 0x00034800ff0c7b82 */ /* 0x000e700000000800 */
[----:B------:R-:W2:Y:S01]  /*1260*/  LDC.64 R4, c[0x0][0xd28] ;  /* 0x00034a00ff047b82 */ /* 0x000ea20000000a00 */
[----:B----4-:R-:W-:-:S04]  /*1270*/  IMAD.HI.U32 R17, R16, R7, RZ ;  /* 0x0000000710117227 */ /* 0x010fc800078e00ff */
[----:B------:R-:W-:-:S04]  /*1280*/  IMAD.HI.U32 R7, R20, R7, RZ ;  /* 0x0000000714077227 */ /* 0x000fc800078e00ff */
[----:B---3--:R-:W-:-:S04]  /*1290*/  IMAD.HI.U32 R18, R15, R8, RZ ;  /* 0x000000080f127227 */ /* 0x008fc800078e00ff */
[C---:B------:R-:W-:Y:S01]  /*12a0*/  IMAD.HI.U32 R22, R21.reuse, R8, RZ ;  /* 0x0000000815167227 */ /* 0x040fe200078e00ff */
[-C--:B------:R-:W-:Y:S02]  /*12b0*/  @P2 SHF.R.U32.HI R15, RZ, R9.reuse, R18 ;  /* 0x00000009ff0f2219 */ /* 0x080fe40000011612 */
[-C--:B-1----:R-:W-:Y:S02]  /*12c0*/  @P1 SHF.R.U32.HI R16, RZ, R12.reuse, R17 ;  /* 0x0000000cff101219 */ /* 0x082fe40000011611 */
[----:B------:R-:W-:Y:S02]  /*12d0*/  SHF.R.U32.HI R7, RZ, R12, R7 ;  /* 0x0000000cff077219 */ /* 0x000fe40000011607 */
[----:B------:R-:W-:Y:S02]  /*12e0*/  SHF.R.U32.HI R22, RZ, R9, R22 ;  /* 0x00000009ff167219 */ /* 0x000fe40000011616 */
[----:B------:R-:W-:Y:S01]  /*12f0*/  SEL R7, R20, R7, !P1 ;  /* 0x0000000714077207 */ /* 0x000fe20004800000 */
[----:B--2---:R-:W-:Y:S01]  /*1300*/  IMAD.HI.U32 R18, R16, R4, RZ ;  /* 0x0000000410127227 */ /* 0x004fe200078e00ff */
[----:B------:R-:W-:-:S02]  /*1310*/  SEL R9, R21, R22, !P2 ;  /* 0x0000001615097207 */ /* 0x000fc40005000000 */
[----:B------:R-:W-:Y:S01]  /*1320*/  IADD3 R17, PT, PT, -R7, RZ, RZ ;  /* 0x000000ff07117210 */ /* 0x000fe20007ffe1ff */
[----:B------:R-:W-:Y:S01]  /*1330*/  IMAD.HI.U32 R8, R15, R4, RZ ;  /* 0x000000040f087227 */ /* 0x000fe200078e00ff */
[----:B------:R-:W-:-:S03]  /*1340*/  @P0 SHF.R.U32.HI R16, RZ, R5, R18 ;  /* 0x00000005ff100219 */ /* 0x000fc60000011612 */
[----:B------:R-:W-:Y:S01]  /*1350*/  IMAD R17, R6, R17, R20 ;  /* 0x0000001106117224 */ /* 0x000fe200078e0214 */
[----:B------:R-:W-:Y:S01]  /*1360*/  @P0 SHF.R.U32.HI R15, RZ, R5, R8 ;  /* 0x00000005ff0f0219 */ /* 0x000fe20000011608 */
[----:B------:R-:W-:-:S04]  /*1370*/  IMAD R16, R16, R13, RZ ;  /* 0x0000000d10107224 */ /* 0x000fc800078e02ff */
[----:B------:R-:W-:Y:S01]  /*1380*/  IMAD R8, R15, R13, RZ ;  /* 0x0000000d0f087224 */ /* 0x000fe200078e02ff */
[----:B------:R-:W-:-:S04]  /*1390*/  ISETP.GE.AND P1, PT, R7, R16, PT ;  /* 0x000000100700720c */ /* 0x000fc80003f26270 */
[----:B------:R-:W-:Y:S01]  /*13a0*/  ISETP.GE.OR P1, PT, R9, R8, P1 ;  /* 0x000000080900720c */ /* 0x000fe20000f26670 */
[----:B------:R-:W-:-:S05]  /*13b0*/  IMAD.HI.U32 R8, R7, R4, RZ ;  /* 0x0000000407087227 */ /* 0x000fca00078e00ff */
[----:B------:R-:W-:-:S04]  /*13c0*/  SHF.R.U32.HI R8, RZ, R5, R8 ;  /* 0x00000005ff087219 */ /* 0x000fc80000011608 */
[----:B------:R-:W-:-:S03]  /*13d0*/  SEL R8, R7, R8, !P0 ;  /* 0x0000000807087207 */ /* 0x000fc60004000000 */
[----:B------:R-:W-:Y:S01]  /*13e0*/  @!P1 IMAD.HI.U32 R12, R9, R4, RZ ;  /* 0x00000004090c9227 */ /* 0x000fe200078e00ff */
[----:B------:R-:W-:-:S04]  /*13f0*/  IADD3 R4, PT, PT, -R8, RZ, RZ ;  /* 0x000000ff08047210 */ /* 0x000fc80007ffe1ff */
[----:B------:R-:W-:Y:S01]  /*1400*/  @!P1 SHF.R.U32.HI R12, RZ, R5, R12 ;  /* 0x00000005ff0c9219 */ /* 0x000fe2000001160c */
[----:B------:R-:W-:-:S03]  /*1410*/  IMAD R4, R13, R4, R7 ;  /* 0x000000040d047224 */ /* 0x000fc600078e0207 */
[----:B------:R-:W-:-:S05]  /*1420*/  @!P1 SEL R5, R9, R12, !P0 ;  /* 0x0000000c09059207 */ /* 0x000fca0004000000 */
[--C-:B------:R-:W-:Y:S02]  /*1430*/  @!P1 IMAD.IADD R8, R8, 0x1, -R5.reuse ;  /* 0x0000000108089824 */ /* 0x100fe400078e0a05 */
[----:B------:R-:W-:Y:S01]  /*1440*/  @!P1 IMAD R5, R4, R15, R5 ;  /* 0x0000000f04059224 */ /* 0x000fe200078e0205 */
[----:B------:R-:W-:Y:S01]  /*1450*/  IADD3 R4, PT, PT, -R9, RZ, RZ ;  /* 0x000000ff09047210 */ /* 0x000fe20007ffe1ff */
[----:B------:R-:W-:Y:S02]  /*1460*/  @!P1 IMAD R7, R8, R13, R9 ;  /* 0x0000000d08079224 */ /* 0x000fe400078e0209 */
[----:B------:R-:W-:Y:S02]  /*1470*/  @!P1 IMAD.MOV.U32 R9, RZ, RZ, R5 ;  /* 0x000000ffff099224 */ /* 0x000fe400078e0005 */
[----:B------:R-:W-:Y:S02]  /*1480*/  IMAD R4, R14, R4, R21 ;  /* 0x000000040e047224 */ /* 0x000fe400078e0215 */
[----:B------:R-:W-:-:S02]  /*1490*/  IMAD R20, R7, R6, R17 ;  /* 0x0000000607147224 */ /* 0x000fc400078e0211 */
[----:B------:R-:W-:Y:S02]  /*14a0*/  IMAD R21, R9, R14, R4 ;  /* 0x0000000e09157224 */ /* 0x000fe400078e0204 */
.L_x_101:
[----:B------:R-:W-:Y:S05]  /*14b0*/  BRA.U UP3, `(.L_x_102) ;  /* 0x0000000103407547 */ /* 0x000fea000b800000 */
[----:B------:R-:W1:Y:S08]  /*14c0*/  LDC.64 R6, c[0x0][0xd10] ;  /* 0x00034400ff067b82 */ /* 0x000e700000000a00 */
[----:B------:R-:W2:Y:S08]  /*14d0*/  LDC.64 R4, c[0x0][0xd18] ;  /* 0x00034600ff047b82 */ /* 0x000eb00000000a00 */
[----:B------:R-:W3:Y:S08]  /*14e0*/  LDC R8, c[0x0][0xd20] ;  /* 0x00034800ff087b82 */ /* 0x000ef00000000800 */
[----:B------:R-:W4:Y:S01]  /*14f0*/  LDC R12, c[0x0][0xd0c] ;  /* 0x00034300ff0c7b82 */ /* 0x000f220000000800 */
[----:B-1----:R-:W-:-:S05]  /*1500*/  IMAD.HI.U32 R6, R21, R6, RZ ;  /* 0x0000000615067227 */ /* 0x002fca00078e00ff */
[----:B------:R-:W-:Y:S01]  /*1510*/  SHF.R.U32.HI R6, RZ, R7, R6 ;  /* 0x00000007ff067219 */ /* 0x000fe20000011606 */
[----:B--2---:R-:W-:Y:S01]  /*1520*/  IMAD.HI.U32 R5, R20, R5, RZ ;  /* 0x0000000514057227 */ /* 0x004fe200078e00ff */
[----:B------:R-:W-:-:S04]  /*1530*/  ISETP.NE.AND P0, PT, R4, 0x1, PT ;  /* 0x000000010400780c */ /* 0x000fc80003f05270 */
[----:B---3--:R-:W-:-:S04]  /*1540*/  SHF.R.U32.HI R5, RZ, R8, R5 ;  /* 0x00000008ff057219 */ /* 0x008fc80000011605 */
[----:B------:R-:W-:Y:S02]  /*1550*/  SEL R5, R20, R5, !P0 ;  /* 0x0000000514057207 */ /* 0x000fe40004000000 */
[----:B----4-:R-:W-:-:S04]  /*1560*/  ISETP.NE.AND P1, PT, R12, 0x1, PT ;  /* 0x000000010c00780c */ /* 0x010fc80003f25270 */
[----:B------:R-:W-:-:S05]  /*1570*/  SEL R6, R21, R6, !P1 ;  /* 0x0000000615067207 */ /* 0x000fca0004800000 */
[----:B------:R-:W-:Y:S02]  /*1580*/  IMAD.IADD R7, R5, 0x1, -R6 ;  /* 0x0000000105077824 */ /* 0x000fe400078e0a06 */
[----:B------:R-:W-:Y:S02]  /*1590*/  IMAD.IADD R5, R6, 0x1, -R5 ;  /* 0x0000000106057824 */ /* 0x000fe400078e0a05 */
[----:B------:R-:W-:Y:S02]  /*15a0*/  IMAD R21, R7, R12, R21 ;  /* 0x0000000c07157224 */ /* 0x000fe400078e0215 */
[----:B------:R-:W-:Y:S02]  /*15b0*/  IMAD R20, R5, R4, R20 ;  /* 0x0000000405147224 */ /* 0x000fe400078e0214 */
.L_x_102:
[----:B------:R-:W-:Y:S05]  /*15c0*/  BRA.U !UP1, `(.L_x_103) ;  /* 0x00000001090c7547 */ /* 0x000fea000b800000 */
[----:B------:R-:W-:Y:S01]  /*15d0*/  UCGABAR_WAIT ;  /* 0x0000000000007dc7 */ /* 0x000fe20008000000 */
[----:B------:R-:W-:Y:S01]  /*15e0*/  CCTL.IVALL ;  /* 0x00000000ff00798f */ /* 0x000fe20002000000 */
[----:B------:R-:W-:Y:S05]  /*15f0*/  BRA `(.L_x_104) ;  /* 0x0000000000047947 */ /* 0x000fea0003800000 */
.L_x_103:
[----:B------:R-:W-:Y:S06]  /*1600*/  BAR.SYNC.DEFER_BLOCKING 0x0 ;  /* 0x0000000000007b1d */ /* 0x000fec0000010000 */
.L_x_104:
[----:B------:R-:W1:Y:S02]  /*1610*/  LDCU UR7, c[0x0][0x38c] ;  /* 0x00007180ff0777ac */ /* 0x000e640008000800 */
[----:B-1----:R-:W-:-:S04]  /*1620*/  UIADD3 UR7, UPT, UPT, UR7, 0x3f, URZ ;  /* 0x0000003f07077890 */ /* 0x002fc8000fffe0ff */
[----:B------:R-:W-:-:S04]  /*1630*/  USHF.R.S32.HI UR6, URZ, 0x1f, UR7 ;  /* 0x0000001fff067899 */ /* 0x000fc80008011407 */
[----:B------:R-:W-:-:S04]  /*1640*/  ULEA.HI UR6, UR6, UR7, URZ, 0x6 ;  /* 0x0000000706067291 */ /* 0x000fc8000f8f30ff */
[----:B------:R-:W-:Y:S01]  /*1650*/  USHF.R.S32.HI UR21, URZ, 0x6, UR6 ;  /* 0x00000006ff157899 */ /* 0x000fe20008011406 */
[----:B------:R-:W-:Y:S11]  /*1660*/  BRA.U UP2, `(.L_x_105) ;  /* 0x0000001102907547 */ /* 0x000ff6000b800000 */
[----:B------:R-:W1:Y:S01]  /*1670*/  LDC R3, c[0x0][0x370] ;  /* 0x0000dc00ff037b82 */ /* 0x000e620000000800 */
[----:B------:R-:W-:Y:S01]  /*1680*/  UISETP.NE.OR UP0, UPT, UR4, URZ, !UPT ;  /* 0x000000ff0400728c */ /* 0x000fe2000ff05670 */
[----:B------:R-:W-:Y:S01]  /*1690*/  R2UR UR4, R11 ;  /* 0x000000000b0472ca */ /* 0x000fe200000e0000 */
[----:B------:R-:W-:Y:S01]  /*16a0*/  UISETP.LT.AND UP1, UPT, UR21, 0x1, UPT ;  /* 0x000000011500788c */ /* 0x000fe2000bf21270 */
[----:B------:R-:W-:Y:S01]  /*16b0*/  PLOP3.LUT P1, PT, PT, PT, UP5, 0x80, 0x8 ;  /* 0x000000000008781c */ /* 0x000fe20003f2f058 */
[----:B------:R-:W-:Y:S01]  /*16c0*/  IMAD.MOV.U32 R17, RZ, RZ, 0x1 ;  /* 0x00000001ff117424 */ /* 0x000fe200078e00ff */
[----:B------:R-:W-:Y:S02]  /*16d0*/  CS2R R14, SRZ ;  /* 0x00000000000e7805 */ /* 0x000fe4000001ff00 */
[----:B------:R-:W-:Y:S01]  /*16e0*/  PLOP3.LUT P4, PT, P4, PT, UP0, 0xae, 0xea ;  /* 0x0000000000ea781c */ /* 0x000fe2000278f50e */
[----:B------:R-:W2:Y:S01]  /*16f0*/  S2UR UR5, SR_CgaCtaId ;  /* 0x00000000000579c3 */ /* 0x000ea20000008800 */
[----:B------:R-:W-:Y:S01]  /*1700*/  PLOP3.LUT P1, PT, P1, PT, PT, 0x8, 0x80 ;  /* 0x000000000080781c */ /* 0x000fe20000f2e170 */
[----:B------:R-:W-:Y:S01]  /*1710*/  IMAD.MOV.U32 R16, RZ, RZ, RZ ;  /* 0x000000ffff107224 */ /* 0x000fe200078e00ff */
[----:B------:R-:W3:Y:S01]  /*1720*/  LDCU.64 UR28, c[0x0][0x348] ;  /* 0x00006900ff1c77ac */ /* 0x000ee20008000a00 */
[----:B------:R-:W-:Y:S01]  /*1730*/  IMAD.MOV.U32 R12, RZ, RZ, 0x1 ;  /* 0x00000001ff0c7424 */ /* 0x000fe200078e00ff */
[----:B------:R-:W-:-:S03]  /*1740*/  USEL UR21, UR21, 0x1, !UP1 ;  /* 0x0000000115157887 */ /* 0x000fc6000c800000 */
[----:B------:R-:W4:Y:S01]  /*1750*/  LDC R0, c[0x0][0x374] ;  /* 0x0000dd00ff007b82 */ /* 0x000f220000000800 */
[----:B------:R-:W-:Y:S01]  /*1760*/  UMOV UR15, URZ ;  /* 0x000000ff000f7c82 */ /* 0x000fe20008000000 */
[----:B------:R-:W-:-:S07]  /*1770*/  UMOV UR7, 0x400 ;  /* 0x0000040000077882 */ /* 0x000fce0000000000 */
.L_x_116:
[----:B------:R-:W-:-:S03]  /*1780*/  UISETP.NE.AND UP0, UPT, UR37, URZ, UPT ;  /* 0x000000ff2500728c */ /* 0x000fc6000bf05270 */
[----:B--2---:R-:W-:Y:S02]  /*1790*/  UMOV UR37, UR5 ;  /* 0x0000000500257c82 */ /* 0x004fe40008000000 */
[----:B------:R-:W-:-:S04]  /*17a0*/  ULEA UR6, UR37, UR7, 0x18 ;  /* 0x0000000725067291 */ /* 0x000fc8000f8ec0ff */
[----:B------:R-:W-:Y:S08]  /*17b0*/  BRA.U UP0, `(.L_x_106) ;  /* 0x0000000100347547 */ /* 0x000ff0000b800000 */
[----:B------:R-:W2:Y:S01]  /*17c0*/  S2R R4, SR_CgaCtaId ;  /* 0x0000000000047919 */ /* 0x000ea20000008800 */
[----:B------:R-:W-:-:S04]  /*17d0*/  MOV R5, 0x400 ;  /* 0x0000040000057802 */ /* 0x000fc80000000f00 */
[----:B--2---:R-:W-:Y:S02]  /*17e0*/  LEA R5, R4, R5, 0x18 ;  /* 0x0000000504057211 */ /* 0x004fe400078ec0ff */
[----:B------:R-:W-:-:S03]  /*17f0*/  SHF.L.U32 R4, R12, 0x1f, RZ ;  /* 0x0000001f0c047819 */ /* 0x000fc600000006ff */
[----:B------:R-:W-:-:S04]  /*1800*/  IMAD R5, R14, 0x8, R5 ;  /* 0x000000080e057824 */ /* 0x000fc800078e0205 */
[----:B------:R-:W2:Y:S02]  /*1810*/  SYNCS.PHASECHK.TRANS64.TRYWAIT P0, [R5+URZ+0x140], R4 ;  /* 0x00014004050075a7 */ /* 0x000ea400080011ff */
[----:B--2---:R-:W-:Y:S05]  /*1820*/  @!P0 BRA `(.L_x_107) ;  /* 0x000000a800908947 */ /* 0x004fea0003800000 */
.L_x_264:
[----:B------:R-:W-:Y:S01]  /*1830*/  VIADD R14, R14, 0x1 ;  /* 0x000000010e0e7836 */ /* 0x000fe20000000000 */
[----:B------:R2:W-:Y:S04]  /*1840*/  SYNCS.ARRIVE.TRANS64.A1T0 RZ, [R5+URZ+0x130], RZ ;  /* 0x000130ff05ff79a7 */ /* 0x0005e800081000ff */
[----:B------:R-:W-:-:S04]  /*1850*/  ISETP.NE.AND P0, PT, R14, 0x2, PT ;  /* 0x000000020e00780c */ /* 0x000fc80003f05270 */
[----:B------:R-:W-:Y:S02]  /*1860*/  SEL R14, R14, RZ, P0 ;  /* 0x000000ff0e0e7207 */ /* 0x000fe40000000000 */
[----:B--2---:R-:W-:-:S04]  /*1870*/  SEL R5, RZ, 0x1, P0 ;  /* 0x00000001ff057807 */ /* 0x004fc80000000000 */
[----:B------:R-:W-:-:S07]  /*1880*/  LOP3.LUT R12, R12, R5, RZ, 0x3c, !PT ;  /* 0x000000050c0c7212 */ /* 0x000fce00078e3cff */
.L_x_106:
[----:B------:R-:W-:Y:S01]  /*1890*/  ULEA UR8, UR15, UR6, 0x3 ;  /* 0x000000060f087291 */ /* 0x000fe2000f8e18ff */
[----:B------:R-:W-:Y:S02]  /*18a0*/  SHF.L.U32 R4, R17, 0x1f, RZ ;  /* 0x0000001f11047819 */ /* 0x000fe400000006ff */
[----:B------:R-:W-:-:S06]  /*18b0*/  LEA.HI R21, R21, R21, RZ, 0x1 ;  /* 0x0000001515157211 */ /* 0x000fcc00078f08ff */
[----:B------:R2:W1:Y:S02]  /*18c0*/  SYNCS.PHASECHK.TRANS64.TRYWAIT P0, [UR8+0x50], R4 ;  /* 0x00005004ff0075a7 */ /* 0x0004640008001108 */
[----:B------:R-:W3:Y:S02]  /*18d0*/  LDCU UR8, c[0x0][0x38c] ;  /* 0x00007180ff0877ac */ /* 0x000ee40008000800 */
[----:B---3--:R-:W-:-:S09]  /*18e0*/  UISETP.GE.AND UP0, UPT, UR8, 0x1, UPT ;  /* 0x000000010800788c */ /* 0x008fd2000bf06270 */
[----:B--2---:R-:W-:Y:S05]  /*18f0*/  BRA.U !UP0, `(.L_x_108) ;  /* 0x0000000108f47547 */ /* 0x004fea000b800000 */
[----:B------:R-:W-:Y:S01]  /*1900*/  SHF.R.S32.HI R4, RZ, 0x1, R21 ;  /* 0x00000001ff047819 */ /* 0x000fe20000011415 */
[----:B------:R-:W-:Y:S01]  /*1910*/  IMAD R20, R20, 0x2, R11 ;  /* 0x0000000214147824 */ /* 0x000fe200078e020b */
[----:B------:R-:W-:Y:S02]  /*1920*/  UIADD3 UR26, UP2, UPT, UR28, 0x80, URZ ;  /* 0x000000801c1a7890 */ /* 0x000fe4000ff5e0ff */
[----:B------:R-:W-:Y:S01]  /*1930*/  R2UR UR11, R4 ;  /* 0x00000000040b72ca */ /* 0x000fe200000e0000 */
[----:B------:R-:W-:Y:S01]  /*1940*/  UIADD3 UR24, UP1, UPT, UR28, 0x280, URZ ;  /* 0x000002801c187890 */ /* 0x000fe2000ff3e0ff */
[----:B------:R-:W-:Y:S01]  /*1950*/  R2UR UR19, R20 ;  /* 0x00000000141372ca */ /* 0x000fe200000e0000 */
[----:B------:R-:W-:Y:S02]  /*1960*/  UIADD3 UR22, UP0, UPT, UR28, 0x180, URZ ;  /* 0x000001801c167890 */ /* 0x000fe4000ff1e0ff */
[----:B------:R-:W-:Y:S02]  /*1970*/  UIADD3.X UR27, UPT, UPT, URZ, UR29, URZ, UP2, !UPT ;  /* 0x0000001dff1b7290 */ /* 0x000fe400097fe4ff */
[----:B------:R-:W-:-:S02]  /*1980*/  UIADD3.X UR25, UPT, UPT, URZ, UR29, URZ, UP1, !UPT ;  /* 0x0000001dff197290 */ /* 0x000fc40008ffe4ff */
[----:B------:R-:W-:Y:S01]  /*1990*/  UIADD3.X UR23, UPT, UPT, URZ, UR29, URZ, UP0, !UPT ;  /* 0x0000001dff177290 */ /* 0x000fe200087fe4ff */
[----:B------:R-:W-:Y:S01]  /*19a0*/  UMOV UR14, URZ ;  /* 0x000000ff000e7c82 */ /* 0x000fe20008000000 */
[----:B------:R-:W-:Y:S02]  /*19b0*/  UMOV UR13, UR15 ;  /* 0x0000000f000d7c82 */ /* 0x000fe40008000000 */
[----:B------:R-:W-:Y:S02]  /*19c0*/  ULEA UR11, UR11, UR4, 0x1 ;  /* 0x000000040b0b7291 */ /* 0x000fe4000f8e08ff */
[----:B------:R-:W-:Y:S02]  /*19d0*/  USHF.L.U32 UR19, UR19, 0x6, URZ ;  /* 0x0000000613137899 */ /* 0x000fe400080006ff */
[----:B------:R-:W-:Y:S01]  /*19e0*/  USHF.L.U32 UR35, UR11, 0x7, URZ ;  /* 0x000000070b237899 */ /* 0x000fe200080006ff */
[----:B------:R-:W-:Y:S01]  /*19f0*/  UMOV UR12, URZ ;  /* 0x000000ff000c7c82 */ /* 0x000fe20008000000 */
[----:B------:R-:W-:-:S10]  /*1a00*/  UMOV UR10, URZ ;  /* 0x000000ff000a7c82 */ /* 0x000fd40008000000 */
.L_x_112:
[----:B------:R-:W-:Y:S01]  /*1a10*/  ULEA UR9, UR13, UR6, 0x3 ;  /* 0x000000060d097291 */ /* 0x000fe2000f8e18ff */
[----:B-12---:R-:W-:Y:S11]  /*1a20*/  @P0 BRA `(.L_x_109) ;  /* 0x00000000000c0947 */ /* 0x006ff60003800000 */
[----:B------:R-:W-:-:S04]  /*1a30*/  SHF.L.U32 R5, R17, 0x1f, RZ ;  /* 0x0000001f11057819 */ /* 0x000fc800000006ff */
[----:B------:R-:W1:Y:S02]  /*1a40*/  SYNCS.PHASECHK.TRANS64.TRYWAIT P0, [UR9+0x50], R5 ;  /* 0x00005005ff0075a7 */ /* 0x000e640008001109 */
[----:B-1----:R-:W-:Y:S05]  /*1a50*/  @!P0 BRA `(.L_x_110) ;  /* 0x000000a800188947 */ /* 0x002fea0003800000 */
.L_x_109:
[----:B------:R-:W-:Y:S01]  /*1a60*/  UIADD3 UR15, UPT, UPT, UR13, 0x1, URZ ;  /* 0x000000010d0f7890 */ /* 0x000fe2000fffe0ff */
[----:B-1----:R-:W-:Y:S01]  /*1a70*/  @!P4 IMAD.MOV.U32 R5, RZ, RZ, 0x9000 ;  /* 0x00009000ff05c424 */ /* 0x002fe200078e00ff */
[----:B------:R-:W-:Y:S02]  /*1a80*/  ULOP3.LUT UR8, UR14, 0x1, URZ, 0xc0, !UPT ;  /* 0x000000010e087892 */ /* 0x000fe4000f8ec0ff */
[----:B------:R-:W-:Y:S02]  /*1a90*/  UISETP.NE.AND UP0, UPT, UR15, 0xa, UPT ;  /* 0x0000000a0f00788c */ /* 0x000fe4000bf05270 */
[----:B------:R-:W-:Y:S02]  /*1aa0*/  USHF.L.U32 UR34, UR14, 0x5, URZ ;  /* 0x000000050e227899 */ /* 0x000fe400080006ff */
[----:B------:R-:W-:Y:S01]  /*1ab0*/  USEL UR17, URZ, 0x1, UP0 ;  /* 0x00000001ff117887 */ /* 0x000fe20008000000 */
[----:B------:R-:W-:Y:S01]  /*1ac0*/  @!P4 ISETP.NE.AND P0, PT, RZ, UR8, PT ;  /* 0x00000008ff00cc0c */ /* 0x000fe2000bf05270 */
[----:B------:R-:W-:-:S02]  /*1ad0*/  USEL UR15, UR15, URZ, UP0 ;  /* 0x000000ff0f0f7287 */ /* 0x000fc40008000000 */
[----:B------:R-:W-:Y:S01]  /*1ae0*/  ULOP3.LUT UR33, UR9, 0xfefffff8, URZ, 0xc0, !UPT ;  /* 0xfefffff809217892 */ /* 0x000fe2000f8ec0ff */
[----:B------:R-:W-:Y:S01]  /*1af0*/  @!P4 SEL R5, R5, 0x8000, !P0 ;  /* 0x000080000505c807 */ /* 0x000fe20004000000 */
[----:B------:R-:W-:Y:S01]  /*1b00*/  ULEA UR16, UR15, UR6, 0x3 ;  /* 0x000000060f107291 */ /* 0x000fe2000f8e18ff */
[----:B------:R-:W-:Y:S01]  /*1b10*/  LOP3.LUT R17, R17, UR17, RZ, 0x3c, !PT ;  /* 0x0000001111117c12 */ /* 0x000fe2000f8e3cff */
[----:B------:R-:W-:Y:S01]  /*1b20*/  USHF.L.U32 UR18, UR14, 0x6, URZ ;  /* 0x000000060e127899 */ /* 0x000fe200080006ff */
[----:B------:R1:W-:Y:S01]  /*1b30*/  @!P4 SYNCS.ARRIVE.TRANS64 RZ, [UR9], R5 ;  /* 0x00000005ffffc9a7 */ /* 0x0003e20008000009 */
[----:B------:R-:W-:Y:S01]  /*1b40*/  UMOV UR30, 0x0 ;  /* 0x00000000001e7882 */ /* 0x000fe20000000000 */
[----:B------:R-:W-:Y:S01]  /*1b50*/  SHF.L.U32 R4, R17, 0x1f, RZ ;  /* 0x0000001f11047819 */ /* 0x000fe200000006ff */
[----:B------:R-:W-:Y:S01]  /*1b60*/  UMOV UR31, 0x10000000 ;  /* 0x10000000001f7882 */ /* 0x000fe20000000000 */
[----:B------:R-:W-:Y:S01]  /*1b70*/  UMOV UR20, UR36 ;  /* 0x0000002400147c82 */ /* 0x000fe20008000000 */
[----:B------:R-:W-:Y:S01]  /*1b80*/  UMOV UR17, UR33 ;  /* 0x0000002100117c82 */ /* 0x000fe20008000000 */
[----:B------:R-:W-:Y:S01]  /*1b90*/  UISETP.NE.AND UP0, UPT, UR8, URZ, UPT ;  /* 0x000000ff0800728c */ /* 0x000fe2000bf05270 */
[----:B------:R1:W2:Y:S01]  /*1ba0*/  SYNCS.PHASECHK.TRANS64.TRYWAIT P0, [UR16+0x50], R4 ;  /* 0x00005004ff0075a7 */ /* 0x0002a20008001110 */
[----:B------:R-:W-:-:S04]  /*1bb0*/  ULEA UR16, UR13, UR6, 0xd ;  /* 0x000000060d107291 */ /* 0x000fc8000f8e68ff */
[----:B------:R-:W-:Y:S02]  /*1bc0*/  UIADD3 UR32, UPT, UPT, UR16, 0x8400, URZ ;  /* 0x0000840010207890 */ /* 0x000fe4000fffe0ff */
[----:B------:R-:W-:-:S07]  /*1bd0*/  UIADD3 UR16, UPT, UPT, UR16, 0x1c400, URZ ;  /* 0x0001c40010107890 */ /* 0x000fce000fffe0ff */
[----:B------:R1:W-:Y:S02]  /*1be0*/  UTMALDG.3D.2CTA [UR32], [UR26], desc[UR30] ;  /* 0x00001e201a0075b4 */ /* 0x0003e40008211000 */
[----:B------:R1:W-:Y:S01]  /*1bf0*/  UTMALDG.3D.2CTA [UR16], [UR24], desc[UR30] ;  /* 0x00001e10180075b4 */ /* 0x0003e20008211000 */
[----:B------:R-:W-:Y:S05]  /*1c00*/  BRA.U UP0, `(.L_x_111) ;  /* 0x0000000100207547 */ /* 0x000fea000b800000 */
[----:B------:R-:W-:Y:S02]  /*1c10*/  ULEA UR8, UR13, UR6, 0xb ;  /* 0x000000060d087291 */ /* 0x000fe4000f8e58ff */
[----:B------:R-:W-:Y:S02]  /*1c20*/  ULOP3.LUT UR9, UR9, 0xfefffff8, URZ, 0xc0, !UPT ;  /* 0xfefffff809097892 */ /* 0x000fe4000f8ec0ff */
[----:B------:R-:W-:Y:S01]  /*1c30*/  UIADD3 UR8, UPT, UPT, UR8, 0x30400, URZ ;  /* 0x0003040008087890 */ /* 0x000fe2000fffe0ff */
[----:B-1----:R-:W-:Y:S01]  /*1c40*/  UMOV UR16, 0x0 ;  /* 0x0000000000107882 */ /* 0x002fe20000000000 */
[----:B------:R-:W-:Y:S01]  /*1c50*/  UMOV UR17, 0x10000000 ;  /* 0x1000000000117882 */ /* 0x000fe20000000000 */
[----:B------:R-:W-:-:S06]  /*1c60*/  UMOV UR13, UR36 ;  /* 0x00000024000d7c82 */ /* 0x000fcc0008000000 */
[----:B------:R1:W-:Y:S02]  /*1c70*/  UTMALDG.4D.2CTA [UR8], [UR22], desc[UR16] ;  /* 0x00001008160075b4 */ /* 0x0003e40008219000 */
[----:B-1----:R-:W-:-:S12]  /*1c80*/  UIADD3 UR12, UPT, UPT, UR12, 0x1, URZ ;  /* 0x000000010c0c7890 */ /* 0x002fd8000fffe0ff */
.L_x_111:
[----:B------:R-:W-:Y:S01]  /*1c90*/  UIADD3 UR14, UPT, UPT, UR14, 0x1, URZ ;  /* 0x000000010e0e7890 */ /* 0x000fe2000fffe0ff */
[----:B------:R-:W-:-:S03]  /*1ca0*/  UMOV UR13, UR15 ;  /* 0x0000000f000d7c82 */ /* 0x000fc60008000000 */
[----:B------:R-:W-:-:S09]  /*1cb0*/  UISETP.NE.AND UP0, UPT, UR14, UR21, UPT ;  /* 0x000000150e00728c */ /* 0x000fd2000bf05270 */
[----:B------:R-:W-:Y:S05]  /*1cc0*/  BRA.U UP0, `(.L_x_112) ;  /* 0xfffffffd00507547 */ /* 0x000fea000b83ffff */
.L_x_108:
[----:B------:R-:W-:Y:S01]  /*1cd0*/  LEA R8, R16, UR6, 0x3 ;  /* 0x0000000610087c11 */ /* 0x000fe2000f8e18ff */
[----:B------:R-:W-:Y:S01]  /*1ce0*/  @!P1 SYNCS.ARRIVE.TRANS64.A1T0 RZ, [UR6+0xe8], RZ ;  /* 0x0000e8ffffff99a7 */ /* 0x000fe20008100006 */
[----:B-1----:R-:W-:Y:S01]  /*1cf0*/  SHF.L.U32 R5, R15, 0x1f, RZ ;  /* 0x0000001f0f057819 */ /* 0x002fe200000006ff */
[----:B------:R-:W-:-:S03]  /*1d00*/  NOP ;  /* 0x0000000000007918 */ /* 0x000fc60000000000 */
[----:B--2---:R-:W1:Y:S01]  /*1d10*/  SYNCS.PHASECHK.TRANS64.TRYWAIT P0, [R8+URZ+0xf0], R5 ;  /* 0x0000f005080075a7 */ /* 0x004e6200080011ff */
[----:B------:R-:W-:Y:S01]  /*1d20*/  LEA R4, R16, UR6, 0x4 ;  /* 0x0000000610047c11 */ /* 0x000fe2000f8e20ff */
[----:B-1----:R-:W-:Y:S06]  /*1d30*/  @!P0 BRA `(.L_x_113) ;  /* 0x000000a400788947 */ /* 0x002fec0003800000 */
.L_x_266:
[----:B-1----:R-:W1:Y:S01]  /*1d40*/  LDS.128 R4, [R4+0x160] ;  /* 0x0001600004047984 */ /* 0x002e620000000c00 */
[----:B------:R-:W-:Y:S01]  /*1d50*/  ISETP.GE.AND P0, PT, R2, 0x1, PT ;  /* 0x000000010200780c */ /* 0x000fe20003f06270 */
[----:B------:R-:W-:Y:S01]  /*1d60*/  VIADD R8, R8, 0x100 ;  /* 0x0000010008087836 */ /* 0x000fe20000000000 */
[----:B------:R-:W-:Y:S01]  /*1d70*/  @!PT LDS RZ, [RZ] ;  /* 0x00000000fffff984 */ /* 0x000fe20000000800 */
[----:B------:R-:W-:Y:S01]  /*1d80*/  @!PT LDS RZ, [RZ] ;  /* 0x00000000fffff984 */ /* 0x000fe20000000800 */
[----:B------:R-:W-:Y:S01]  /*1d90*/  @!PT LDS RZ, [RZ] ;  /* 0x00000000fffff984 */ /* 0x000fe20000000800 */
[----:B------:R-:W-:Y:S01]  /*1da0*/  @!PT LDS RZ, [RZ] ;  /* 0x00000000fffff984 */ /* 0x000fe20000000800 */
[----:B------:R2:W-:Y:S06]  /*1db0*/  MEMBAR.ALL.CTA ;  /* 0x0000000000007992 */ /* 0x0005ec0000008000 */
[----:B--2---:R-:W2:Y:S01]  /*1dc0*/  FENCE.VIEW.ASYNC.S ;  /* 0x00000000000073c6 */ /* 0x004ea20000000000 */
[----:B------:R-:W-:-:S04]  /*1dd0*/  PRMT R8, RZ, 0x654, R8 ;  /* 0x00000654ff087816 */ /* 0x000fc80000000008 */
[----:B--2---:R2:W-:Y:S01]  /*1de0*/  SYNCS.ARRIVE.TRANS64.RED.A1T0 RZ, [R8+URZ], RZ ;  /* 0x000000ff08ff79a7 */ /* 0x0045e200081004ff */
[----:B-1----:R-:W-:-:S13]  /*1df0*/  LOP3.LUT P2, RZ, R6, 0x1, RZ, 0xc0, !PT ;  /* 0x0000000106ff7812 */ /* 0x002fda000784c0ff */
[----:B------:R-:W-:Y:S01]  /*1e00*/  @P2 SHF.R.U32.HI R9, RZ, 0x10, R5 ;  /* 0x00000010ff092819 */ /* 0x000fe20000011605 */
[----:B------:R-:W-:Y:S01]  /*1e10*/  VOTEU.ANY UP0, P2 ;  /* 0x0000000000ff7886 */ /* 0x000fe20001000100 */
[----:B------:R-:W-:Y:S02]  /*1e20*/  @P2 MOV R13, R4 ;  /* 0x00000004000d2202 */ /* 0x000fe40000000f00 */
[----:B------:R-:W-:Y:S02]  /*1e30*/  @P2 R2UR.BROADCAST UR8, R9 ;  /* 0x00000000090822ca */ /* 0x000fe400008e0000 */
[----:B------:R-:W-:-:S11]  /*1e40*/  @P2 LOP3.LUT R10, R5, 0xffff, RZ, 0xc0, !PT ;  /* 0x0000ffff050a2812 */ /* 0x000fd600078ec0ff */
[----:B------:R-:W-:Y:S01]  /*1e50*/  @UP0 UMOV UR36, UR8 ;  /* 0x0000000800240c82 */ /* 0x000fe20008000000 */
[----:B--2---:R-:W-:Y:S05]  /*1e60*/  @!P0 BRA `(.L_x_114) ;  /* 0x0000000000b88947 */ /* 0x004fea0003800000 */
[----:B------:R-:W4:Y:S01]  /*1e70*/  LDC.64 R6, c[0x0][0xd18] ;  /* 0x00034600ff067b82 */ /* 0x000f220000000a00 */
[----:B------:R-:W-:-:S07]  /*1e80*/  ISETP.NE.AND P3, PT, R2, 0x1, PT ;  /* 0x000000010200780c */ /* 0x000fce0003f65270 */
[----:B------:R-:W1:Y:S08]  /*1e90*/  LDC.64 R8, c[0x0][0xd10] ;  /* 0x00034400ff087b82 */ /* 0x000e700000000a00 */
[----:B------:R-:W2:Y:S08]  /*1ea0*/  LDC R18, c[0x0][0xd20] ;  /* 0x00034800ff127b82 */ /* 0x000eb00000000800 */
[----:B------:R-:W3:Y:S01]  /*1eb0*/  LDC R20, c[0x0][0xd0c] ;  /* 0x00034300ff147b82 */ /* 0x000ee20000000800 */
[----:B----4-:R-:W-:Y:S01]  /*1ec0*/  IMAD.HI.U32 R19, R0, R7, RZ ;  /* 0x0000000700137227 */ /* 0x010fe200078e00ff */
[----:B------:R-:W-:-:S03]  /*1ed0*/  ISETP.NE.AND P0, PT, R6, 0x1, PT ;  /* 0x000000010600780c */ /* 0x000fc60003f05270 */
[----:B------:R-:W-:-:S03]  /*1ee0*/  IMAD.HI.U32 R7, R10, R7, RZ ;  /* 0x000000070a077227 */ /* 0x000fc600078e00ff */
[----:B------:R-:W4:Y:S01]  /*1ef0*/  LDC.64 R4, c[0x0][0xd28] ;  /* 0x00034a00ff047b82 */ /* 0x000f220000000a00 */
[----:B-1----:R-:W-:-:S04]  /*1f00*/  IMAD.HI.U32 R22, R3, R8, RZ ;  /* 0x0000000803167227 */ /* 0x002fc800078e00ff */
[----:B------:R-:W-:Y:S01]  /*1f10*/  IMAD.HI.U32 R24, R13, R8, RZ ;  /* 0x000000080d187227 */ /* 0x000fe200078e00ff */
[----:B------:R-:W-:Y:S02]  /*1f20*/  SHF.R.U32.HI R22, RZ, R9, R22 ;  /* 0x00000009ff167219 */ /* 0x000fe40000011616 */
[-C--:B--2---:R-:W-:Y:S02]  /*1f30*/  SHF.R.U32.HI R19, RZ, R18.reuse, R19 ;  /* 0x00000012ff137219 */ /* 0x084fe40000011613 */
[----:B------:R-:W-:Y:S02]  /*1f40*/  SHF.R.U32.HI R7, RZ, R18, R7 ;  /* 0x00000012ff077219 */ /* 0x000fe40000011607 */
[----:B------:R-:W-:Y:S02]  /*1f50*/  SEL R19, R0, R19, !P0 ;  /* 0x0000001300137207 */ /* 0x000fe40004000000 */
[----:B------:R-:W-:Y:S02]  /*1f60*/  SHF.R.U32.HI R24, RZ, R9, R24 ;  /* 0x00000009ff187219 */ /* 0x000fe40000011618 */
[----:B---3--:R-:W-:-:S02]  /*1f70*/  ISETP.NE.AND P1, PT, R20, 0x1, PT ;  /* 0x000000011400780c */ /* 0x008fc40003f25270 */
[----:B------:R-:W-:Y:S02]  /*1f80*/  SEL R7, R10, R7, !P0 ;  /* 0x000000070a077207 */ /* 0x000fe40004000000 */
[----:B------:R-:W-:Y:S02]  /*1f90*/  SEL R21, R3, R22, !P1 ;  /* 0x0000001603157207 */ /* 0x000fe40004800000 */
[----:B------:R-:W-:Y:S01]  /*1fa0*/  SEL R9, R13, R24, !P1 ;  /* 0x000000180d097207 */ /* 0x000fe20004800000 */
[----:B----4-:R-:W-:-:S04]  /*1fb0*/  IMAD.HI.U32 R22, R19, R4, RZ ;  /* 0x0000000413167227 */ /* 0x010fc800078e00ff */
[----:B------:R-:W-:Y:S01]  /*1fc0*/  IMAD.HI.U32 R8, R21, R4, RZ ;  /* 0x0000000415087227 */ /* 0x000fe200078e00ff */
[----:B------:R-:W-:-:S04]  /*1fd0*/  @P3 SHF.R.U32.HI R19, RZ, R5, R22 ;  /* 0x00000005ff133219 */ /* 0x000fc80000011616 */
[----:B------:R-:W-:Y:S01]  /*1fe0*/  @P3 SHF.R.U32.HI R21, RZ, R5, R8 ;  /* 0x00000005ff153219 */ /* 0x000fe20000011608 */
[----:B------:R-:W-:-:S04]  /*1ff0*/  IMAD R19, R2, R19, RZ ;  /* 0x0000001302137224 */ /* 0x000fc800078e02ff */
[----:B------:R-:W-:Y:S01]  /*2000*/  IMAD R8, R2, R21, RZ ;  /* 0x0000001502087224 */ /* 0x000fe200078e02ff */
[C---:B------:R-:W-:Y:S02]  /*2010*/  ISETP.GE.AND P0, PT, R7.reuse, R19, PT ;  /* 0x000000130700720c */ /* 0x040fe40003f06270 */
[----:B------:R-:W-:Y:S02]  /*2020*/  IADD3 R19, PT, PT, -R7, RZ, RZ ;  /* 0x000000ff07137210 */ /* 0x000fe40007ffe1ff */
[----:B------:R-:W-:Y:S01]  /*2030*/  ISETP.GE.OR P0, PT, R9, R8, P0 ;  /* 0x000000080900720c */ /* 0x000fe20000706670 */
[----:B------:R-:W-:-:S04]  /*2040*/  IMAD.HI.U32 R8, R7, R4, RZ ;  /* 0x0000000407087227 */ /* 0x000fc800078e00ff */
[----:B------:R-:W-:Y:S01]  /*2050*/  IMAD R10, R6, R19, R10 ;  /* 0x00000013060a7224 */ /* 0x000fe200078e020a */
[----:B------:R-:W-:-:S04]  /*2060*/  SHF.R.U32.HI R8, RZ, R5, R8 ;  /* 0x00000005ff087219 */ /* 0x000fc80000011608 */
[----:B------:R-:W-:-:S03]  /*2070*/  SEL R8, R7, R8, !P3 ;  /* 0x0000000807087207 */ /* 0x000fc60005800000 */
[----:B------:R-:W-:-:S04]  /*2080*/  @!P0 IMAD.HI.U32 R18, R9, R4, RZ ;  /* 0x0000000409128227 */ /* 0x000fc800078e00ff */
[----:B------:R-:W-:Y:S01]  /*2090*/  IMAD.MOV R4, RZ, RZ, -R8 ;  /* 0x000000ffff047224 */ /* 0x000fe200078e0a08 */
[----:B------:R-:W-:-:S03]  /*20a0*/  @!P0 SHF.R.U32.HI R18, RZ, R5, R18 ;  /* 0x00000005ff128219 */ /* 0x000fc60000011612 */
[----:B------:R-:W-:Y:S01]  /*20b0*/  IMAD R4, R2, R4, R7 ;  /* 0x0000000402047224 */ /* 0x000fe200078e0207 */
        /* <DEDUP_REMOVED lines=9> */
.L_x_114:
[----:B------:R-:W1:Y:S02]  /*2150*/  LDCU UR8, c[0x0][0xd30] ;  /* 0x0001a600ff0877ac */ /* 0x000e640008000800 */
[----:B-1----:R-:W-:-:S09]  /*2160*/  UISETP.NE.AND UP0, UPT, UR8, 0x1, UPT ;  /* 0x000000010800788c */ /* 0x002fd2000bf05270 */
        /* <DEDUP_REMOVED lines=16> */
[----:B------:R-:W-:-:S07]  /*2270*/  IMAD R10, R5, R4, R10 ;  /* 0x00000004050a7224 */ /* 0x000fce00078e020a */
.L_x_115:
[----:B------:R-:W-:Y:S01]  /*2280*/  VIADD R16, R16, 0x1 ;  /* 0x0000000110107836 */ /* 0x000fe20000000000 */
[----:B------:R-:W-:Y:S01]  /*2290*/  PLOP3.LUT P1, PT, PT, PT, PT, 0x80, 0x8 ;  /* 0x000000000008781c */ /* 0x000fe20003f2f070 */
[----:B------:R-:W-:Y:S02]  /*22a0*/  IMAD.IADD R21, R13, 0x1, R58 ;  /* 0x000000010d157824 */ /* 0x000fe400078e023a */
[----:B------:R-:W-:Y:S01]  /*22b0*/  IMAD.IADD R20, R10, 0x1, R51 ;  /* 0x000000010a147824 */ /* 0x000fe200078e0233 */
[----:B------:R-:W-:-:S04]  /*22c0*/  ISETP.NE.AND P0, PT, R16, 0x2, PT ;  /* 0x000000021000780c */ /* 0x000fc80003f05270 */
[----:B------:R-:W-:Y:S02]  /*22d0*/  SEL R4, RZ, 0x1, P0 ;  /* 0x00000001ff047807 */ /* 0x000fe40000000000 */
[----:B------:R-:W-:Y:S02]  /*22e0*/  SEL R16, R16, RZ, P0 ;  /* 0x000000ff10107207 */ /* 0x000fe40000000000 */
[----:B------:R-:W-:Y:S01]  /*22f0*/  LOP3.LUT R15, R15, R4, RZ, 0x3c, !PT ;  /* 0x000000040f0f7212 */ /* 0x000fe200078e3cff */
[----:B------:R-:W-:Y:S06]  /*2300*/  @P2 BRA `(.L_x_116) ;  /* 0xfffffff4001c2947 */ /* 0x000fec000383ffff */
[----:B------:R-:W-:Y:S01]  /*2310*/  UIADD3 UR6, UPT, UPT, UR6, 0x50, URZ ;  /* 0x0000005006067890 */ /* 0x000fe2000fffe0ff */
[----:B------:R-:W-:-:S03]  /*2320*/  SHF.L.U32 R3, R17, 0x1f, RZ ;  /* 0x0000001f11037819 */ /* 0x000fc600000006ff */
[----:B------:R-:W-:-:S09]  /*2330*/  ULEA UR4, UR15, UR6, 0x3 ;  /* 0x000000060f047291 */ /* 0x000fd2000f8e18ff */
[----:B------:R-:W1:Y:S02]  /*2340*/  SYNCS.PHASECHK.TRANS64.TRYWAIT P0, [UR4], R3 ;  /* 0x00000003ff0075a7 */ /* 0x000e640008001104 */
[----:B-1----:R-:W-:Y:S05]  /*2350*/  @!P0 BRA `(.L_x_117) ;  /* 0x000000a000048947 */ /* 0x002fea0003800000 */
.L_x_268:
[----:B------:R-:W-:-:S04]  /*2360*/  UIADD3 UR5, UPT, UPT, UR15, 0x1, URZ ;  /* 0x000000010f057890 */ /* 0x000fc8000fffe0ff */
[----:B------:R-:W-:-:S04]  /*2370*/  UISETP.NE.AND UP0, UPT, UR5, 0xa, UPT ;  /* 0x0000000a0500788c */ /* 0x000fc8000bf05270 */
[----:B------:R-:W-:Y:S02]  /*2380*/  USEL UR7, URZ, 0x1, UP0 ;  /* 0x00000001ff077887 */ /* 0x000fe40008000000 */
[----:B------:R-:W-:-:S04]  /*2390*/  USEL UR5, UR5, URZ, UP0 ;  /* 0x000000ff05057287 */ /* 0x000fc80008000000 */
[----:B------:R-:W-:Y:S01]  /*23a0*/  ULEA UR4, UR5, UR6, 0x3 ;  /* 0x0000000605047291 */ /* 0x000fe2000f8e18ff */
[----:B------:R-:W-:-:S04]  /*23b0*/  LOP3.LUT R2, R17, UR7, RZ, 0x3c, !PT ;  /* 0x0000000711027c12 */ /* 0x000fc8000f8e3cff */
[----:B-1----:R-:W-:-:S04]  /*23c0*/  SHF.L.U32 R3, R2, 0x1f, RZ ;  /* 0x0000001f02037819 */ /* 0x002fc800000006ff */
[----:B------:R-:W1:Y:S02]  /*23d0*/  SYNCS.PHASECHK.TRANS64.TRYWAIT P0, [UR4], R3 ;  /* 0x00000003ff0075a7 */ /* 0x000e640008001104 */
[----:B-1----:R-:W-:Y:S05]  /*23e0*/  @!P0 BRA `(.L_x_118) ;  /* 0x0000009c00f88947 */ /* 0x002fea0003800000 */
.L_x_270:
        /* <DEDUP_REMOVED lines=9> */
.L_x_272:
        /* <DEDUP_REMOVED lines=9> */
.L_x_274:
        /* <DEDUP_REMOVED lines=9> */
.L_x_276:
        /* <DEDUP_REMOVED lines=9> */
.L_x_278:
        /* <DEDUP_REMOVED lines=9> */
.L_x_280:
        /* <DEDUP_REMOVED lines=9> */
.L_x_282:
        /* <DEDUP_REMOVED lines=9> */
.L_x_284:
[----:B------:R-:W-:-:S04]  /*27e0*/  UIADD3 UR5, UPT, UPT, UR5, 0x1, URZ ;  /* 0x0000000105057890 */ /* 0x000fc8000fffe0ff */
[----:B------:R-:W-:-:S04]  /*27f0*/  UISETP.NE.AND UP0, UPT, UR5, 0xa, UPT ;  /* 0x0000000a0500788c */ /* 0x000fc8000bf05270 */
[----:B------:R-:W-:Y:S02]  /*2800*/  USEL UR4, URZ, 0x1, UP0 ;  /* 0x00000001ff047887 */ /* 0x000fe40008000000 */
[----:B------:R-:W-:-:S04]  /*2810*/  USEL UR5, UR5, URZ, UP0 ;  /* 0x000000ff05057287 */ /* 0x000fc80008000000 */
[----:B------:R-:W-:Y:S01]  /*2820*/  ULEA UR5, UR5, UR6, 0x3 ;  /* 0x0000000605057291 */ /* 0x000fe2000f8e18ff */
[----:B-1----:R-:W-:-:S04]  /*2830*/  LOP3.LUT R3, R2, UR4, RZ, 0x3c, !PT ;  /* 0x0000000402037c12 */ /* 0x002fc8000f8e3cff */
[----:B------:R-:W-:Y:S01]  /*2840*/  SHF.L.U32 R3, R3, 0x1f, RZ ;  /* 0x0000001f03037819 */ /* 0x000fe200000006ff */
[----:B----4-:R-:W-:-:S07]  /*2850*/  IMAD.U32 R0, RZ, RZ, UR5 ;  /* 0x00000005ff007e24 */ /* 0x010fce000f8e00ff */
.L_x_126:
[----:B-1----:R1:W2:Y:S02]  /*2860*/  SYNCS.PHASECHK.TRANS64.TRYWAIT P0, [R0+URZ], R3 ;  /* 0x00000003000075a7 */ /* 0x0022a400080011ff */
[----:B--2---:R-:W-:Y:S05]  /*2870*/  @!P0 NANOSLEEP.SYNCS 0x989680 ;  /* 0x009896800000895d */ /* 0x004fea0003900000 */
[----:B------:R-:W2:Y:S02]  /*2880*/  @!P0 SYNCS.PHASECHK.TRANS64 P0, [R0+URZ], R3 ;  /* 0x00000003000085a7 */ /* 0x000ea400080010ff */
[----:B--2---:R-:W-:Y:S05]  /*2890*/  @P0 EXIT ;  /* 0x000000000000094d */ /* 0x004fea0003800000 */
[----:B------:R-:W-:Y:S05]  /*28a0*/  BRA `(.L_x_126) ;  /* 0xfffffffc00ec7947 */ /* 0x000fea000383ffff */
.L_x_105:
[----:B------:R-:W-:-:S04]  /*28b0*/  UISETP.NE.AND UP1, UPT, UR37, URZ, UPT ;  /* 0x000000ff2500728c */ /* 0x000fc8000bf25270 */
[----:B------:R-:W-:-:S09]  /*28c0*/  UISETP.NE.OR UP1, UPT, UR10, 0x1, UP1 ;  /* 0x000000010a00788c */ /* 0x000fd20008f25670 */
[----:B------:R-:W-:Y:S05]  /*28d0*/  BRA.U UP1, `(.L_x_127) ;  /* 0x0000000501487547 */ /* 0x000fea000b800000 */
[----:B------:R-:W-:Y:S01]  /*28e0*/  ISETP.GE.U32.AND P2, PT, R3, 0x2, PT ;  /* 0x000000020300780c */ /* 0x000fe20003f46070 */
[----:B------:R-:W-:Y:S01]  /*28f0*/  IMAD.MOV.U32 R12, RZ, RZ, 0x1 ;  /* 0x00000001ff0c7424 */ /* 0x000fe200078e00ff */
[----:B------:R-:W-:Y:S02]  /*2900*/  CS2R R10, SRZ ;  /* 0x00000000000a7805 */ /* 0x000fe4000001ff00 */
[----:B------:R-:W-:Y:S01]  /*2910*/  CS2R R8, SRZ ;  /* 0x0000000000087805 */ /* 0x000fe2000001ff00 */
[----:B------:R-:W-:Y:S01]  /*2920*/  UMOV UR4, 0x400 ;  /* 0x0000040000047882 */ /* 0x000fe20000000000 */
[----:B------:R-:W-:Y:S01]  /*2930*/  UMOV UR6, URZ ;  /* 0x000000ff00067c82 */ /* 0x000fe20008000000 */
[----:B------:R-:W-:-:S12]  /*2940*/  ULEA UR37, UR37, UR4, 0x18 ;  /* 0x0000000425257291 */ /* 0x000fd8000f8ec0ff */
.L_x_131:
[----:B------:R-:W-:Y:S02]  /*2950*/  LEA R0, R8, UR37, 0x3 ;  /* 0x0000002508007c11 */ /* 0x000fe4000f8e18ff */
[----:B------:R-:W-:-:S03]  /*2960*/  SHF.L.U32 R5, R9, 0x1f, RZ ;  /* 0x0000001f09057819 */ /* 0x000fc600000006ff */
[----:B------:R-:W-:Y:S01]  /*2970*/  VIADD R4, R0, 0x140 ;  /* 0x0000014000047836 */ /* 0x000fe20000000000 */
[----:B------:R-:W1:Y:S02]  /*2980*/  SYNCS.PHASECHK.TRANS64.TRYWAIT P0, [R0+URZ+0x130], R5 ;  /* 0x00013005000075a7 */ /* 0x000e6400080011ff */
[----:B-1----:R-:W-:Y:S05]  /*2990*/  @!P0 BRA `(.L_x_128) ;  /* 0x0000009c004c8947 */ /* 0x002fea0003800000 */
.L_x_285:
[----:B------:R-:W-:Y:S01]  /*29a0*/  ULEA UR5, UR6, UR37, 0x3 ;  /* 0x0000002506057291 */ /* 0x000fe2000f8e18ff */
[----:B------:R-:W-:Y:S01]  /*29b0*/  PRMT R4, RZ, 0x654, R4 ;  /* 0x00000654ff047816 */ /* 0x000fe20000000004 */
[----:B-1----:R-:W-:Y:S01]  /*29c0*/  @!P2 IMAD.MOV.U32 R5, RZ, RZ, 0x10 ;  /* 0x00000010ff05a424 */ /* 0x002fe200078e00ff */
[----:B------:R-:W-:Y:S01]  /*29d0*/  SHF.L.U32 R7, R12, 0x1f, RZ ;  /* 0x0000001f0c077819 */ /* 0x000fe200000006ff */
[----:B------:R-:W-:Y:S01]  /*29e0*/  UIADD3 UR4, UPT, UPT, UR5, 0xf0, URZ ;  /* 0x000000f005047890 */ /* 0x000fe2000fffe0ff */
[----:B------:R1:W-:Y:S05]  /*29f0*/  SYNCS.ARRIVE.TRANS64.RED.A1T0 RZ, [R4+URZ], RZ ;  /* 0x000000ff04ff79a7 */ /* 0x0003ea00081004ff */
[----:B------:R-:W-:Y:S01]  /*2a00*/  IMAD.U32 R0, RZ, RZ, UR4 ;  /* 0x00000004ff007e24 */ /* 0x000fe2000f8e00ff */
[----:B------:R-:W2:Y:S04]  /*2a10*/  SYNCS.PHASECHK.TRANS64.TRYWAIT P0, [UR5+0x100], R7 ;  /* 0x00010007ff0075a7 */ /* 0x000ea80008001105 */
[----:B------:R-:W-:Y:S01]  /*2a20*/  PRMT R13, R3, 0x654, R0 ;  /* 0x00000654030d7816 */ /* 0x000fe20000000000 */
[----:B-12---:R-:W-:Y:S06]  /*2a30*/  @!P0 BRA `(.L_x_129) ;  /* 0x0000009c00388947 */ /* 0x006fec0003800000 */
.L_x_287:
[----:B------:R-:W-:Y:S01]  /*2a40*/  ULEA UR4, UR6, UR37, 0x4 ;  /* 0x0000002506047291 */ /* 0x000fe2000f8e20ff */
[----:B------:R-:W-:Y:S01]  /*2a50*/  SEL R2, R13, R2, !P2 ;  /* 0x000000020d027207 */ /* 0x000fe20005000000 */
[----:B------:R-:W-:Y:S01]  /*2a60*/  UIADD3 UR5, UPT, UPT, UR5, 0xf0, URZ ;  /* 0x000000f005057890 */ /* 0x000fe2000fffe0ff */
[----:B-1----:R-:W-:Y:S01]  /*2a70*/  LEA R0, R11, UR37, 0x3 ;  /* 0x000000250b007c11 */ /* 0x002fe2000f8e18ff */
[----:B------:R-:W-:Y:S01]  /*2a80*/  UIADD3 UR4, UPT, UPT, UR4, 0x160, URZ ;  /* 0x0000016004047890 */ /* 0x000fe2000fffe0ff */
[----:B------:R1:W-:Y:S01]  /*2a90*/  @!P2 SYNCS.ARRIVE.TRANS64.RED RZ, [R2+URZ], R5 ;  /* 0x0000000502ffa9a7 */ /* 0x0003e200080004ff */
[----:B------:R-:W-:Y:S01]  /*2aa0*/  UIADD3 UR6, UPT, UPT, UR6, 0x1, URZ ;  /* 0x0000000106067890 */ /* 0x000fe2000fffe0ff */
[----:B------:R-:W-:-:S03]  /*2ab0*/  VIADD R8, R8, 0x1 ;  /* 0x0000000108087836 */ /* 0x000fc60000000000 */
[----:B------:R-:W-:Y:S02]  /*2ac0*/  UISETP.NE.AND UP0, UPT, UR6, 0x2, UPT ;  /* 0x000000020600788c */ /* 0x000fe4000bf05270 */
[----:B------:R-:W-:Y:S01]  /*2ad0*/  ISETP.NE.AND P0, PT, R8, 0x2, PT ;  /* 0x000000020800780c */ /* 0x000fe20003f05270 */
[----:B------:R-:W-:Y:S06]  /*2ae0*/  UGETNEXTWORKID.BROADCAST [UR4], [UR5] ;  /* 0x00000000040073ca */ /* 0x000fec0008000100 */
[----:B------:R-:W-:Y:S02]  /*2af0*/  USEL UR4, URZ, 0x1, UP0 ;  /* 0x00000001ff047887 */ /* 0x000fe40008000000 */
[----:B------:R-:W-:-:S04]  /*2b00*/  USEL UR6, UR6, URZ, UP0 ;  /* 0x000000ff06067287 */ /* 0x000fc80008000000 */
[----:B------:R-:W-:Y:S02]  /*2b10*/  LOP3.LUT R12, R12, UR4, RZ, 0x3c, !PT ;  /* 0x000000040c0c7c12 */ /* 0x000fe4000f8e3cff */
[----:B-1----:R-:W-:-:S04]  /*2b20*/  SHF.L.U32 R5, R10, 0x1f, RZ ;  /* 0x0000001f0a057819 */ /* 0x002fc800000006ff */
[----:B------:R-:W1:Y:S02]  /*2b30*/  SYNCS.PHASECHK.TRANS64.TRYWAIT P1, [R0+URZ+0xf0], R5 ;  /* 0x0000f005000075a7 */ /* 0x000e6400080211ff */
[----:B-1----:R-:W-:Y:S05]  /*2b40*/  @!P1 BRA `(.L_x_130) ;  /* 0x0000009c000c9947 */ /* 0x002fea0003800000 */
.L_x_288:
[C---:B------:R-:W-:Y:S01]  /*2b50*/  LEA R4, R11.reuse, UR37, 0x4 ;  /* 0x000000250b047c11 */ /* 0x040fe2000f8e20ff */
[----:B-1----:R-:W-:Y:S01]  /*2b60*/  VIADD R0, R0, 0x100 ;  /* 0x0000010000007836 */ /* 0x002fe20000000000 */
[----:B------:R-:W-:Y:S01]  /*2b70*/  SEL R8, R8, RZ, P0 ;  /* 0x000000ff08087207 */ /* 0x000fe20000000000 */
[----:B------:R-:W-:-:S03]  /*2b80*/  VIADD R11, R11, 0x1 ;  /* 0x000000010b0b7836 */ /* 0x000fc60000000000 */
[----:B------:R-:W1:Y:S01]  /*2b90*/  LDS.128 R4, [R4+0x160] ;  /* 0x0001600004047984 */ /* 0x000e620000000c00 */
[----:B------:R-:W-:Y:S02]  /*2ba0*/  PRMT R0, RZ, 0x654, R0 ;  /* 0x00000654ff007816 */ /* 0x000fe40000000000 */
[C---:B------:R-:W-:Y:S01]  /*2bb0*/  ISETP.NE.AND P1, PT, R11.reuse, 0x2, PT ;  /* 0x000000020b00780c */ /* 0x040fe20003f25270 */
[----:B------:R-:W-:Y:S01]  /*2bc0*/  @!PT LDS RZ, [RZ] ;  /* 0x00000000fffff984 */ /* 0x000fe20000000800 */
[----:B------:R-:W-:Y:S01]  /*2bd0*/  @!PT LDS RZ, [RZ] ;  /* 0x00000000fffff984 */ /* 0x000fe20000000800 */
[----:B------:R-:W-:Y:S01]  /*2be0*/  @!PT LDS RZ, [RZ] ;  /* 0x00000000fffff984 */ /* 0x000fe20000000800 */
[----:B------:R-:W-:Y:S01]  /*2bf0*/  @!PT LDS RZ, [RZ] ;  /* 0x00000000fffff984 */ /* 0x000fe20000000800 */
[----:B------:R2:W-:Y:S06]  /*2c00*/  MEMBAR.ALL.CTA ;  /* 0x0000000000007992 */ /* 0x0005ec0000008000 */
[----:B--2---:R-:W2:Y:S01]  /*2c10*/  FENCE.VIEW.ASYNC.S ;  /* 0x00000000000073c6 */ /* 0x004ea20000000000 */
[----:B------:R-:W-:Y:S01]  /*2c20*/  SEL R11, R11, RZ, P1 ;  /* 0x000000ff0b0b7207 */ /* 0x000fe20000800000 */
[----:B--2---:R2:W-:Y:S01]  /*2c30*/  SYNCS.ARRIVE.TRANS64.RED.A1T0 RZ, [R0+URZ], RZ ;  /* 0x000000ff00ff79a7 */ /* 0x0045e200081004ff */
[----:B-1----:R-:W-:-:S02]  /*2c40*/  LOP3.LUT P3, RZ, R6, 0x1, RZ, 0xc0, !PT ;  /* 0x0000000106ff7812 */ /* 0x002fc4000786c0ff */
[----:B------:R-:W-:-:S04]  /*2c50*/  SEL R5, RZ, 0x1, P1 ;  /* 0x00000001ff057807 */ /* 0x000fc80000800000 */
[----:B------:R-:W-:Y:S02]  /*2c60*/  LOP3.LUT R10, R10, R5, RZ, 0x3c, !PT ;  /* 0x000000050a0a7212 */ /* 0x000fe400078e3cff */
[----:B--2---:R-:W-:-:S04]  /*2c70*/  SEL R0, RZ, 0x1, P0 ;  /* 0x00000001ff007807 */ /* 0x004fc80000000000 */
[----:B------:R-:W-:Y:S01]  /*2c80*/  LOP3.LUT R9, R9, R0, RZ, 0x3c, !PT ;  /* 0x0000000009097212 */ /* 0x000fe200078e3cff */
[----:B------:R-:W-:Y:S06]  /*2c90*/  @P3 BRA `(.L_x_131) ;  /* 0xfffffffc002c3947 */ /* 0x000fec000383ffff */
[----:B------:R-:W-:Y:S01]  /*2ca0*/  ULEA UR5, UR6, UR37, 0x3 ;  /* 0x0000002506057291 */ /* 0x000fe2000f8e18ff */
[----:B------:R-:W-:-:S08]  /*2cb0*/  SHF.L.U32 R3, R12, 0x1f, RZ ;  /* 0x0000001f0c037819 */ /* 0x000fd000000006ff */
[----:B------:R-:W1:Y:S02]  /*2cc0*/  SYNCS.PHASECHK.TRANS64 P0, [UR5+0x100], R3 ;  /* 0x00010003ff0075a7 */ /* 0x000e640008001005 */
[----:B-1----:R-:W-:Y:S05]  /*2cd0*/  @P0 BRA `(.L_x_132) ;  /* 0x0000000000080947 */ /* 0x002fea0003800000 */
[----:B------:R-:W1:Y:S02]  /*2ce0*/  SYNCS.PHASECHK.TRANS64.TRYWAIT P0, [UR5+0x100], R3 ;  /* 0x00010003ff0075a7 */ /* 0x000e640008001105 */
[----:B-1----:R-:W-:Y:S05]  /*2cf0*/  @!P0 BRA `(.L_x_133) ;  /* 0x0000009800b48947 */ /* 0x002fea0003800000 */
.L_x_132:
[----:B------:R-:W-:-:S04]  /*2d00*/  UIADD3 UR4, UPT, UPT, UR6, 0x1, URZ ;  /* 0x0000000106047890 */ /* 0x000fc8000fffe0ff */
[----:B------:R-:W-:-:S04]  /*2d10*/  UISETP.NE.AND UP0, UPT, UR4, 0x2, UPT ;  /* 0x000000020400788c */ /* 0x000fc8000bf05270 */
[----:B------:R-:W-:Y:S02]  /*2d20*/  USEL UR7, URZ, 0x1, UP0 ;  /* 0x00000001ff077887 */ /* 0x000fe40008000000 */
[----:B------:R-:W-:-:S04]  /*2d30*/  USEL UR4, UR4, URZ, UP0 ;  /* 0x000000ff04047287 */ /* 0x000fc80008000000 */
[----:B------:R-:W-:Y:S01]  /*2d40*/  ULEA UR4, UR4, UR37, 0x3 ;  /* 0x0000002504047291 */ /* 0x000fe2000f8e18ff */
[----:B-1----:R-:W-:-:S04]  /*2d50*/  LOP3.LUT R3, R12, UR7, RZ, 0x3c, !PT ;  /* 0x000000070c037c12 */ /* 0x002fc8000f8e3cff */
[----:B------:R-:W-:-:S04]  /*2d60*/  SHF.L.U32 R0, R3, 0x1f, RZ ;  /* 0x0000001f03007819 */ /* 0x000fc800000006ff */
[----:B------:R-:W1:Y:S02]  /*2d70*/  SYNCS.PHASECHK.TRANS64 P0, [UR4+0x100], R0 ;  /* 0x00010000ff0075a7 */ /* 0x000e640008001004 */
[----:B-1----:R-:W-:Y:S05]  /*2d80*/  @P0 EXIT ;  /* 0x000000000000094d */ /* 0x002fea0003800000 */
[----:B------:R-:W-:Y:S02]  /*2d90*/  SHF.L.U32 R3, R3, 0x1f, RZ ;  /* 0x0000001f03037819 */ /* 0x000fe400000006ff */
[----:B------:R-:W-:-:S07]  /*2da0*/  MOV R0, UR4 ;  /* 0x0000000400007c02 */ /* 0x000fce0008000f00 */
.L_x_134:
[----:B-1----:R1:W2:Y:S02]  /*2db0*/  SYNCS.PHASECHK.TRANS64.TRYWAIT P0, [R0+URZ+0x100], R3 ;  /* 0x00010003000075a7 */ /* 0x0022a400080011ff */
[----:B--2---:R-:W-:Y:S05]  /*2dc0*/  @!P0 NANOSLEEP.SYNCS 0x989680 ;  /* 0x009896800000895d */ /* 0x004fea0003900000 */
[----:B------:R-:W2:Y:S02]  /*2dd0*/  @!P0 SYNCS.PHASECHK.TRANS64 P0, [R0+URZ+0x100], R3 ;  /* 0x00010003000085a7 */ /* 0x000ea400080010ff */
[----:B--2---:R-:W-:Y:S05]  /*2de0*/  @P0 EXIT ;  /* 0x000000000000094d */ /* 0x004fea0003800000 */
[----:B------:R-:W-:Y:S05]  /*2df0*/  BRA `(.L_x_134) ;  /* 0xfffffffc00ec7947 */ /* 0x000fea000383ffff */
.L_x_127:
[----:B------:R-:W-:Y:S05]  /*2e00*/  BRA.U UP4, `(.L_x_135) ;  /* 0x0000001104c07547 */ /* 0x000fea000b800000 */
[----:B------:R-:W-:Y:S01]  /*2e10*/  UMOV UR6, 0x40 ;  /* 0x0000004000067882 */ /* 0x000fe20000000000 */
[----:B------:R-:W-:Y:S01]  /*2e20*/  NOP ;  /* 0x0000000000007918 */ /* 0x000fe20000000000 */
[----:B------:R-:W-:Y:S01]  /*2e30*/  ULEA UR6, UR37, UR6, 0x18 ;  /* 0x0000000625067291 */ /* 0x000fe2000f8ec0ff */
[----:B------:R-:W-:Y:S02]  /*2e40*/  UMOV UR7, 0x400 ;  /* 0x0000040000077882 */ /* 0x000fe40000000000 */
[----:B------:R-:W-:-:S06]  /*2e50*/  ULEA UR37, UR37, UR7, 0x18 ;  /* 0x0000000725257291 */ /* 0x000fcc000f8ec0ff */
[----:B------:R-:W1:Y:S02]  /*2e60*/  LDS.U8 R2, [UR6+0x1c] ;  /* 0x00001c06ff027984 */ /* 0x000e640008000000 */
[----:B-1----:R-:W-:-:S13]  /*2e70*/  ISETP.NE.AND P0, PT, R2, RZ, PT ;  /* 0x000000ff0200720c */ /* 0x002fda0003f05270 */
[----:B------:R-:W-:Y:S05]  /*2e80*/  @P0 BRA `(.L_x_136) ;  /* 0x0000000400080947 */ /* 0x000fea0003800000 */
[----:B------:R-:W-:Y:S02]  /*2e90*/  UISETP.NE.U32.AND UP0, UPT, UR4, 0x1, UPT ;  /* 0x000000010400788c */ /* 0x000fe4000bf05070 */
[----:B------:R-:W-:-:S07]  /*2ea0*/  UIADD3 UR8, UPT, UPT, UR6, 0x8, URZ ;  /* 0x0000000806087890 */ /* 0x000fce000fffe0ff */
[----:B------:R-:W-:Y:S05]  /*2eb0*/  BRA.U !UP0, `(.L_x_137) ;  /* 0x00000001089c7547 */ /* 0x000fea000b800000 */
[----:B------:R-:W-:Y:S01]  /*2ec0*/  ELECT P0, URZ, PT ;  /* 0x0000000000ff782f */ /* 0x000fe20003800000 */
[----:B------:R-:W-:-:S12]  /*2ed0*/  BSSY B0, `(.L_x_137) ;  /* 0x0000025000007945 */ /* 0x000fd80003800000 */
[----:B------:R-:W-:Y:S05]  /*2ee0*/  @!P0 BRA `(.L_x_138) ;  /* 0x00000000008c8947 */ /* 0x000fea0003800000 */
[----:B------:R-:W-:-:S05]  /*2ef0*/  UMOV UR7, 0x10 ;  /* 0x0000001000077882 */ /* 0x000fca0000000000 */
[----:B------:R-:W-:Y:S04]  /*2f00*/  DEPBAR.LE SB1, 0x36 ;  /* 0x00009d800000791a */ /* 0x000fe80000000000 */
[----:B------:R-:W1:Y:S02]  /*2f10*/  UTCATOMSWS.2CTA.FIND_AND_SET.ALIGN UP1, UR7, UR7 ;  /* 0x00000007000775e3 */ /* 0x000e640008220800 */
[----:B-1----:R-:W-:Y:S01]  /*2f20*/  MOV R9, UR7 ;  /* 0x0000000700097c02 */ /* 0x002fe20008000f00 */
[----:B------:R-:W-:Y:S06]  /*2f30*/  BRA.U UP1, `(.L_x_139) ;  /* 0x0000000101187547 */ /* 0x000fec000b800000 */
.L_x_140:
[----:B------:R-:W-:Y:S05]  /*2f40*/  NANOSLEEP 0x64 ;  /* 0x000000640000795d */ /* 0x000fea0003800000 */
[----:B------:R-:W-:-:S05]  /*2f50*/  UMOV UR7, 0x10 ;  /* 0x0000001000077882 */ /* 0x000fca0000000000 */
[----:B------:R-:W-:Y:S04]  /*2f60*/  DEPBAR.LE SB1, 0x36 ;  /* 0x00009d800000791a */ /* 0x000fe80000000000 */
[----:B------:R-:W1:Y:S02]  /*2f70*/  UTCATOMSWS.2CTA.FIND_AND_SET.ALIGN UP1, UR7, UR7 ;  /* 0x00000007000775e3 */ /* 0x000e640008220800 */
[----:B-1----:R-:W-:Y:S01]  /*2f80*/  MOV R9, UR7 ;  /* 0x0000000700097c02 */ /* 0x002fe20008000f00 */
[----:B------:R-:W-:Y:S05]  /*2f90*/  BRA.U !UP1, `(.L_x_140) ;  /* 0xfffffffd09e87547 */ /* 0x000fea000b83ffff */
.L_x_139:
[----:B------:R-:W1:Y:S01]  /*2fa0*/  LDS R5, [UR6+0x10] ;  /* 0x00001006ff057984 */ /* 0x000e620008000800 */
[----:B------:R-:W-:Y:S01]  /*2fb0*/  IMAD.U32 R3, RZ, RZ, UR37 ;  /* 0x00000025ff037e24 */ /* 0x000fe2000f8e00ff */
[----:B------:R-:W-:-:S03]  /*2fc0*/  MOV R2, UR5 ;  /* 0x0000000500027c02 */ /* 0x000fc60008000f00 */
[----:B------:R-:W-:Y:S01]  /*2fd0*/  VIADD R3, R3, 0x180 ;  /* 0x0000018003037836 */ /* 0x000fe20000000000 */
[----:B-1----:R-:W-:-:S04]  /*2fe0*/  SHF.L.U32 R5, R5, 0x1f, RZ ;  /* 0x0000001f05057819 */ /* 0x002fc800000006ff */
[----:B------:R-:W1:Y:S02]  /*2ff0*/  SYNCS.PHASECHK.TRANS64.TRYWAIT P0, [UR6+0x8], R5 ;  /* 0x00000805ff0075a7 */ /* 0x000e640008001106 */
[----:B-1----:R-:W-:Y:S05]  /*3000*/  @P0 BRA `(.L_x_141) ;  /* 0x0000000000080947 */ /* 0x002fea0003800000 */
[----:B------:R-:W1:Y:S02]  /*3010*/  SYNCS.PHASECHK.TRANS64.TRYWAIT P0, [UR6+0x8], R5 ;  /* 0x00000805ff0075a7 */ /* 0x000e640008001106 */
[----:B-1----:R-:W-:Y:S05]  /*3020*/  @!P0 BRA `(.L_x_142) ;  /* 0x0000009800008947 */ /* 0x002fea0003800000 */
.L_x_141:
[----:B-1----:R-:W-:Y:S01]  /*3030*/  HFMA2 R4, -RZ, RZ, 0, 5.9604644775390625e-08 ;  /* 0x00000001ff047431 */ /* 0x002fe200000001ff */
[----:B------:R-:W-:Y:S01]  /*3040*/  UPRMT UR7, UR5, 0x654, UR8 ;  /* 0x0000065405077896 */ /* 0x000fe20008000008 */
[----:B------:R-:W-:Y:S01]  /*3050*/  IMAD.MOV.U32 R6, RZ, RZ, 0xffff ;  /* 0x0000ffffff067424 */ /* 0x000fe200078e00ff */
[----:B------:R-:W-:Y:S01]  /*3060*/  PRMT R2, R2, 0x654, R3 ;  /* 0x0000065402027816 */ /* 0x000fe20000000003 */
[----:B------:R-:W-:Y:S02]  /*3070*/  IMAD.MOV.U32 R5, RZ, RZ, 0x4 ;  /* 0x00000004ff057424 */ /* 0x000fe400078e00ff */
[----:B------:R-:W-:Y:S01]  /*3080*/  IMAD.SHL.U32 R8, R9, 0x20, RZ ;  /* 0x0000002009087824 */ /* 0x000fe200078e00ff */
[----:B------:R-:W-:Y:S02]  /*3090*/  MOV R3, UR7 ;  /* 0x0000000700037c02 */ /* 0x000fe40008000f00 */
[-C--:B------:R-:W-:Y:S01]  /*30a0*/  SHF.L.U32 R7, R6, R9.reuse, RZ ;  /* 0x0000000906077219 */ /* 0x080fe200000006ff */
[----:B------:R1:W-:Y:S01]  /*30b0*/  SYNCS.ARRIVE.TRANS64.RED RZ, [UR7], R5 ;  /* 0x00000005ffff79a7 */ /* 0x0003e20008000407 */
[----:B------:R-:W-:Y:S01]  /*30c0*/  SHF.L.U32 R6, R4, R9, RZ ;  /* 0x0000000904067219 */ /* 0x000fe200000006ff */
[----:B------:R1:W-:Y:S04]  /*30d0*/  STS [UR37+0x180], R8 ;  /* 0x00018008ff007988 */ /* 0x0003e80008000825 */
[----:B------:R1:W-:Y:S04]  /*30e0*/  STAS [R2.64], R9 ;  /* 0x0000000902007dbd */ /* 0x0003e8000c0008ff */
[----:B------:R1:W-:Y:S04]  /*30f0*/  ATOMS.OR RZ, [UR6+0x14], R7 ;  /* 0x00001407ffff798c */ /* 0x0003e8000b000006 */
[----:B------:R1:W-:Y:S04]  /*3100*/  ATOMS.OR RZ, [UR6+0x18], R6 ;  /* 0x00001806ffff798c */ /* 0x0003e8000b000006 */
[----:B------:R1:W-:Y:S02]  /*3110*/  ATOMS.XOR RZ, [UR6+0x10], R4 ;  /* 0x00001004ffff798c */ /* 0x0003e4000b800006 */
.L_x_138:
[----:B------:R-:W-:Y:S05]  /*3120*/  BSYNC B0 ;  /* 0x0000000000007941 */ /* 0x000fea0003800000 */
.L_x_137:
[----:B------:R-:W-:Y:S05]  /*3130*/  BRA.U UP0, `(.L_x_143) ;  /* 0x00000001006c7547 */ /* 0x000fea000b800000 */
[----:B------:R-:W-:-:S03]  /*3140*/  UMOV UR7, 0xffffffff ;  /* 0xffffffff00077882 */ /* 0x000fc60000000000 */
[----:B------:R-:W-:Y:S05]  /*3150*/  BRA.DIV UR7, `(.L_x_144) ;  /* 0x0000009607cc7947 */ /* 0x000fea000b800000 */
[----:B------:R-:W-:-:S13]  /*3160*/  ELECT P6, URZ, PT ;  /* 0x0000000000ff782f */ /* 0x000fda00038c0000 */
.L_x_292:
[----:B------:R-:W-:Y:S05]  /*3170*/  @!P6 BRA `(.L_x_143) ;  /* 0x00000000005ce947 */ /* 0x000fea0003800000 */
[----:B-1----:R-:W1:Y:S02]  /*3180*/  LDS R3, [UR6+0x10] ;  /* 0x00001006ff037984 */ /* 0x002e640008000800 */
[----:B-1----:R-:W-:-:S04]  /*3190*/  SHF.L.U32 R3, R3, 0x1f, RZ ;  /* 0x0000001f03037819 */ /* 0x002fc800000006ff */
[----:B------:R-:W1:Y:S02]  /*31a0*/  SYNCS.PHASECHK.TRANS64.TRYWAIT P0, [UR6+0x8], R3 ;  /* 0x00000803ff0075a7 */ /* 0x000e640008001106 */
[----:B-1----:R-:W-:Y:S05]  /*31b0*/  @P0 BRA `(.L_x_145) ;  /* 0x0000000000080947 */ /* 0x002fea0003800000 */
[----:B------:R-:W1:Y:S02]  /*31c0*/  SYNCS.PHASECHK.TRANS64.TRYWAIT P0, [UR6+0x8], R3 ;  /* 0x00000803ff0075a7 */ /* 0x000e640008001106 */
[----:B-1----:R-:W-:Y:S05]  /*31d0*/  @!P0 BRA `(.L_x_146) ;  /* 0x0000009400cc8947 */ /* 0x002fea0003800000 */
.L_x_145:
[----:B------:R-:W2:Y:S01]  /*31e0*/  LDS R5, [UR37+0x180] ;  /* 0x00018025ff057984 */ /* 0x000ea20008000800 */
[----:B-1----:R-:W-:Y:S02]  /*31f0*/  HFMA2 R2, -RZ, RZ, 0, 5.9604644775390625e-08 ;  /* 0x00000001ff027431 */ /* 0x002fe400000001ff */
[----:B------:R-:W-:Y:S01]  /*3200*/  IMAD.MOV.U32 R3, RZ, RZ, 0xffff ;  /* 0x0000ffffff037424 */ /* 0x000fe200078e00ff */
[----:B------:R-:W-:Y:S01]  /*3210*/  UPRMT UR7, UR5, 0x654, UR8 ;  /* 0x0000065405077896 */ /* 0x000fe20008000008 */
[----:B--2---:R-:W-:-:S03]  /*3220*/  IMAD.SHL.U32 R4, R5, 0x20, RZ ;  /* 0x0000002005047824 */ /* 0x004fc600078e00ff */
[-C--:B------:R-:W-:Y:S02]  /*3230*/  SHF.L.U32 R3, R3, R5.reuse, RZ ;  /* 0x0000000503037219 */ /* 0x080fe400000006ff */
[----:B------:R-:W-:Y:S01]  /*3240*/  SHF.L.U32 R5, R2, R5, RZ ;  /* 0x0000000502057219 */ /* 0x000fe200000006ff */
[----:B------:R2:W-:Y:S04]  /*3250*/  STS [UR37+0x180], R4 ;  /* 0x00018004ff007988 */ /* 0x0005e80008000825 */
[----:B------:R2:W-:Y:S04]  /*3260*/  ATOMS.OR RZ, [UR6+0x14], R3 ;  /* 0x00001403ffff798c */ /* 0x0005e8000b000006 */
[----:B------:R2:W-:Y:S01]  /*3270*/  ATOMS.OR RZ, [UR6+0x18], R5 ;  /* 0x00001805ffff798c */ /* 0x0005e2000b000006 */
[----:B------:R-:W-:Y:S03]  /*3280*/  SYNCS.ARRIVE.TRANS64.RED.A1T0 RZ, [UR7], RZ ;  /* 0x000000ffffff79a7 */ /* 0x000fe60008100407 */
[----:B------:R2:W-:Y:S01]  /*3290*/  ATOMS.XOR RZ, [UR6+0x10], R2 ;  /* 0x00001002ffff798c */ /* 0x0005e2000b800006 */
[----:B------:R-:W-:Y:S05]  /*32a0*/  BRA `(.L_x_143) ;  /* 0x0000000000107947 */ /* 0x000fea0003800000 */
.L_x_136:
[----:B------:R-:W-:-:S05]  /*32b0*/  MOV R2, 0xffffffff ;  /* 0xffffffff00027802 */ /* 0x000fca0000000f00 */
[----:B------:R1:W-:Y:S02]  /*32c0*/  STS [UR37+0x180], R2 ;  /* 0x00018002ff007988 */ /* 0x0003e40008000825 */
[----:B-1----:R-:W-:Y:S02]  /*32d0*/  MOV R2, 0x32f0 ;  /* 0x000032f000027802 */ /* 0x002fe40000000f00 */
[----:B-----5:R-:W-:Y:S05]  /*32e0*/  CALL.REL.NOINC `($__internal_1_$__cuda_sm10x_tcgen05_guardrail_trap_phase_invalid_during_alloc) ;  /* 0x000000a000207944 */ /* 0x020fea0003c00000 */
.L_x_143:
[----:B------:R-:W-:Y:S05]  /*32f0*/  WARPSYNC.ALL ;  /* 0x0000000000007948 */ /* 0x000fea0003800000 */
[----:B------:R-:W3:Y:S01]  /*3300*/  S2UR UR6, SR_CgaCtaId ;  /* 0x00000000000679c3 */ /* 0x000ee20000008800 */
[----:B------:R-:W-:Y:S01]  /*3310*/  UMOV UR7, 0x400 ;  /* 0x0000040000077882 */ /* 0x000fe20000000000 */
[----:B------:R-:W-:-:S06]  /*3320*/  NOP ;  /* 0x0000000000007918 */ /* 0x000fcc0000000000 */
[----:B------:R-:W-:Y:S06]  /*3330*/  BAR.ARV 0x6, 0xa0 ;  /* 0x0182800000007b1d */ /* 0x000fec0000002000 */
[----:B------:R-:W-:Y:S01]  /*3340*/  LOP3.LUT R10, R10, 0xffff, RZ, 0xc0, !PT ;  /* 0x0000ffff0a0a7812 */ /* 0x000fe200078ec0ff */
[----:B------:R-:W-:Y:S01]  /*3350*/  UISETP.LT.AND UP0, UPT, UR21, 0x1, UPT ;  /* 0x000000011500788c */ /* 0x000fe2000bf01270 */
[----:B------:R-:W-:Y:S01]  /*3360*/  LOP3.LUT R0, R0, 0xffff, RZ, 0xc0, !PT ;  /* 0x0000ffff00007812 */ /* 0x000fe200078ec0ff */
[----:B-1----:R-:W-:Y:S01]  /*3370*/  IMAD.MOV.U32 R9, RZ, RZ, 0x1 ;  /* 0x00000001ff097424 */ /* 0x002fe200078e00ff */
[----:B------:R-:W-:Y:S01]  /*3380*/  R2UR UR12, R10 ;  /* 0x000000000a0c72ca */ /* 0x000fe200000e0000 */
[----:B------:R-:W-:Y:S01]  /*3390*/  USEL UR13, UR21, 0x1, !UP0 ;  /* 0x00000001150d7887 */ /* 0x000fe2000c000000 */
[----:B------:R-:W-:Y:S01]  /*33a0*/  R2UR UR11, R0 ;  /* 0x00000000000b72ca */ /* 0x000fe200000e0000 */
[----:B------:R-:W-:Y:S01]  /*33b0*/  IMAD.MOV.U32 R8, RZ, RZ, RZ ;  /* 0x000000ffff087224 */ /* 0x000fe200078e00ff */
[----:B------:R-:W-:-:S02]  /*33c0*/  UISETP.NE.AND UP3, UPT, UR4, URZ, UPT ;  /* 0x000000ff0400728c */ /* 0x000fc4000bf65270 */
[----:B---3--:R-:W-:Y:S02]  /*33d0*/  ULEA UR6, UR6, UR7, 0x18 ;  /* 0x0000000706067291 */ /* 0x008fe4000f8ec0ff */
[----:B------:R-:W-:Y:S02]  /*33e0*/  UIADD3 UR13, UPT, UPT, -UR13, URZ, URZ ;  /* 0x000000ff0d0d7290 */ /* 0x000fe4000fffe1ff */
[----:B------:R-:W-:Y:S02]  /*33f0*/  UIADD3 UR14, UPT, UPT, UR6, 0x8400, URZ ;  /* 0x00008400060e7890 */ /* 0x000fe4000fffe0ff */
[----:B------:R-:W-:Y:S02]  /*3400*/  UIADD3 UR15, UPT, UPT, UR6, 0x1c400, URZ ;  /* 0x0001c400060f7890 */ /* 0x000fe4000fffe0ff */
[----:B------:R-:W-:Y:S01]  /*3410*/  UIADD3 UR16, UPT, UPT, UR6, 0x30400, URZ ;  /* 0x0003040006107890 */ /* 0x000fe2000fffe0ff */
[----:B--2---:R-:W1:Y:S01]  /*3420*/  LDS R2, [UR6+0x180] ;  /* 0x00018006ff027984 */ /* 0x004e620008000800 */
[----:B------:R-:W-:-:S02]  /*3430*/  USHF.R.U32.HI UR14, URZ, 0x4, UR14 ;  /* 0x00000004ff0e7899 */ /* 0x000fc4000801160e */
[----:B------:R-:W-:Y:S02]  /*3440*/  USHF.R.U32.HI UR15, URZ, 0x4, UR15 ;  /* 0x00000004ff0f7899 */ /* 0x000fe4000801160f */
[----:B------:R-:W-:Y:S02]  /*3450*/  USHF.R.U32.HI UR16, URZ, 0x4, UR16 ;  /* 0x00000004ff107899 */ /* 0x000fe40008011610 */
[----:B------:R-:W-:Y:S02]  /*3460*/  ULOP3.LUT UR14, UR14, 0x3fff, URZ, 0xc0, !UPT ;  /* 0x00003fff0e0e7892 */ /* 0x000fe4000f8ec0ff */
[----:B------:R-:W-:Y:S02]  /*3470*/  ULOP3.LUT UR15, UR15, 0x3fff, URZ, 0xc0, !UPT ;  /* 0x00003fff0f0f7892 */ /* 0x000fe4000f8ec0ff */
[----:B------:R-:W-:Y:S02]  /*3480*/  ULOP3.LUT UR16, UR16, 0x3fff, URZ, 0xc0, !UPT ;  /* 0x00003fff10107892 */ /* 0x000fe4000f8ec0ff */
[----:B------:R-:W-:-:S02]  /*3490*/  ULOP3.LUT UR14, UR14, 0x10000, URZ, 0xfc, !UPT ;  /* 0x000100000e0e7892 */ /* 0x000fc4000f8efcff */
[----:B------:R-:W-:Y:S02]  /*34a0*/  ULOP3.LUT UR15, UR15, 0x10000, URZ, 0xfc, !UPT ;  /* 0x000100000f0f7892 */ /* 0x000fe4000f8efcff */
[----:B------:R-:W-:Y:S01]  /*34b0*/  ULOP3.LUT UR16, UR16, 0x10000, URZ, 0xfc, !UPT ;  /* 0x0001000010107892 */ /* 0x000fe2000f8efcff */
[----:B------:R-:W-:Y:S01]  /*34c0*/  UMOV UR26, URZ ;  /* 0x000000ff001a7c82 */ /* 0x000fe20008000000 */
[----:B------:R-:W-:Y:S01]  /*34d0*/  UMOV UR25, URZ ;  /* 0x000000ff00197c82 */ /* 0x000fe20008000000 */
[----:B-1----:R-:W-:Y:S01]  /*34e0*/  R2UR UR29, R2 ;  /* 0x00000000021d72ca */ /* 0x002fe200000e0000 */
[----:B------:R-:W-:-:S05]  /*34f0*/  IMAD.MOV.U32 R2, RZ, RZ, 0x1020 ;  /* 0x00001020ff027424 */ /* 0x000fca00078e00ff */
[----:B------:R-:W-:Y:S02]  /*3500*/  R2UR UR27, R2 ;  /* 0x00000000021b72ca */ /* 0x000fe400000e0000 */
[----:B------:R-:W-:-:S05]  /*3510*/  CS2R R2, SRZ ;  /* 0x0000000000027805 */ /* 0x000fca000001ff00 */
[----:B------:R-:W-:Y:S02]  /*3520*/  ULOP3.LUT UR7, UR29, 0x1, URZ, 0xc0, !UPT ;  /* 0x000000011d077892 */ /* 0x000fe4000f8ec0ff */
[----:B------:R-:W-:Y:S02]  /*3530*/  UIADD3 UR28, UPT, UPT, UR29, 0x100, URZ ;  /* 0x000001001d1c7890 */ /* 0x000fe4000fffe0ff */
[----:B------:R-:W-:-:S04]  /*3540*/  ULOP3.LUT UR7, UR7, 0x14, URZ, 0xfc, !UPT ;  /* 0x0000001407077892 */ /* 0x000fc8000f8efcff */
[----:B------:R-:W-:-:S12]  /*3550*/  UPRMT UR27, UR7, 0x5410, UR27 ;  /* 0x00005410071b7896 */ /* 0x000fd8000800001b */
.L_x_155:
[C---:B------:R-:W-:Y:S02]  /*3560*/  LEA R0, R8.reuse, UR6, 0x3 ;  /* 0x0000000608007c11 */ /* 0x040fe4000f8e18ff */
[----:B------:R-:W-:Y:S02]  /*3570*/  SHF.L.U32 R5, R3, 0x1f, RZ ;  /* 0x0000001f03057819 */ /* 0x000fe400000006ff */
[----:B------:R-:W-:Y:S02]  /*3580*/  LEA R4, R8, UR6, 0x4 ;  /* 0x0000000608047c11 */ /* 0x000fe4000f8e20ff */
[----:B------:R-:W1:Y:S02]  /*3590*/  SYNCS.PHASECHK.TRANS64.TRYWAIT P0, [R0+URZ+0xf0], R5 ;  /* 0x0000f005000075a7 */ /* 0x000e6400080011ff */
[----:B-1234-:R-:W-:Y:S05]  /*35a0*/  @!P0 BRA `(.L_x_147) ;  /* 0x0000009000f08947 */ /* 0x01efea0003800000 */
.L_x_293:
[----:B-1----:R-:W1:Y:S01]  /*35b0*/  LDS.128 R4, [R4+0x160] ;  /* 0x0001600004047984 */ /* 0x002e620000000c00 */
[----:B------:R-:W-:Y:S02]  /*35c0*/  VIADD R0, R0, 0x100 ;  /* 0x0000010000007836 */ /* 0x000fe40000000000 */
        /* <DEDUP_REMOVED lines=9> */
[----:B-1----:R-:W-:Y:S01]  /*3660*/  LOP3.LUT P1, RZ, R6, 0x1, RZ, 0xc0, !PT ;  /* 0x0000000106ff7812 */ /* 0x002fe2000782c0ff */
[----:B--2---:R-:W-:-:S12]  /*3670*/  BRA.U UP3, `(.L_x_148) ;  /* 0x0000000503447547 */ /* 0x004fd8000b800000 */
[----:B------:R-:W1:Y:S01]  /*3680*/  LDCU UR7, c[0x0][0x38c] ;  /* 0x00007180ff0777ac */ /* 0x000e620008000800 */
[----:B------:R-:W-:Y:S02]  /*3690*/  PLOP3.LUT P2, PT, PT, PT, PT, 0x80, 0x8 ;  /* 0x000000000008781c */ /* 0x000fe40003f4f070 */
[----:B------:R-:W-:Y:S01]  /*36a0*/  SHF.L.U32 R5, R9, 0x1f, RZ ;  /* 0x0000001f09057819 */ /* 0x000fe200000006ff */
[----:B------:R-:W-:Y:S02]  /*36b0*/  ULEA UR9, UR26, UR6, 0x3 ;  /* 0x000000061a097291 */ /* 0x000fe4000f8e18ff */
[----:B------:R-:W-:Y:S02]  /*36c0*/  ULEA UR10, UR26, UR29, 0x7 ;  /* 0x0000001d1a0a7291 */ /* 0x000fe4000f8e38ff */
[----:B-1----:R-:W-:-:S06]  /*36d0*/  UISETP.GE.AND UP0, UPT, UR7, 0x1, UPT ;  /* 0x000000010700788c */ /* 0x002fcc000bf06270 */
[----:B------:R-:W-:-:S05]  /*36e0*/  PLOP3.LUT P0, PT, PT, PT, UP0, 0x80, 0x8 ;  /* 0x000000000008781c */ /* 0x000fca0003f0f008 */
[----:B------:R-:W-:-:S08]  /*36f0*/  @UP0 ULEA UR7, UR25, UR6, 0x3 ;  /* 0x0000000619070291 */ /* 0x000fd0000f8e18ff */
[----:B------:R-:W-:-:S04]  /*3700*/  @P0 SHF.L.U32 R0, R2, 0x1f, RZ ;  /* 0x0000001f02000819 */ /* 0x000fc800000006ff */
[----:B------:R1:W2:Y:S01]  /*3710*/  @P0 SYNCS.PHASECHK.TRANS64.TRYWAIT P2, [UR7], R0 ;  /* 0x00000000ff0005a7 */ /* 0x0002a20008041107 */
[----:B------:R-:W3:Y:S02]  /*3720*/  SYNCS.PHASECHK.TRANS64.TRYWAIT P0, [UR9+0x120], R5 ;  /* 0x00012005ff0075a7 */ /* 0x000ee40008001109 */
[----:B-123--:R-:W-:Y:S05]  /*3730*/  @!P0 BRA `(.L_x_149) ;  /* 0x0000009000a08947 */ /* 0x00efea0003800000 */
.L_x_295:
[----:B------:R-:W-:Y:S05]  /*3740*/  BRA.U !UP0, `(.L_x_150) ;  /* 0x0000000508047547 */ /* 0x000fea000b800000 */
[----:B------:R-:W-:Y:S01]  /*3750*/  HFMA2 R4, -RZ, RZ, 0, 0.0005035400390625 ;  /* 0x00001020ff047431 */ /* 0x000fe200000001ff */
[----:B------:R-:W-:Y:S01]  /*3760*/  UMOV UR24, URZ ;  /* 0x000000ff00187c82 */ /* 0x000fe20008000000 */
[----:B------:R-:W-:Y:S01]  /*3770*/  UMOV UR23, 0x1 ;  /* 0x0000000100177882 */ /* 0x000fe20000000000 */
[----:B------:R-:W-:Y:S01]  /*3780*/  UMOV UR17, UR25 ;  /* 0x0000001900117c82 */ /* 0x000fe20008000000 */
[----:B------:R-:W-:Y:S01]  /*3790*/  UMOV UR22, UR13 ;  /* 0x0000000d00167c82 */ /* 0x000fe20008000000 */
[----:B------:R-:W-:Y:S01]  /*37a0*/  UMOV UR20, UR21 ;  /* 0x0000001500147c82 */ /* 0x000fe20008000000 */
[----:B------:R-:W-:-:S05]  /*37b0*/  UMOV UR19, URZ ;  /* 0x000000ff00137c82 */ /* 0x000fca0008000000 */
.L_x_154:
[----:B------:R-:W-:Y:S02]  /*37c0*/  UIADD3 UR22, UPT, UPT, UR22, 0x1, URZ ;  /* 0x0000000116167890 */ /* 0x000fe4000fffe0ff */
[----:B---3--:R-:W-:Y:S02]  /*37d0*/  ULEA UR8, UR17, UR6, 0x3 ;  /* 0x0000000611087291 */ /* 0x008fe4000f8e18ff */
[----:B------:R-:W-:Y:S01]  /*37e0*/  UISETP.NE.AND UP0, UPT, UR22, URZ, UPT ;  /* 0x000000ff1600728c */ /* 0x000fe2000bf05270 */
[----:B--2---:R-:W-:Y:S10]  /*37f0*/  @P2 BRA `(.L_x_151) ;  /* 0x00000000000c2947 */ /* 0x004ff40003800000 */
[----:B-1----:R-:W-:Y:S04]  /*3800*/  SHF.L.U32 R5, R2, 0x1f, RZ ;  /* 0x0000001f02057819 */ /* 0x002fe800000006ff */
[----:B------:R-:W1:Y:S02]  /*3810*/  SYNCS.PHASECHK.TRANS64.TRYWAIT P0, [UR8], R5 ;  /* 0x00000005ff0075a7 */ /* 0x000e640008001108 */
[----:B-1----:R-:W-:Y:S05]  /*3820*/  @!P0 BRA `(.L_x_152) ;  /* 0x00000090007c8947 */ /* 0x002fea0003800000 */
.L_x_151:
[----:B------:R-:W-:Y:S01]  /*3830*/  UISETP.NE.AND UP1, UPT, UR20, 0x1, UPT ;  /* 0x000000011400788c */ /* 0x000fe2000bf25270 */
[----:B------:R-:W-:Y:S01]  /*3840*/  PLOP3.LUT P2, PT, PT, PT, PT, 0x80, 0x8 ;  /* 0x000000000008781c */ /* 0x000fe20003f4f070 */
[----:B------:R-:W-:Y:S04]  /*3850*/  UIADD3 UR25, UPT, UPT, UR17, 0x1, URZ ;  /* 0x0000000111197890 */ /* 0x000fe8000fffe0ff */
[----:B------:R-:W-:Y:S01]  /*3860*/  UISETP.NE.AND UP2, UPT, UR25, 0xa, UPT ;  /* 0x0000000a1900788c */ /* 0x000fe2000bf45270 */
[----:B------:R-:W-:Y:S03]  /*3870*/  PLOP3.LUT P0, PT, PT, PT, UP1, 0x80, 0x8 ;  /* 0x000000000008781c */ /* 0x000fe60003f0f018 */
[----:B------:R-:W-:Y:S02]  /*3880*/  USEL UR18, URZ, 0x1, UP2 ;  /* 0x00000001ff127887 */ /* 0x000fe40009000000 */
[----:B------:R-:W-:Y:S04]  /*3890*/  USEL UR25, UR25, URZ, UP2 ;  /* 0x000000ff19197287 */ /* 0x000fe80009000000 */
[----:B------:R-:W-:Y:S01]  /*38a0*/  @UP1 ULEA UR7, UR25, UR6, 0x3 ;  /* 0x0000000619071291 */ /* 0x000fe2000f8e18ff */
[----:B------:R-:W-:Y:S04]  /*38b0*/  LOP3.LUT R2, R2, UR18, RZ, 0x3c, !PT ;  /* 0x0000001202027c12 */ /* 0x000fe8000f8e3cff */
[----:B-1----:R-:W-:Y:S04]  /*38c0*/  @P0 SHF.L.U32 R0, R2, 0x1f, RZ ;  /* 0x0000001f02000819 */ /* 0x002fe800000006ff */
[----:B------:R1:W2:Y:S01]  /*38d0*/  @P0 SYNCS.PHASECHK.TRANS64.TRYWAIT P2, [UR7], R0 ;  /* 0x00000000ff0005a7 */ /* 0x0002a20008041107 */
[----:B------:R-:W-:Y:S04]  /*38e0*/  ULOP3.LUT UR7, UR23, 0x1, URZ, 0xc0, !UPT ;  /* 0x0000000117077892 */ /* 0x000fe8000f8ec0ff */
[----:B------:R-:W-:Y:S09]  /*38f0*/  UISETP.NE.U32.AND UP1, UPT, UR7, 0x1, UPT ;  /* 0x000000010700788c */ /* 0x000ff2000bf25070 */
[----:B------:R-:W-:Y:S05]  /*3900*/  BRA.U UP1, `(.L_x_153) ;  /* 0x0000000101107547 */ /* 0x000fea000b800000 */
[----:B------:R-:W-:Y:S01]  /*3910*/  ULEA UR30, UR17, UR16, 0x7 ;  /* 0x00000010111e7291 */ /* 0x000fe2000f8e38ff */
[----:B------:R-:W-:Y:S08]  /*3920*/  UMOV UR31, 0x4008 ;  /* 0x00004008001f7882 */ /* 0x000ff00000000000 */
[----:B------:R3:W-:Y:S01]  /*3930*/  UTCCP.T.S.2CTA.128dp128bit tmem[UR29+0x100], gdesc[UR30] ;  /* 0x0001001e1d0079e7 */ /* 0x0007e20008380000 */
[----:B------:R-:W-:Y:S02]  /*3940*/  NOP ;  /* 0x0000000000007918 */ /* 0x000fe40000000000 */
.L_x_153:
[----:B------:R-:W-:Y:S01]  /*3950*/  ELECT P0, URZ, PT ;  /* 0x0000000000ff782f */ /* 0x000fe20003800000 */
[----:B------:R-:W-:Y:S02]  /*3960*/  ULEA UR7, UR24, UR28, 0x1 ;  /* 0x0000001c18077291 */ /* 0x000fe4000f8e08ff */
[----:B------:R-:W-:Y:S02]  /*3970*/  ULEA UR32, UR17, UR15, 0x9 ;  /* 0x0000000f11207291 */ /* 0x000fe4000f8e48ff */
[----:B------:R-:W-:Y:S02]  /*3980*/  UIADD3 UR18, UPT, UPT, UR7, 0x1, URZ ;  /* 0x0000000107127890 */ /* 0x000fe4000fffe0ff */
[----:B------:R-:W-:Y:S02]  /*3990*/  UISETP.NE.U32.AND UP1, UPT, UR19, URZ, UPT ;  /* 0x000000ff1300728c */ /* 0x000fe4000bf25070 */
[----:B---3--:R-:W-:Y:S02]  /*39a0*/  ULOP3.LUT UR31, UR18, 0x1, URZ, 0xc0, !UPT ;  /* 0x00000001121f7892 */ /* 0x008fe4000f8ec0ff */
[----:B------:R-:W-:Y:S02]  /*39b0*/  ULOP3.LUT UR38, UR7, 0xfffffffe, URZ, 0xc0, !UPT ;  /* 0xfffffffe07267892 */ /* 0x000fe4000f8ec0ff */
[----:B------:R-:W-:Y:S01]  /*39c0*/  @P0 R2UR UR30, R4 ;  /* 0x00000000041e02ca */ /* 0x000fe200000e0000 */
[----:B------:R-:W-:Y:S02]  /*39d0*/  ULOP3.LUT UR31, UR31, 0x14, URZ, 0xfc, !UPT ;  /* 0x000000141f1f7892 */ /* 0x000fe4000f8efcff */
[----:B------:R-:W-:Y:S02]  /*39e0*/  UIADD3 UR36, UPT, UPT, UR32, 0x4, URZ ;  /* 0x0000000420247890 */ /* 0x000fe4000fffe0ff */
[----:B------:R-:W-:Y:S02]  /*39f0*/  ULOP3.LUT UR40, UR18, 0xfffffffe, URZ, 0xc0, !UPT ;  /* 0xfffffffe12287892 */ /* 0x000fe4000f8ec0ff */
[----:B------:R-:W-:Y:S01]  /*3a00*/  UIADD3 UR8, UPT, UPT, UR8, 0x50, URZ ;  /* 0x0000005008087890 */ /* 0x000fe2000fffe0ff */
[----:B------:R-:W-:Y:S01]  /*3a10*/  IMAD.U32 R5, RZ, RZ, UR31 ;  /* 0x0000001fff057e24 */ /* 0x000fe2000f8e00ff */
[----:B------:R-:W-:Y:S02]  /*3a20*/  UIADD3 UR23, UPT, UPT, UR23, 0x1, URZ ;  /* 0x0000000117177890 */ /* 0x000fe4000fffe0ff */
[----:B------:R-:W-:Y:S02]  /*3a30*/  UIADD3 UR20, UPT, UPT, UR20, -0x1, URZ ;  /* 0xffffffff14147890 */ /* 0x000fe4000fffe0ff */
[----:B------:R-:W-:Y:S01]  /*3a40*/  ULOP3.LUT UR24, UR24, 0x1, URZ, 0x3c, !UPT ;  /* 0x0000000118187892 */ /* 0x000fe2000f8e3cff */
[----:B-1----:R-:W-:Y:S01]  /*3a50*/  IMAD.U32 R0, RZ, RZ, UR30 ;  /* 0x0000001eff007e24 */ /* 0x002fe2000f8e00ff */
[----:B------:R-:W-:Y:S01]  /*3a60*/  ULEA UR30, UR17, UR14, 0x9 ;  /* 0x0000000e111e7291 */ /* 0x000fe2000f8e48ff */
[----:B------:R-:W-:Y:S01]  /*3a70*/  UMOV UR33, 0x40004040 ;  /* 0x4000404000217882 */ /* 0x000fe20000000000 */
[----:B------:R-:W-:Y:S02]  /*3a80*/  UMOV UR31, 0x80004020 ;  /* 0x80004020001f7882 */ /* 0x000fe40000000000 */
[----:B------:R-:W-:Y:S01]  /*3a90*/  UIADD3 UR34, UPT, UPT, UR30, 0x2, URZ ;  /* 0x000000021e227890 */ /* 0x000fe2000fffe0ff */
[----:B------:R-:W-:Y:S01]  /*3aa0*/  @P0 PRMT R0, R5, 0x5410, R0 ;  /* 0x0000541005000816 */ /* 0x000fe20000000000 */
[----:B------:R-:W-:Y:S01]  /*3ab0*/  UMOV UR39, UR27 ;  /* 0x0000001b00277c82 */ /* 0x000fe20008000000 */
[----:B------:R-:W-:Y:S01]  /*3ac0*/  UMOV UR37, 0x40004040 ;  /* 0x4000404000257882 */ /* 0x000fe20000000000 */
[----:B------:R-:W-:Y:S01]  /*3ad0*/  UMOV UR35, 0x80004020 ;  /* 0x8000402000237882 */ /* 0x000fe20000000000 */
[----:B------:R-:W-:Y:S01]  /*3ae0*/  @P0 R2UR UR17, R0 ;  /* 0x00000000001102ca */ /* 0x000fe200000e0000 */
[----:B------:R3:W-:Y:S01]  /*3af0*/  UTCHMMA.2CTA gdesc[UR30], gdesc[UR32], tmem[UR10], tmem[UR38], idesc[UR39], UP1 ;  /* 0x00ff26201e0075ea */ /* 0x0007e20008a0000a */
[----:B------:R-:W-:Y:S11]  /*3b00*/  UMOV UR19, 0x1 ;  /* 0x0000000100137882 */ /* 0x000ff60000000000 */
[----:B------:R-:W-:Y:S01]  /*3b10*/  UMOV UR41, UR17 ;  /* 0x0000001100297c82 */ /* 0x000fe20008000000 */
[----:B------:R-:W-:Y:S01]  /*3b20*/  UMOV UR17, UR25 ;  /* 0x0000001900117c82 */ /* 0x000fe20008000000 */
[----:B------:R3:W-:Y:S01]  /*3b30*/  UTCHMMA.2CTA gdesc[UR34], gdesc[UR36], tmem[UR10], tmem[UR40], idesc[UR41], UPT ;  /* 0x00ff2824220075ea */ /* 0x0007e2000ba0000a */
[----:B------:R3:W-:Y:S01]  /*3b40*/  UTCBAR.2CTA.MULTICAST [UR8], URZ, UR12 ;  /* 0x000000ff080073e9 */ /* 0x0007e2000820080c */
[----:B------:R-:W-:Y:S05]  /*3b50*/  BRA.U UP0, `(.L_x_154) ;  /* 0xfffffffd00187547 */ /* 0x000fea000b83ffff */
.L_x_150:
[----:B------:R-:W-:-:S09]  /*3b60*/  UIADD3 UR9, UPT, UPT, UR9, 0x110, URZ ;  /* 0x0000011009097890 */ /* 0x000fd2000fffe0ff */
[----:B------:R4:W-:Y:S01]  /*3b70*/  UTCBAR.2CTA.MULTICAST [UR9], URZ, UR11 ;  /* 0x000000ff090073e9 */ /* 0x0009e2000820080b */
[----:B------:R-:W-:Y:S02]  /*3b80*/  NOP ;  /* 0x0000000000007918 */ /* 0x000fe40000000000 */
.L_x_148:
[----:B------:R-:W-:Y:S01]  /*3b90*/  UIADD3 UR26, UPT, UPT, UR26, 0x1, URZ ;  /* 0x000000011a1a7890 */ /* 0x000fe2000fffe0ff */
[----:B------:R-:W-:-:S03]  /*3ba0*/  ISETP.NE.AND P0, PT, R8, 0x2, PT ;  /* 0x000000020800780c */ /* 0x000fc60003f05270 */
[----:B------:R-:W-:Y:S01]  /*3bb0*/  UISETP.NE.AND UP0, UPT, UR26, 0x2, UPT ;  /* 0x000000021a00788c */ /* 0x000fe2000bf05270 */
[----:B-1----:R-:W-:Y:S02]  /*3bc0*/  SEL R0, RZ, 0x1, P0 ;  /* 0x00000001ff007807 */ /* 0x002fe40000000000 */
[----:B------:R-:W-:Y:S01]  /*3bd0*/  SEL R8, R8, RZ, P0 ;  /* 0x000000ff08087207 */ /* 0x000fe20000000000 */
[----:B------:R-:W-:Y:S01]  /*3be0*/  USEL UR7, URZ, 0x1, UP0 ;  /* 0x00000001ff077887 */ /* 0x000fe20008000000 */
[----:B------:R-:W-:Y:S01]  /*3bf0*/  LOP3.LUT R3, R3, R0, RZ, 0x3c, !PT ;  /* 0x0000000003037212 */ /* 0x000fe200078e3cff */
[----:B------:R-:W-:-:S04]  /*3c00*/  USEL UR26, UR26, URZ, UP0 ;  /* 0x000000ff1a1a7287 */ /* 0x000fc80008000000 */
[----:B------:R-:W-:Y:S01]  /*3c10*/  LOP3.LUT R9, R9, UR7, RZ, 0x3c, !PT ;  /* 0x0000000709097c12 */ /* 0x000fe2000f8e3cff */
[----:B------:R-:W-:Y:S07]  /*3c20*/  @P1 BRA `(.L_x_155) ;  /* 0xfffffff8004c1947 */ /* 0x000fee000383ffff */
[----:B------:R-:W1:Y:S01]  /*3c30*/  S2UR UR7, SR_CgaCtaId ;  /* 0x00000000000779c3 */ /* 0x000e620000008800 */
[----:B------:R-:W-:Y:S01]  /*3c40*/  ELECT P0, URZ, PT ;  /* 0x0000000000ff782f */ /* 0x000fe20003800000 */
[----:B------:R-:W-:Y:S01]  /*3c50*/  HFMA2 R0, -RZ, RZ, 0, 5.9604644775390625e-08 ;  /* 0x00000001ff007431 */ /* 0x000fe200000001ff */
[----:B---3--:R-:W-:-:S05]  /*3c60*/  UMOV UR8, 0x40 ;  /* 0x0000004000087882 */ /* 0x008fca0000000000 */
[----:B------:R-:W-:Y:S01]  /*3c70*/  UVIRTCOUNT.DEALLOC.SMPOOL 0x80 ;  /* 0x000000800000784c */ /* 0x000fe20000000000 */
[----:B------:R-:W-:Y:S02]  /*3c80*/  UISETP.NE.AND UP0, UPT, UR4, URZ, UPT ;  /* 0x000000ff0400728c */ /* 0x000fe4000bf05270 */
[----:B-1----:R-:W-:-:S09]  /*3c90*/  ULEA UR7, UR7, UR8, 0x18 ;  /* 0x0000000807077291 */ /* 0x002fd2000f8ec0ff */
[----:B------:R1:W-:Y:S01]  /*3ca0*/  @P0 STS.U8 [UR7+0x1c], R0 ;  /* 0x00001c00ff000988 */ /* 0x0003e20008000007 */
[----:B------:R-:W-:Y:S05]  /*3cb0*/  BRA.U UP0, `(.L_x_156) ;  /* 0x0000000100587547 */ /* 0x000fea000b800000 */
[----:B------:R-:W-:Y:S01]  /*3cc0*/  UIADD3 UR8, UPT, UPT, UR6, 0x120, URZ ;  /* 0x0000012006087890 */ /* 0x000fe2000fffe0ff */
[----:B------:R-:W-:-:S03]  /*3cd0*/  SHF.L.U32 R3, R9, 0x1f, RZ ;  /* 0x0000001f09037819 */ /* 0x000fc600000006ff */
[----:B------:R-:W-:-:S09]  /*3ce0*/  ULEA UR4, UR26, UR8, 0x3 ;  /* 0x000000081a047291 */ /* 0x000fd2000f8e18ff */
[----:B------:R-:W3:Y:S02]  /*3cf0*/  SYNCS.PHASECHK.TRANS64.TRYWAIT P0, [UR4], R3 ;  /* 0x00000003ff0075a7 */ /* 0x000ee40008001104 */
[----:B---3--:R-:W-:Y:S05]  /*3d00*/  @!P0 BRA `(.L_x_157) ;  /* 0x0000008c005c8947 */ /* 0x008fea0003800000 */
.L_x_298:
[----:B----4-:R-:W-:-:S04]  /*3d10*/  UIADD3 UR9, UPT, UPT, UR26, 0x1, URZ ;  /* 0x000000011a097890 */ /* 0x010fc8000fffe0ff */
[----:B------:R-:W-:-:S04]  /*3d20*/  UISETP.NE.AND UP1, UPT, UR9, 0x2, UPT ;  /* 0x000000020900788c */ /* 0x000fc8000bf25270 */
[----:B------:R-:W-:Y:S02]  /*3d30*/  USEL UR4, URZ, 0x1, UP1 ;  /* 0x00000001ff047887 */ /* 0x000fe40008800000 */
[----:B------:R-:W-:-:S04]  /*3d40*/  USEL UR9, UR9, URZ, UP1 ;  /* 0x000000ff09097287 */ /* 0x000fc80008800000 */
[----:B------:R-:W-:Y:S01]  /*3d50*/  ULEA UR9, UR9, UR8, 0x3 ;  /* 0x0000000809097291 */ /* 0x000fe2000f8e18ff */
[----:B-1----:R-:W-:-:S04]  /*3d60*/  LOP3.LUT R3, R9, UR4, RZ, 0x3c, !PT ;  /* 0x0000000409037c12 */ /* 0x002fc8000f8e3cff */
[----:B------:R-:W-:Y:S01]  /*3d70*/  SHF.L.U32 R3, R3, 0x1f, RZ ;  /* 0x0000001f03037819 */ /* 0x000fe200000006ff */
[----:B------:R-:W-:-:S04]  /*3d80*/  IMAD.U32 R0, RZ, RZ, UR9 ;  /* 0x00000009ff007e24 */ /* 0x000fc8000f8e00ff */
[----:B------:R1:W3:Y:S03]  /*3d90*/  SYNCS.PHASECHK.TRANS64.TRYWAIT P0, [R0+URZ], R3 ;  /* 0x00000003000075a7 */ /* 0x0002e600080011ff */
[----:B---3--:R-:W-:Y:S05]  /*3da0*/  @!P0 NANOSLEEP.SYNCS 0x989680 ;  /* 0x009896800000895d */ /* 0x008fea0003900000 */
[----:B------:R-:W3:Y:S02]  /*3db0*/  @!P0 SYNCS.PHASECHK.TRANS64 P0, [R0+URZ], R3 ;  /* 0x00000003000085a7 */ /* 0x000ee400080010ff */
[----:B---3--:R-:W-:Y:S05]  /*3dc0*/  @P0 BRA `(.L_x_158) ;  /* 0x0000000000200947 */ /* 0x008fea0003800000 */
.L_x_159:
[----:B---3--:R3:W4:Y:S02]  /*3dd0*/  SYNCS.PHASECHK.TRANS64.TRYWAIT P0, [R0+URZ], R3 ;  /* 0x00000003000075a7 */ /* 0x00872400080011ff */
[----:B----4-:R-:W-:Y:S05]  /*3de0*/  @!P0 NANOSLEEP.SYNCS 0x989680 ;  /* 0x009896800000895d */ /* 0x010fea0003900000 */
[----:B------:R-:W4:Y:S02]  /*3df0*/  @!P0 SYNCS.PHASECHK.TRANS64 P0, [R0+URZ], R3 ;  /* 0x00000003000085a7 */ /* 0x000f2400080010ff */
[----:B----4-:R-:W-:Y:S05]  /*3e00*/  @!P0 BRA `(.L_x_159) ;  /* 0xfffffffc00f08947 */ /* 0x010fea000383ffff */
[----:B------:R-:W-:Y:S05]  /*3e10*/  BRA `(.L_x_158) ;  /* 0x00000000000c7947 */ /* 0x000fea0003800000 */
.L_x_156:
[----:B------:R-:W-:-:S04]  /*3e20*/  UIADD3 UR4, UPT, UPT, UR6, 0x150, URZ ;  /* 0x0000015006047890 */ /* 0x000fc8000fffe0ff */
[----:B------:R-:W-:-:S09]  /*3e30*/  UPRMT UR4, UR5, 0x654, UR4 ;  /* 0x0000065405047896 */ /* 0x000fd20008000004 */
[----:B------:R-:W-:Y:S03]  /*3e40*/  SYNCS.ARRIVE.TRANS64.RED.A1T0 RZ, [UR4], RZ ;  /* 0x000000ffffff79a7 */ /* 0x000fe60008100404 */
.L_x_158:
[----:B-1-3--:R-:W-:Y:S01]  /*3e50*/  SHF.L.U32 R3, RZ, 0x1f, RZ ;  /* 0x0000001fff037819 */ /* 0x00afe200000006ff */
[----:B------:R-:W-:Y:S01]  /*3e60*/  UIADD3 UR4, UPT, UPT, UR6, 0x150, URZ ;  /* 0x0000015006047890 */ /* 0x000fe2000fffe0ff */
[----:B------:R-:W-:Y:S02]  /*3e70*/  PLOP3.LUT P0, PT, PT, PT, UP0, 0x80, 0x8 ;  /* 0x000000000008781c */ /* 0x000fe40003f0f008 */
[----:B------:R-:W1:Y:S02]  /*3e80*/  SYNCS.PHASECHK.TRANS64.TRYWAIT P1, [UR6+0x150], R3 ;  /* 0x00015003ff0075a7 */ /* 0x000e640008021106 */
[----:B-1----:R-:W-:Y:S09]  /*3e90*/  @!P1 BRA `(.L_x_160) ;  /* 0x0000008c00109947 */ /* 0x002ff20003800000 */
.L_x_300:
[----:B------:R-:W-:Y:S02]  /*3ea0*/  @!UP0 UPRMT UR4, UR5, 0x654, UR4 ;  /* 0x0000065405048896 */ /* 0x000fe40008000004 */
[----:B------:R-:W-:Y:S01]  /*3eb0*/  ULOP3.LUT UR5, UR29, 0xffff, URZ, 0xc0, !UPT ;  /* 0x0000ffff1d057892 */ /* 0x000fe2000f8ec0ff */
[----:B------:R-:W-:-:S03]  /*3ec0*/  UMOV UR8, 0xffff ;  /* 0x0000ffff00087882 */ /* 0x000fc60000000000 */
[----:B------:R-:W-:-:S03]  /*3ed0*/  USHF.R.U32.HI UR5, URZ, 0x5, UR5 ;  /* 0x00000005ff057899 */ /* 0x000fc60008011605 */
[----:B------:R-:W-:Y:S01]  /*3ee0*/  @!P0 SYNCS.ARRIVE.TRANS64.RED.A1T0 RZ, [UR4], RZ ;  /* 0x000000ffffff89a7 */ /* 0x000fe20008100404 */
[----:B------:R-:W-:Y:S01]  /*3ef0*/  NOP ;  /* 0x0000000000007918 */ /* 0x000fe20000000000 */
[----:B-1----:R-:W1:Y:S01]  /*3f00*/  LDS R0, [UR7+0x14] ;  /* 0x00001407ff007984 */ /* 0x002e620008000800 */
[----:B------:R-:W-:Y:S01]  /*3f10*/  USHF.L.U32 UR8, UR8, UR5, URZ ;  /* 0x0000000508087299 */ /* 0x000fe200080006ff */
[----:B------:R-:W-:Y:S02]  /*3f20*/  UMOV UR4, 0x1 ;  /* 0x0000000100047882 */ /* 0x000fe40000000000 */
[----:B------:R-:W-:-:S03]  /*3f30*/  USHF.L.U32 UR4, UR4, UR5, URZ ;  /* 0x0000000504047299 */ /* 0x000fc600080006ff */
[----:B-1----:R-:W-:-:S04]  /*3f40*/  LOP3.LUT R0, R0, UR8, RZ, 0xc0, !PT ;  /* 0x0000000800007c12 */ /* 0x002fc8000f8ec0ff */
[----:B------:R-:W-:-:S13]  /*3f50*/  ISETP.NE.AND P0, PT, R0, UR8, PT ;  /* 0x0000000800007c0c */ /* 0x000fda000bf05270 */
[----:B------:R-:W-:Y:S05]  /*3f60*/  @P0 BRA `(.L_x_161) ;  /* 0x0000000000580947 */ /* 0x000fea0003800000 */
[----:B------:R-:W1:Y:S02]  /*3f70*/  LDS R0, [UR7+0x18] ;  /* 0x00001807ff007984 */ /* 0x000e640008000800 */
[----:B-1----:R-:W-:-:S04]  /*3f80*/  LOP3.LUT R0, R0, UR4, RZ, 0xc0, !PT ;  /* 0x0000000400007c12 */ /* 0x002fc8000f8ec0ff */
[----:B------:R-:W-:-:S13]  /*3f90*/  ISETP.NE.AND P0, PT, R0, UR4, PT ;  /* 0x0000000400007c0c */ /* 0x000fda000bf05270 */
[----:B------:R-:W-:Y:S05]  /*3fa0*/  @P0 BRA `(.L_x_162) ;  /* 0x00000000003c0947 */ /* 0x000fea0003800000 */
[----:B------:R-:W1:Y:S01]  /*3fb0*/  S2R R2, SR_LANEID ;  /* 0x0000000000027919 */ /* 0x000e620000000000 */
[----:B------:R-:W-:Y:S01]  /*3fc0*/  ULOP3.LUT UR8, URZ, UR8, URZ, 0x33, !UPT ;  /* 0x00000008ff087292 */ /* 0x000fe2000f8e33ff */
[----:B------:R-:W-:Y:S01]  /*3fd0*/  LOP3.LUT R4, RZ, UR4, RZ, 0x33, !PT ;  /* 0x00000004ff047c12 */ /* 0x000fe2000f8e33ff */
[----:B------:R-:W-:Y:S02]  /*3fe0*/  VOTEU.ANY UR6, UPT, PT ;  /* 0x0000000000067886 */ /* 0x000fe400038e0100 */
[----:B------:R-:W-:Y:S01]  /*3ff0*/  UFLO.U32 UR6, UR6 ;  /* 0x00000006000672bd */ /* 0x000fe200080e0000 */
[----:B------:R-:W3:Y:S01]  /*4000*/  REDUX UR4, R4 ;  /* 0x00000000040473c4 */ /* 0x000ee20000000000 */
[----:B------:R-:W-:-:S06]  /*4010*/  IMAD.U32 R0, RZ, RZ, UR8 ;  /* 0x00000008ff007e24 */ /* 0x000fcc000f8e00ff */
[----:B------:R1:W-:Y:S01]  /*4020*/  UTCATOMSWS.AND URZ, UR8 ;  /* 0x0000000800ff79e3 */ /* 0x0003e20008000000 */
[----:B------:R-:W2:Y:S01]  /*4030*/  REDUX UR5, R0 ;  /* 0x00000000000573c4 */ /* 0x000ea20000000000 */
[----:B-1----:R-:W-:Y:S01]  /*4040*/  ISETP.EQ.U32.AND P0, PT, R2, UR6, PT ;  /* 0x0000000602007c0c */ /* 0x002fe2000bf02070 */
[----:B---3--:R-:W-:Y:S01]  /*4050*/  IMAD.U32 R2, RZ, RZ, UR4 ;  /* 0x00000004ff027e24 */ /* 0x008fe2000f8e00ff */
[----:B--2---:R-:W-:-:S11]  /*4060*/  MOV R3, UR5 ;  /* 0x0000000500037c02 */ /* 0x004fd60008000f00 */
[----:B------:R1:W-:Y:S04]  /*4070*/  @P0 ATOMS.AND RZ, [UR7+0x14], R3 ;  /* 0x00001403ffff098c */ /* 0x0003e8000a800007 */
[----:B------:R1:W-:Y:S01]  /*4080*/  @P0 ATOMS.AND RZ, [UR7+0x18], R2 ;  /* 0x00001802ffff098c */ /* 0x0003e2000a800007 */
[----:B------:R-:W-:Y:S05]  /*4090*/  BRA `(.L_x_163) ;  /* 0x0000000000147947 */ /* 0x000fea0003800000 */
.L_x_162:
[----:B------:R-:W-:Y:S02]  /*40a0*/  MOV R2, 0x40c0 ;  /* 0x000040c000027802 */ /* 0x000fe40000000f00 */
[----:B--2-45:R-:W-:Y:S05]  /*40b0*/  CALL.REL.NOINC `($__internal_0_$__cuda_sm10x_tcgen05_guardrail_trap_col_being_dealloced_not_returned_by_alloc) ;  /* 0x0000009000a07944 */ /* 0x034fea0003c00000 */
[----:B------:R-:W-:Y:S05]  /*40c0*/  BRA `(.L_x_163) ;  /* 0x0000000000087947 */ /* 0x000fea0003800000 */
.L_x_161:
[----:B------:R-:W-:Y:S02]  /*40d0*/  MOV R2, 0x40f0 ;  /* 0x000040f000027802 */ /* 0x000fe40000000f00 */
[----:B--2-45:R-:W-:Y:S05]  /*40e0*/  CALL.REL.NOINC `($__internal_2_$__cuda_sm10x_tcgen05_guardrail_trap_unallocated_columns_being_dealloced) ;  /* 0x0000009000ac7944 */ /* 0x034fea0003c00000 */
.L_x_163:
[----:B------:R-:W-:Y:S01]  /*40f0*/  NOP ;  /* 0x0000000000007918 */ /* 0x000fe20000000000 */
[----:B----4-:R-:W-:Y:S05]  /*4100*/  EXIT ;  /* 0x000000000000794d */ /* 0x010fea0003800000 */
.L_x_135:
[----:B------:R-:W-:-:S09]  /*4110*/  UISETP.NE.OR UP5, UPT, UR10, 0x3, !UP5 ;  /* 0x000000030a00788c */ /* 0x000fd2000efa5670 */
[----:B------:R-:W-:Y:S05]  /*4120*/  BRA.U UP5, `(.L_x_164) ;  /* 0x0000002105107547 */ /* 0x000fea000b800000 */
[----:B------:R-:W1:Y:S01]  /*4130*/  LDC R0, c[0x0][0xd30] ;  /* 0x00034c00ff007b82 */ /* 0x000e620000000800 */
[----:B------:R-:W2:Y:S01]  /*4140*/  LDCU.64 UR6, c[0x0][0xa88] ;  /* 0x00015100ff0677ac */ /* 0x000ea20008000a00 */
[----:B------:R-:W-:Y:S02]  /*4150*/  HFMA2 R31, -RZ, RZ, 0, 0 ;  /* 0x00000000ff1f7431 */ /* 0x000fe400000001ff */
[----:B-----5:R-:W-:Y:S01]  /*4160*/  IMAD.MOV.U32 R32, RZ, RZ, RZ ;  /* 0x000000ffff207224 */ /* 0x020fe200078e00ff */
[----:B------:R-:W3:Y:S01]  /*4170*/  LDCU.64 UR4, c[0x0][0xa90] ;  /* 0x00015200ff0477ac */ /* 0x000ee20008000a00 */
[----:B------:R-:W-:Y:S02]  /*4180*/  IMAD.MOV.U32 R29, RZ, RZ, 0x2000 ;  /* 0x00002000ff1d7424 */ /* 0x000fe400078e00ff */
[----:B------:R-:W4:Y:S01]  /*4190*/  LDC R23, c[0x0][0x370] ;  /* 0x0000dc00ff177b82 */ /* 0x000f220000000800 */
[----:B------:R-:W-:Y:S02]  /*41a0*/  UISETP.NE.AND UP2, UPT, UR10, 0x2, UPT ;  /* 0x000000020a00788c */ /* 0x000fe4000bf45270 */
[----:B------:R-:W-:-:S05]  /*41b0*/  UPLOP3.LUT UP1, UPT, UPT, UPT, UPT, 0x40, 0x4 ;  /* 0x000000000004789c */ /* 0x000fca0003f2e870 */
[----:B------:R-:W4:Y:S01]  /*41c0*/  LDC R8, c[0x0][0xd0c] ;  /* 0x00034300ff087b82 */ /* 0x000f220000000800 */
[----:B--2---:R-:W-:-:S03]  /*41d0*/  UISETP.NE.U32.AND UP5, UPT, UR6, URZ, UPT ;  /* 0x000000ff0600728c */ /* 0x004fc6000bfa5070 */
[----:B------:R-:W-:Y:S01]  /*41e0*/  UMOV UR6, 0x400 ;  /* 0x0000040000067882 */ /* 0x000fe20000000000 */
[----:B---3--:R-:W-:-:S03]  /*41f0*/  UISETP.NE.U32.AND UP6, UPT, UR4, URZ, UPT ;  /* 0x000000ff0400728c */ /* 0x008fc6000bfc5070 */
[----:B------:R-:W2:Y:S01]  /*4200*/  LDC R22, c[0x0][0xd20] ;  /* 0x00034800ff167b82 */ /* 0x000ea20000000800 */
[----:B------:R-:W-:Y:S01]  /*4210*/  ULEA UR6, UR37, UR6, 0x18 ;  /* 0x0000000625067291 */ /* 0x000fe2000f8ec0ff */
[----:B-1----:R-:W-:Y:S01]  /*4220*/  ISETP.NE.AND P1, PT, R0, 0x1, PT ;  /* 0x000000010000780c */ /* 0x002fe20003f25270 */
[----:B------:R-:W-:Y:S02]  /*4230*/  UISETP.NE.AND.EX UP5, UPT, UR7, URZ, UPT, UP5 ;  /* 0x000000ff0700728c */ /* 0x000fe4000bfa5350 */
[----:B------:R-:W-:Y:S02]  /*4240*/  USEL UR7, URZ, 0x1, UP2 ;  /* 0x00000001ff077887 */ /* 0x000fe40009000000 */
[----:B------:R-:W-:Y:S01]  /*4250*/  UIADD3 UR65, UPT, UPT, UR6, 0xa0, URZ ;  /* 0x000000a006417890 */ /* 0x000fe2000fffe0ff */
[----:B------:R-:W1:Y:S01]  /*4260*/  LDC.64 R36, c[0x0][0x348] ;  /* 0x0000d200ff247b82 */ /* 0x000e620000000a00 */
[----:B------:R-:W-:Y:S02]  /*4270*/  UIADD3 UR57, UPT, UPT, UR6, 0xa8, URZ ;  /* 0x000000a806397890 */ /* 0x000fe4000fffe0ff */
[----:B------:R-:W-:-:S02]  /*4280*/  UIADD3 UR49, UPT, UPT, UR6, 0xb0, URZ ;  /* 0x000000b006317890 */ /* 0x000fc4000fffe0ff */
[----:B------:R-:W-:Y:S02]  /*4290*/  UIADD3 UR41, UPT, UPT, UR6, 0xb8, URZ ;  /* 0x000000b806297890 */ /* 0x000fe4000fffe0ff */
[----:B------:R-:W-:Y:S01]  /*42a0*/  UISETP.NE.AND.EX UP6, UPT, UR5, URZ, UPT, UP6 ;  /* 0x000000ff0500728c */ /* 0x000fe2000bfc5360 */
[----:B------:R-:W3:Y:S08]  /*42b0*/  LDC.64 R18, c[0x0][0xd10] ;  /* 0x00034400ff127b82 */ /* 0x000ef00000000a00 */
[----:B------:R-:W1:Y:S08]  /*42c0*/  LDC.64 R6, c[0x0][0xd18] ;  /* 0x00034600ff067b82 */ /* 0x000e700000000a00 */
[----:B------:R-:W1:Y:S08]  /*42d0*/  LDC.64 R4, c[0x0][0xd28] ;  /* 0x00034a00ff047b82 */ /* 0x000e700000000a00 */
[----:B--2-4-:R-:W1:Y:S02]  /*42e0*/  LDC R28, c[0x0][0x374] ;  /* 0x0000dd00ff1c7b82 */ /* 0x014e640000000800 */
.L_x_179:
[C---:B------:R-:W-:Y:S02]  /*42f0*/  LEA R0, R32.reuse, UR6, 0x3 ;  /* 0x0000000620007c11 */ /* 0x040fe4000f8e18ff */
[----:B------:R-:W-:Y:S02]  /*4300*/  SHF.L.U32 R3, R31, 0x1f, RZ ;  /* 0x0000001f1f037819 */ /* 0x000fe400000006ff */
[----:B------:R-:W-:Y:S02]  /*4310*/  LEA R24, R32, UR6, 0x4 ;  /* 0x0000000620187c11 */ /* 0x000fe4000f8e20ff */
[----:B--2---:R-:W2:Y:S02]  /*4320*/  SYNCS.PHASECHK.TRANS64.TRYWAIT P0, [R0+URZ+0xf0], R3 ;  /* 0x0000f003000075a7 */ /* 0x004ea400080011ff */
[----:B--2---:R-:W-:Y:S05]  /*4330*/  @!P0 BRA `(.L_x_165) ;  /* 0x0000008800008947 */ /* 0x004fea0003800000 */
.L_x_301:
[----:B------:R-:W-:Y:S01]  /*4340*/  ISETP.GE.AND P0, PT, R2, 0x1, PT ;  /* 0x000000010200780c */ /* 0x000fe20003f06270 */
[----:B------:R-:W4:Y:S01]  /*4350*/  LDS.128 R24, [R24+0x160] ;  /* 0x0001600018187984 */ /* 0x000f220000000c00 */
[----:B--2---:R-:W-:Y:S01]  /*4360*/  VIADD R0, R0, 0x100 ;  /* 0x0000010000007836 */ /* 0x004fe20000000000 */
[----:B------:R-:W-:Y:S01]  /*4370*/  @!PT LDS RZ, [RZ] ;  /* 0x00000000fffff984 */ /* 0x000fe20000000800 */
[----:B------:R-:W-:Y:S01]  /*4380*/  @!PT LDS RZ, [RZ] ;  /* 0x00000000fffff984 */ /* 0x000fe20000000800 */
[----:B------:R-:W-:Y:S01]  /*4390*/  @!PT LDS RZ, [RZ] ;  /* 0x00000000fffff984 */ /* 0x000fe20000000800 */
[----:B------:R-:W-:Y:S01]  /*43a0*/  @!PT LDS RZ, [RZ] ;  /* 0x00000000fffff984 */ /* 0x000fe20000000800 */
[----:B------:R2:W-:Y:S06]  /*43b0*/  MEMBAR.ALL.CTA ;  /* 0x0000000000007992 */ /* 0x0005ec0000008000 */
[----:B--2---:R-:W2:Y:S01]  /*43c0*/  FENCE.VIEW.ASYNC.S ;  /* 0x00000000000073c6 */ /* 0x004ea20000000000 */
[----:B------:R-:W-:Y:S04]  /*43d0*/  PRMT R0, RZ, 0x654, R0 ;  /* 0x00000654ff007816 */ /* 0x000fe80000000000 */
[----:B--2---:R2:W-:Y:S01]  /*43e0*/  SYNCS.ARRIVE.TRANS64.RED.A1T0 RZ, [R0+URZ], RZ ;  /* 0x000000ff00ff79a7 */ /* 0x0045e200081004ff */
[----:B----4-:R-:W-:Y:S11]  /*43f0*/  LOP3.LUT P3, RZ, R26, 0x1, RZ, 0xc0, !PT ;  /* 0x000000011aff7812 */ /* 0x010ff6000786c0ff */
[----:B------:R-:W-:Y:S02]  /*4400*/  @!UPT UIADD3 URZ, UPT, UPT, URZ, URZ, URZ ;  /* 0x000000fffffff290 */ /* 0x000fe4000fffe0ff */
[----:B------:R-:W-:Y:S02]  /*4410*/  @P3 MOV R13, R24 ;  /* 0x00000018000d3202 */ /* 0x000fe40000000f00 */
[----:B------:R-:W-:Y:S01]  /*4420*/  @P3 LOP3.LUT R10, R25, 0xffff, RZ, 0xc0, !PT ;  /* 0x0000ffff190a3812 */ /* 0x000fe200078ec0ff */
[----:B--2---:R-:W-:Y:S06]  /*4430*/  @!P0 BRA `(.L_x_166) ;  /* 0x0000000000a48947 */ /* 0x004fec0003800000 */
[----:B-1----:R-:W-:Y:S01]  /*4440*/  IMAD.HI.U32 R33, R28, R7, RZ ;  /* 0x000000071c217227 */ /* 0x002fe200078e00ff */
[----:B------:R-:W-:Y:S02]  /*4450*/  ISETP.NE.AND P0, PT, R6, 0x1, PT ;  /* 0x000000010600780c */ /* 0x000fe40003f05270 */
[----:B------:R-:W-:Y:S01]  /*4460*/  ISETP.NE.AND P2, PT, R2, 0x1, PT ;  /* 0x000000010200780c */ /* 0x000fe20003f45270 */
[----:B---3--:R-:W-:Y:S01]  /*4470*/  IMAD.HI.U32 R34, R23, R18, RZ ;  /* 0x0000001217227227 */ /* 0x008fe200078e00ff */
[----:B------:R-:W-:Y:S02]  /*4480*/  SHF.R.U32.HI R33, RZ, R22, R33 ;  /* 0x00000016ff217219 */ /* 0x000fe40000011621 */
[----:B------:R-:W-:Y:S01]  /*4490*/  ISETP.NE.AND P4, PT, R8, 0x1, PT ;  /* 0x000000010800780c */ /* 0x000fe20003f85270 */
[----:B------:R-:W-:Y:S01]  /*44a0*/  IMAD.HI.U32 R38, R13, R18, RZ ;  /* 0x000000120d267227 */ /* 0x000fe200078e00ff */
[----:B------:R-:W-:Y:S02]  /*44b0*/  SHF.R.U32.HI R34, RZ, R19, R34 ;  /* 0x00000013ff227219 */ /* 0x000fe40000011622 */
[----:B------:R-:W-:Y:S01]  /*44c0*/  SEL R3, R28, R33, !P0 ;  /* 0x000000211c037207 */ /* 0x000fe20004000000 */
[C---:B------:R-:W-:Y:S01]  /*44d0*/  IMAD.HI.U32 R33, R10.reuse, R7, RZ ;  /* 0x000000070a217227 */ /* 0x040fe200078e00ff */
[----:B------:R-:W-:Y:S02]  /*44e0*/  SEL R11, R23, R34, !P4 ;  /* 0x00000022170b7207 */ /* 0x000fe40006000000 */
[----:B------:R-:W-:Y:S01]  /*44f0*/  SHF.R.U32.HI R38, RZ, R19, R38 ;  /* 0x00000013ff267219 */ /* 0x000fe20000011626 */
[----:B------:R-:W-:Y:S01]  /*4500*/  IMAD.HI.U32 R40, R3, R4, RZ ;  /* 0x0000000403287227 */ /* 0x000fe200078e00ff */
[----:B------:R-:W-:Y:S03]  /*4510*/  SHF.R.U32.HI R33, RZ, R22, R33 ;  /* 0x00000016ff217219 */ /* 0x000fe60000011621 */
[----:B------:R-:W-:Y:S01]  /*4520*/  IMAD.HI.U32 R34, R11, R4, RZ ;  /* 0x000000040b227227 */ /* 0x000fe200078e00ff */
[----:B------:R-:W-:Y:S02]  /*4530*/  @P2 SHF.R.U32.HI R3, RZ, R5, R40 ;  /* 0x00000005ff032219 */ /* 0x000fe40000011628 */
[----:B------:R-:W-:Y:S02]  /*4540*/  SEL R9, R10, R33, !P0 ;  /* 0x000000210a097207 */ /* 0x000fe40004000000 */
[----:B------:R-:W-:Y:S01]  /*4550*/  @P2 SHF.R.U32.HI R11, RZ, R5, R34 ;  /* 0x00000005ff0b2219 */ /* 0x000fe20000011622 */
[C---:B------:R-:W-:Y:S01]  /*4560*/  IMAD R12, R2.reuse, R3, RZ ;  /* 0x00000003020c7224 */ /* 0x040fe200078e02ff */
[----:B------:R-:W-:Y:S01]  /*4570*/  SEL R3, R13, R38, !P4 ;  /* 0x000000260d037207 */ /* 0x000fe20006000000 */
[C---:B------:R-:W-:Y:S03]  /*4580*/  IMAD.HI.U32 R16, R9.reuse, R4, RZ ;  /* 0x0000000409107227 */ /* 0x040fe600078e00ff */
[----:B------:R-:W-:Y:S01]  /*4590*/  ISETP.GE.AND P0, PT, R9, R12, PT ;  /* 0x0000000c0900720c */ /* 0x000fe20003f06270 */
[C---:B------:R-:W-:Y:S01]  /*45a0*/  IMAD R14, R2.reuse, R11, RZ ;  /* 0x0000000b020e7224 */ /* 0x040fe200078e02ff */
[----:B------:R-:W-:Y:S04]  /*45b0*/  SHF.R.U32.HI R16, RZ, R5, R16 ;  /* 0x00000005ff107219 */ /* 0x000fe80000011610 */
[----:B------:R-:W-:Y:S02]  /*45c0*/  ISETP.GE.OR P0, PT, R3, R14, P0 ;  /* 0x0000000e0300720c */ /* 0x000fe40000706670 */
[----:B------:R-:W-:Y:S05]  /*45d0*/  SEL R17, R9, R16, !P2 ;  /* 0x0000001009117207 */ /* 0x000fea0005000000 */
[----:B------:R-:W-:Y:S04]  /*45e0*/  IMAD.MOV R15, RZ, RZ, -R17 ;  /* 0x000000ffff0f7224 */ /* 0x000fe800078e0a11 */
[----:B------:R-:W-:Y:S02]  /*45f0*/  IMAD R15, R2, R15, R9 ;  /* 0x0000000f020f7224 */ /* 0x000fe400078e0209 */
[C---:B------:R-:W-:Y:S05]  /*4600*/  @!P0 IMAD.HI.U32 R12, R3.reuse, R4, RZ ;  /* 0x00000004030c8227 */ /* 0x040fea00078e00ff */
[----:B------:R-:W-:Y:S04]  /*4610*/  @!P0 SHF.R.U32.HI R12, RZ, R5, R12 ;  /* 0x00000005ff0c8219 */ /* 0x000fe8000001160c */
[----:B------:R-:W-:Y:S01]  /*4620*/  @!P0 SEL R0, R3, R12, !P2 ;  /* 0x0000000c03008207 */ /* 0x000fe20005000000 */
[----:B------:R-:W-:Y:S03]  /*4630*/  IMAD.MOV R12, RZ, RZ, -R3 ;  /* 0x000000ffff0c7224 */ /* 0x000fe600078e0a03 */
[----:B------:R-:W-:Y:S01]  /*4640*/  @!P0 IADD3 R16, PT, PT, R17, -R0, RZ ;  /* 0x8000000011108210 */ /* 0x000fe20007ffe0ff */
[----:B------:R-:W-:Y:S01]  /*4650*/  @!P0 IMAD R0, R11, R15, R0 ;  /* 0x0000000f0b008224 */ /* 0x000fe200078e0200 */
[----:B------:R-:W-:Y:S01]  /*4660*/  IADD3 R11, PT, PT, -R9, RZ, RZ ;  /* 0x000000ff090b7210 */ /* 0x000fe20007ffe1ff */
[----:B------:R-:W-:Y:S02]  /*4670*/  IMAD R13, R8, R12, R13 ;  /* 0x0000000c080d7224 */ /* 0x000fe400078e020d */
[----:B------:R-:W-:Y:S02]  /*4680*/  @!P0 IMAD R9, R16, R2, R3 ;  /* 0x0000000210098224 */ /* 0x000fe400078e0203 */
[----:B------:R-:W-:Y:S02]  /*4690*/  @!P0 IMAD.MOV.U32 R3, RZ, RZ, R0 ;  /* 0x000000ffff038224 */ /* 0x000fe400078e0000 */
[----:B------:R-:W-:Y:S02]  /*46a0*/  IMAD R10, R6, R11, R10 ;  /* 0x0000000b060a7224 */ /* 0x000fe400078e020a */
[----:B------:R-:W-:Y:S02]  /*46b0*/  IMAD R13, R3, R8, R13 ;  /* 0x00000008030d7224 */ /* 0x000fe400078e020d */
[----:B------:R-:W-:Y:S02]  /*46c0*/  IMAD R10, R9, R6, R10 ;  /* 0x00000006090a7224 */ /* 0x000fe400078e020a */
.L_x_166:
[----:B------:R-:W-:Y:S05]  /*46d0*/  BRA.U UP1, `(.L_x_167) ;  /* 0x0000000101107547 */ /* 0x000fea000b800000 */
[----:B------:R-:W-:Y:S04]  /*46e0*/  MOV R0, UR7 ;  /* 0x0000000700007c02 */ /* 0x000fe80008000f00 */
[----:B------:R-:W-:Y:S04]  /*46f0*/  SHF.L.U32 R3, R0, 0x1f, RZ ;  /* 0x0000001f00037819 */ /* 0x000fe800000006ff */
[----:B------:R-:W2:Y:S02]  /*4700*/  SYNCS.PHASECHK.TRANS64.TRYWAIT P0, [UR6+0xe8], R3 ;  /* 0x0000e803ff0075a7 */ /* 0x000ea40008001106 */
[----:B--2---:R-:W-:Y:S05]  /*4710*/  @!P0 BRA `(.L_x_168) ;  /* 0x00000084001c8947 */ /* 0x004fea0003800000 */
.L_x_167:
[----:B------:R-:W-:Y:S01]  /*4720*/  R2UR UR66, R21 ;  /* 0x00000000154272ca */ /* 0x000fe200000e0000 */
[----:B------:R-:W-:Y:S01]  /*4730*/  IMAD.MOV.U32 R11, RZ, RZ, 0x1 ;  /* 0x00000001ff0b7424 */ /* 0x000fe200078e00ff */
[----:B------:R-:W-:Y:S02]  /*4740*/  R2UR UR67, R20 ;  /* 0x00000000144372ca */ /* 0x000fe400000e0000 */
[----:B------:R-:W-:Y:S02]  /*4750*/  ISETP.NE.U32.AND P2, PT, RZ, UR4, PT ;  /* 0x00000004ff007c0c */ /* 0x000fe4000bf45070 */
[----:B------:R-:W-:Y:S02]  /*4760*/  SHF.L.U32 R11, R11, 0x1f, RZ ;  /* 0x0000001f0b0b7819 */ /* 0x000fe400000006ff */
[----:B------:R-:W-:Y:S05]  /*4770*/  ISETP.NE.AND.EX P2, PT, RZ, UR5, PT, P2 ;  /* 0x00000005ff007c0c */ /* 0x000fea000bf45320 */
[----:B------:R-:W-:Y:S02]  /*4780*/  USHF.L.U32 UR66, UR66, 0x7, URZ ;  /* 0x0000000742427899 */ /* 0x000fe400080006ff */
[----:B------:R-:W-:Y:S01]  /*4790*/  USHF.L.U32 UR67, UR67, 0x7, URZ ;  /* 0x0000000743437899 */ /* 0x000fe200080006ff */
[----:B------:R-:W-:Y:S11]  /*47a0*/  BRA.U !UP6, `(.L_x_169) ;  /* 0x000000010e347547 */ /* 0x000ff6000b800000 */
[----:B------:R-:W-:Y:S01]  /*47b0*/  UPLOP3.LUT UP0, UPT, UPT, UPT, UP5, 0x80, 0x8 ;  /* 0x000000000008789c */ /* 0x000fe20003f0f050 */
[----:B--2---:R-:W-:Y:S02]  /*47c0*/  HFMA2 R0, -RZ, RZ, 0, 5.9604644775390625e-08 ;  /* 0x00000001ff007431 */ /* 0x004fe400000001ff */
[----:B------:R-:W-:Y:S03]  /*47d0*/  IMAD.MOV.U32 R59, RZ, RZ, 0x1 ;  /* 0x00000001ff3b7424 */ /* 0x000fe600078e00ff */
[----:B------:R-:W-:Y:S05]  /*47e0*/  PLOP3.LUT P0, PT, PT, PT, UP0, 0x80, 0x8 ;  /* 0x000000000008781c */ /* 0x000fea0003f0f008 */
[----:B------:R-:W2:Y:S01]  /*47f0*/  @UP0 LDCU.64 UR10, c[0x0][0xa88] ;  /* 0x00015100ff0a07ac */ /* 0x000ea20008000a00 */
[----:B------:R-:W-:Y:S07]  /*4800*/  @UP0 UIMAD UR8, UR36, UR4, URZ ;  /* 0x00000004240802a4 */ /* 0x000fee000f8e02ff */
[----:B------:R-:W-:Y:S01]  /*4810*/  @!P0 PRMT R59, R0, 0x7610, R59 ;  /* 0x00007610003b8816 */ /* 0x000fe2000000003b */
[----:B--2---:R-:W-:Y:S03]  /*4820*/  @UP0 UIMAD.WIDE UR10, UR8, 0x4, UR10 ;  /* 0x00000004080a08a5 */ /* 0x004fe6000f8e020a */
[----:B------:R-:W2:Y:S03]  /*4830*/  @!UP0 LDCU UR8, c[0x0][0xa80] ;  /* 0x00015000ff0887ac */ /* 0x000ea60008000800 */
[----:B------:R-:W-:Y:S01]  /*4840*/  IMAD.U32 R14, RZ, RZ, UR10 ;  /* 0x0000000aff0e7e24 */ /* 0x000fe2000f8e00ff */
[----:B------:R-:W-:Y:S05]  /*4850*/  MOV R15, UR11 ;  /* 0x0000000b000f7c02 */ /* 0x000fea0008000f00 */
[----:B------:R4:W5:Y:S02]  /*4860*/  @P0 LDG.E R35, desc[UR38][R14.64] ;  /* 0x000000260e230981 */ /* 0x000964000c1e1900 */
[----:B--2-4-:R-:W-:Y:S07]  /*4870*/  @!P0 IMAD.U32 R35, RZ, RZ, UR8 ;  /* 0x00000008ff238e24 */ /* 0x014fee000f8e00ff */
.L_x_169:
[----:B-----5:R-:W-:Y:S01]  /*4880*/  @!P2 FSETP.EQ.AND P0, PT, R35, RZ, PT ;  /* 0x000000ff2300a20b */ /* 0x020fe20003f02000 */
[----:B------:R-:W-:Y:S01]  /*4890*/  @!UPT UIADD3 URZ, UPT, UPT, URZ, URZ, URZ ;  /* 0x000000fffffff290 */ /* 0x000fe2000fffe0ff */
[----:B------:R-:W-:Y:S11]  /*48a0*/  @!P2 BRA `(.L_x_170) ;  /* 0x000000000014a947 */ /* 0x000ff60003800000 */
[----:B------:R-:W-:Y:S02]  /*48b0*/  LOP3.LUT P2, RZ, R59, 0xff, RZ, 0xc0, !PT ;  /* 0x000000ff3bff7812 */ /* 0x000fe4000784c0ff */
[----:B------:R-:W-:Y:S04]  /*48c0*/  PLOP3.LUT P0, PT, PT, PT, UP0, 0x80, 0x8 ;  /* 0x000000000008781c */ /* 0x000fe80003f0f008 */
[----:B------:R-:W-:Y:S07]  /*48d0*/  PLOP3.LUT P0, PT, P0, PT, PT, 0x8, 0x80 ;  /* 0x000000000080781c */ /* 0x000fee000070e170 */
[----:B------:R-:W-:Y:S11]  /*48e0*/  @P2 FSETP.EQ.AND P0, PT, R35, RZ, PT ;  /* 0x000000ff2300220b */ /* 0x000ff60003f02000 */
[----:B------:R-:W-:Y:S02]  /*48f0*/  @!UPT UIADD3 URZ, UPT, UPT, URZ, URZ, URZ ;  /* 0x000000fffffff290 */ /* 0x000fe4000fffe0ff */
.L_x_170:
[----:B------:R-:W4:Y:S01]  /*4900*/  SYNCS.PHASECHK.TRANS64.TRYWAIT P2, [UR6+0xc0], R11 ;  /* 0x0000c00bff0075a7 */ /* 0x000f220008041106 */
[----:B------:R-:W-:Y:S04]  /*4910*/  ELECT P4, URZ, PT ;  /* 0x0000000000ff782f */ /* 0x000fe80003880000 */
[----:B------:R-:W-:Y:S11]  /*4920*/  PLOP3.LUT P4, PT, P0, P4, PT, 0xf2, 0x2f ;  /* 0x00000000002f781c */ /* 0x000ff60000789e72 */
[----:B------:R-:W-:Y:S02]  /*4930*/  @!UPT UIADD3 URZ, UPT, UPT, URZ, URZ, URZ ;  /* 0x000000fffffff290 */ /* 0x000fe4000fffe0ff */
[----:B-1----:R-:W-:Y:S05]  /*4940*/  @!P4 IADD3 R9, P0, PT, R36, 0x780, RZ ;  /* 0x000007802409c810 */ /* 0x002fea0007f1e0ff */
[----:B--2---:R-:W-:Y:S01]  /*4950*/  @!P4 IMAD.X R3, RZ, RZ, R37, P0 ;  /* 0x000000ffff03c224 */ /* 0x004fe200000e0625 */
[----:B----4-:R-:W-:Y:S07]  /*4960*/  @!P2 BRA `(.L_x_171) ;  /* 0x0000008000a0a947 */ /* 0x010fee0003800000 */
.L_x_304:
[----:B------:R-:W-:Y:S01]  /*4970*/  @!P4 R2UR UR9, R9 ;  /* 0x000000000909c2ca */ /* 0x000fe200000e0000 */
[----:B------:R-:W-:Y:S01]  /*4980*/  VOTEU.ALL UP4, P4 ;  /* 0x0000000000ff7886 */ /* 0x000fe20002080000 */
[----:B------:R-:W-:Y:S01]  /*4990*/  @!P4 R2UR UR8, R3 ;  /* 0x000000000308c2ca */ /* 0x000fe200000e0000 */
[----:B------:R-:W-:Y:S01]  /*49a0*/  VOTEU.ALL UP3, P4 ;  /* 0x0000000000ff7886 */ /* 0x000fe20002060000 */
[----:B------:R-:W-:Y:S01]  /*49b0*/  UMOV UR22, 0x0 ;  /* 0x0000000000167882 */ /* 0x000fe20000000000 */
[----:B------:R-:W-:Y:S01]  /*49c0*/  UMOV UR23, 0x10000000 ;  /* 0x1000000000177882 */ /* 0x000fe20000000000 */
[----:B------:R-:W-:Y:S01]  /*49d0*/  @!UP4 UIADD3 UR64, UPT, UPT, UR6, 0x200, URZ ;  /* 0x000002000640c890 */ /* 0x000fe2000fffe0ff */
[----:B-1----:R-:W-:Y:S01]  /*49e0*/  @!P4 IMAD.MOV.U32 R0, RZ, RZ, 0x2000 ;  /* 0x00002000ff00c424 */ /* 0x002fe200078e00ff */
[----:B------:R-:W-:Y:S01]  /*49f0*/  UMOV UR68, UR36 ;  /* 0x0000002400447c82 */ /* 0x000fe20008000000 */
[----:B------:R-:W-:Y:S01]  /*4a00*/  @!UP4 UIADD3 UR26, UPT, UPT, UR66, 0x20, URZ ;  /* 0x00000020421ac890 */ /* 0x000fe2000fffe0ff */
[----:B------:R-:W-:Y:S01]  /*4a10*/  @!P4 IADD3 R9, P0, PT, R36, 0x780, RZ ;  /* 0x000007802409c810 */ /* 0x000fe20007f1e0ff */
[----:B------:R-:W-:Y:S02]  /*4a20*/  @!UP4 UIADD3 UR24, UPT, UPT, UR6, 0xa00, URZ ;  /* 0x00000a000618c890 */ /* 0x000fe4000fffe0ff */
[----:B------:R-:W-:Y:S01]  /*4a30*/  IMAD.U32 R14, RZ, RZ, UR9 ;  /* 0x00000009ff0e7e24 */ /* 0x000fe2000f8e00ff */
[----:B------:R-:W-:Y:S01]  /*4a40*/  VOTEU.ALL UP2, P4 ;  /* 0x0000000000ff7886 */ /* 0x000fe20002040000 */
[----:B------:R-:W-:Y:S01]  /*4a50*/  IMAD.U32 R15, RZ, RZ, UR8 ;  /* 0x00000008ff0f7e24 */ /* 0x000fe2000f8e00ff */
[----:B------:R-:W-:Y:S01]  /*4a60*/  UMOV UR25, UR65 ;  /* 0x0000004100197c82 */ /* 0x000fe20008000000 */
[----:B------:R-:W-:Y:S01]  /*4a70*/  UMOV UR27, UR67 ;  /* 0x00000043001b7c82 */ /* 0x000fe20008000000 */
[----:B------:R-:W-:Y:S01]  /*4a80*/  @!P4 R2UR UR30, R14 ;  /* 0x000000000e1ec2ca */ /* 0x000fe200000e0000 */
[----:B------:R-:W-:Y:S01]  /*4a90*/  UMOV UR28, UR36 ;  /* 0x00000024001c7c82 */ /* 0x000fe20008000000 */
[----:B------:R-:W-:Y:S01]  /*4aa0*/  @!P4 R2UR UR31, R15 ;  /* 0x000000000f1fc2ca */ /* 0x000fe200000e0000 */
[----:B------:R-:W-:Y:S01]  /*4ab0*/  @!UP4 UIADD3 UR18, UPT, UPT, UR66, 0x40, URZ ;  /* 0x000000404212c890 */ /* 0x000fe2000fffe0ff */
[----:B------:R-:W-:Y:S01]  /*4ac0*/  @!P4 IMAD.X R3, RZ, RZ, R37, P0 ;  /* 0x000000ffff03c224 */ /* 0x000fe200000e0625 */
[----:B------:R-:W-:Y:S01]  /*4ad0*/  @!UP4 UIADD3 UR16, UPT, UPT, UR6, 0x1200, URZ ;  /* 0x000012000610c890 */ /* 0x000fe2000fffe0ff */
[----:B------:R-:W-:Y:S01]  /*4ae0*/  VOTEU.ALL UP1, P4 ;  /* 0x0000000000ff7886 */ /* 0x000fe20002020000 */
[----:B------:R-:W-:Y:S01]  /*4af0*/  UMOV UR17, UR65 ;  /* 0x0000004100117c82 */ /* 0x000fe20008000000 */
[----:B------:R-:W-:Y:S01]  /*4b00*/  UMOV UR19, UR67 ;  /* 0x0000004300137c82 */ /* 0x000fe20008000000 */
[----:B------:R-:W-:Y:S01]  /*4b10*/  UMOV UR20, UR36 ;  /* 0x0000002400147c82 */ /* 0x000fe20008000000 */
[----:B------:R-:W-:Y:S02]  /*4b20*/  @!UP4 UIADD3 UR10, UPT, UPT, UR66, 0x60, URZ ;  /* 0x00000060420ac890 */ /* 0x000fe4000fffe0ff */
[----:B------:R-:W-:Y:S03]  /*4b30*/  @!UP4 UIADD3 UR8, UPT, UPT, UR6, 0x1a00, URZ ;  /* 0x00001a000608c890 */ /* 0x000fe6000fffe0ff */
[----:B------:R1:W-:Y:S01]  /*4b40*/  @!UP3 UTMALDG.3D [UR64], [UR30], desc[UR22] ;  /* 0x000016401e00b5b4 */ /* 0x0003e20008011000 */
[----:B------:R-:W-:Y:S01]  /*4b50*/  UMOV UR9, UR65 ;  /* 0x0000004100097c82 */ /* 0x000fe20008000000 */
[----:B------:R-:W-:Y:S01]  /*4b60*/  UMOV UR11, UR67 ;  /* 0x00000043000b7c82 */ /* 0x000fe20008000000 */
[----:B------:R-:W-:Y:S01]  /*4b70*/  UMOV UR12, UR36 ;  /* 0x00000024000c7c82 */ /* 0x000fe20008000000 */
[----:B------:R-:W-:Y:S01]  /*4b80*/  UPRMT UR15, UR37, 0x654, UR65 ;  /* 0x00000654250f7896 */ /* 0x000fe20008000041 */
[----:B------:R1:W-:Y:S01]  /*4b90*/  @!UP2 UTMALDG.3D [UR24], [UR30], desc[UR22] ;  /* 0x000016181e00a5b4 */ /* 0x0003e20008011000 */
[----:B------:R-:W-:Y:S01]  /*4ba0*/  VOTEU.ALL UP2, P4 ;  /* 0x0000000000ff7886 */ /* 0x000fe20002040000 */
[----:B------:R1:W-:Y:S04]  /*4bb0*/  @!UP1 UTMALDG.3D [UR16], [UR30], desc[UR22] ;  /* 0x000016101e0095b4 */ /* 0x0003e80008011000 */
[----:B------:R1:W-:Y:S01]  /*4bc0*/  @!UP2 UTMALDG.3D [UR8], [UR30], desc[UR22] ;  /* 0x000016081e00a5b4 */ /* 0x0003e20008011000 */
[----:B------:R1:W-:Y:S01]  /*4bd0*/  @!P4 SYNCS.ARRIVE.TRANS64.RED.A0TR RZ, [UR6+0xa0], R0 ;  /* 0x0000a000ffffc9a7 */ /* 0x0003e20008300406 */
[----:B------:R-:W-:Y:S01]  /*4be0*/  SYNCS.ARRIVE.TRANS64.RED.A1T0 RZ, [UR15], RZ ;  /* 0x000000ffffff79a7 */ /* 0x000fe2000810040f */
[----:B------:R-:W2:Y:S02]  /*4bf0*/  SYNCS.PHASECHK.TRANS64.TRYWAIT P2, [UR6+0xc8], R11 ;  /* 0x0000c80bff0075a7 */ /* 0x000ea40008041106 */
[----:B-12---:R-:W-:Y:S05]  /*4c00*/  @!P2 BRA `(.L_x_172) ;  /* 0x000000800010a947 */ /* 0x006fea0003800000 */
.L_x_306:
        /* <DEDUP_REMOVED lines=8> */
[----:B------:R-:W-:Y:S01]  /*4c90*/  @!UP4 UIADD3 UR56, UPT, UPT, UR6, 0x2200, URZ ;  /* 0x000022000638c890 */ /* 0x000fe2000fffe0ff */
[----:B------:R-:W-:Y:S01]  /*4ca0*/  @!P4 IADD3 R9, P0, PT, R36, 0x780, RZ ;  /* 0x000007802409c810 */ /* 0x000fe20007f1e0ff */
[----:B------:R-:W-:Y:S01]  /*4cb0*/  UMOV UR58, UR66 ;  /* 0x00000042003a7c82 */ /* 0x000fe20008000000 */
[----:B------:R-:W-:Y:S01]  /*4cc0*/  UMOV UR60, UR36 ;  /* 0x00000024003c7c82 */ /* 0x000fe20008000000 */
[----:B------:R-:W-:Y:S01]  /*4cd0*/  @!UP4 UIADD3 UR26, UPT, UPT, UR66, 0x20, URZ ;  /* 0x00000020421ac890 */ /* 0x000fe2000fffe0ff */
[----:B------:R-:W-:Y:S01]  /*4ce0*/  IMAD.U32 R14, RZ, RZ, UR9 ;  /* 0x00000009ff0e7e24 */ /* 0x000fe2000f8e00ff */
[----:B------:R-:W-:Y:S01]  /*4cf0*/  @!UP4 UIADD3 UR24, UPT, UPT, UR6, 0x2a00, URZ ;  /* 0x00002a000618c890 */ /* 0x000fe2000fffe0ff */
[----:B------:R-:W-:Y:S01]  /*4d00*/  IMAD.U32 R15, RZ, RZ, UR8 ;  /* 0x00000008ff0f7e24 */ /* 0x000fe2000f8e00ff */
[----:B------:R-:W-:Y:S01]  /*4d10*/  VOTEU.ALL UP2, P4 ;  /* 0x0000000000ff7886 */ /* 0x000fe20002040000 */
[----:B------:R-:W-:Y:S01]  /*4d20*/  UMOV UR25, UR57 ;  /* 0x0000003900197c82 */ /* 0x000fe20008000000 */
[----:B------:R-:W-:Y:S01]  /*4d30*/  @!P4 R2UR UR30, R14 ;  /* 0x000000000e1ec2ca */ /* 0x000fe200000e0000 */
[----:B------:R-:W-:Y:S01]  /*4d40*/  UMOV UR28, UR36 ;  /* 0x00000024001c7c82 */ /* 0x000fe20008000000 */
[----:B------:R-:W-:Y:S01]  /*4d50*/  @!P4 R2UR UR31, R15 ;  /* 0x000000000f1fc2ca */ /* 0x000fe200000e0000 */
[----:B------:R-:W-:Y:S01]  /*4d60*/  UMOV UR27, UR59 ;  /* 0x0000003b001b7c82 */ /* 0x000fe20008000000 */
        /* <DEDUP_REMOVED lines=8> */
[----:B------:R-:W-:Y:S02]  /*4df0*/  @!UP4 UIADD3 UR8, UPT, UPT, UR6, 0x3a00, URZ ;  /* 0x00003a000608c890 */ /* 0x000fe4000fffe0ff */
        /* <DEDUP_REMOVED lines=13> */
.L_x_308:
        /* <DEDUP_REMOVED lines=44> */
.L_x_310:
        /* <DEDUP_REMOVED lines=9> */
[----:B------:R-:W-:Y:S01]  /*5220*/  SHF.L.U32 R20, RZ, 0x1f, RZ ;  /* 0x0000001fff147819 */ /* 0x000fe200000006ff */
        /* <DEDUP_REMOVED lines=13> */
[----:B------:R-:W-:Y:S01]  /*5300*/  @!P4 IADD3 R9, P0, PT, R36, 0x780, RZ ;  /* 0x000007802409c810 */ /* 0x000fe20007f1e0ff */
        /* <DEDUP_REMOVED lines=13> */
[----:B------:R1:W-:Y:S01]  /*53e0*/  @!UP1 UTMALDG.3D [UR16], [UR30], desc[UR22] ;  /* 0x000016101e0095b4 */ /* 0x0003e20008011000 */
[----:B------:R-:W-:Y:S05]  /*53f0*/  VOTEU.ALL UP1, P4 ;  /* 0x0000000000ff7886 */ /* 0x000fea0002020000 */
[----:B------:R1:W-:Y:S01]  /*5400*/  @!UP1 UTMALDG.3D [UR8], [UR30], desc[UR22] ;  /* 0x000016081e0095b4 */ /* 0x0003e20008011000 */
[----:B------:R2:W-:Y:S01]  /*5410*/  @!P4 SYNCS.ARRIVE.TRANS64.RED.A0TR RZ, [UR6+0xb8], R0 ;  /* 0x0000b800ffffc9a7 */ /* 0x0005e20008300406 */
[----:B------:R-:W-:Y:S01]  /*5420*/  SYNCS.ARRIVE.TRANS64.RED.A1T0 RZ, [UR21], RZ ;  /* 0x000000ffffff79a7 */ /* 0x000fe20008100415 */
[----:B--2---:R-:W-:Y:S01]  /*5430*/  @!P4 IMAD.X R0, RZ, RZ, R37, P0 ;  /* 0x000000ffff00c224 */ /* 0x004fe200000e0625 */
[----:B------:R-:W2:Y:S02]  /*5440*/  SYNCS.PHASECHK.TRANS64.TRYWAIT P2, [UR6+0xc0], R20 ;  /* 0x0000c014ff0075a7 */ /* 0x000ea40008041106 */
[----:B-12---:R-:W-:Y:S05]  /*5450*/  @!P2 BRA `(.L_x_175) ;  /* 0x000000780044a947 */ /* 0x006fea0003800000 */
.L_x_312:
[----:B------:R-:W-:Y:S01]  /*5460*/  @!P4 R2UR UR9, R9 ;  /* 0x000000000909c2ca */ /* 0x000fe200000e0000 */
[----:B------:R-:W-:Y:S01]  /*5470*/  VOTEU.ALL UP4, P4 ;  /* 0x0000000000ff7886 */ /* 0x000fe20002080000 */
[----:B------:R-:W-:Y:S01]  /*5480*/  @!P4 R2UR UR8, R0 ;  /* 0x000000000008c2ca */ /* 0x000fe200000e0000 */
[----:B------:R-:W-:Y:S01]  /*5490*/  VOTEU.ALL UP3, P4 ;  /* 0x0000000000ff7886 */ /* 0x000fe20002060000 */
[----:B------:R-:W-:Y:S01]  /*54a0*/  UMOV UR22, 0x0 ;  /* 0x0000000000167882 */ /* 0x000fe20000000000 */
[----:B------:R-:W-:Y:S01]  /*54b0*/  UMOV UR23, 0x10000000 ;  /* 0x1000000000177882 */ /* 0x000fe20000000000 */
[----:B------:R-:W-:Y:S01]  /*54c0*/  @!UP4 UIADD3 UR35, UPT, UPT, UR67, 0x40, URZ ;  /* 0x000000404323c890 */ /* 0x000fe2000fffe0ff */
[----:B------:R-:W-:Y:S01]  /*54d0*/  @!P4 IMAD.MOV.U32 R0, RZ, RZ, 0x2000 ;  /* 0x00002000ff00c424 */ /* 0x000fe200078e00ff */
        /* <DEDUP_REMOVED lines=14> */
[----:B------:R-:W-:Y:S02]  /*55c0*/  @!UP4 UIADD3 UR18, UPT, UPT, UR66, 0x40, URZ ;  /* 0x000000404212c890 */ /* 0x000fe4000fffe0ff */
        /* <DEDUP_REMOVED lines=11> */
[----:B------:R2:W-:Y:S01]  /*5680*/  @!UP2 UTMALDG.3D [UR24], [UR30], desc[UR22] ;  /* 0x000016181e00a5b4 */ /* 0x0005e20008011000 */
[----:B------:R-:W-:Y:S01]  /*5690*/  VOTEU.ALL UP2, P4 ;  /* 0x0000000000ff7886 */ /* 0x000fe20002040000 */
[----:B------:R2:W-:Y:S04]  /*56a0*/  @!UP1 UTMALDG.3D [UR16], [UR30], desc[UR22] ;  /* 0x000016101e0095b4 */ /* 0x0005e80008011000 */
[----:B------:R2:W-:Y:S01]  /*56b0*/  @!UP2 UTMALDG.3D [UR8], [UR30], desc[UR22] ;  /* 0x000016081e00a5b4 */ /* 0x0005e20008011000 */
[----:B------:R4:W-:Y:S01]  /*56c0*/  @!P4 SYNCS.ARRIVE.TRANS64.RED.A0TR RZ, [UR6+0xa0], R0 ;  /* 0x0000a000ffffc9a7 */ /* 0x0009e20008300406 */
[----:B------:R-:W-:Y:S01]  /*56d0*/  SYNCS.ARRIVE.TRANS64.RED.A1T0 RZ, [UR15], RZ ;  /* 0x000000ffffff79a7 */ /* 0x000fe2000810040f */
[----:B----4-:R-:W-:Y:S01]  /*56e0*/  @!P4 IMAD.X R0, RZ, RZ, R37, P0 ;  /* 0x000000ffff00c224 */ /* 0x010fe200000e0625 */
[----:B------:R-:W4:Y:S02]  /*56f0*/  SYNCS.PHASECHK.TRANS64.TRYWAIT P2, [UR6+0xc8], R20 ;  /* 0x0000c814ff0075a7 */ /* 0x000f240008041106 */
[----:B--2-4-:R-:W-:Y:S05]  /*5700*/  @!P2 BRA `(.L_x_176) ;  /* 0x0000007400b0a947 */ /* 0x014fea0003800000 */
.L_x_314:
        /* <DEDUP_REMOVED lines=41> */
[----:B------:R-:W4:Y:S02]  /*59a0*/  SYNCS.PHASECHK.TRANS64.TRYWAIT P2, [UR6+0xd0], R20 ;  /* 0x0000d014ff0075a7 */ /* 0x000f240008041106 */
[----:B--2-4-:R-:W-:Y:S05]  /*59b0*/  @!P2 BRA `(.L_x_177) ;  /* 0x00000074001ca947 */ /* 0x014fea0003800000 */
.L_x_316:
[----:B------:R-:W2:Y:S01]  /*59c0*/  LDC.64 R16, c[0x0][0xd10] ;  /* 0x00034400ff107b82 */ /* 0x000ea20000000a00 */
[----:B------:R-:W-:Y:S01]  /*59d0*/  @!P4 R2UR UR9, R33 ;  /* 0x000000002109c2ca */ /* 0x000fe200000e0000 */
[----:B------:R-:W-:Y:S01]  /*59e0*/  VOTEU.ALL UP4, P4 ;  /* 0x0000000000ff7886 */ /* 0x000fe20002080000 */
[----:B------:R-:W-:Y:S01]  /*59f0*/  @!P4 R2UR UR8, R21 ;  /* 0x000000001508c2ca */ /* 0x000fe200000e0000 */
[----:B------:R-:W-:Y:S01]  /*5a00*/  VOTEU.ALL UP3, P4 ;  /* 0x0000000000ff7886 */ /* 0x000fe20002060000 */
[----:B------:R-:W-:Y:S03]  /*5a10*/  UMOV UR14, 0x0 ;  /* 0x00000000000e7882 */ /* 0x000fe60000000000 */
[----:B------:R-:W4:Y:S01]  /*5a20*/  LDC.64 R14, c[0x0][0xd18] ;  /* 0x00034600ff0e7b82 */ /* 0x000f220000000a00 */
[----:B------:R-:W-:Y:S01]  /*5a30*/  @!UP4 UIADD3 UR35, UPT, UPT, UR67, 0x60, URZ ;  /* 0x000000604323c890 */ /* 0x000fe2000fffe0ff */
[----:B------:R-:W-:Y:S01]  /*5a40*/  @!P4 IMAD.MOV.U32 R21, RZ, RZ, 0x2000 ;  /* 0x00002000ff15c424 */ /* 0x000fe200078e00ff */
[----:B------:R-:W-:Y:S01]  /*5a50*/  @!UP4 UIADD3 UR32, UPT, UPT, UR6, 0x4200, URZ ;  /* 0x000042000620c890 */ /* 0x000fe2000fffe0ff */
[----:B------:R-:W-:Y:S01]  /*5a60*/  @P3 SHF.R.U32.HI R30, RZ, 0x10, R25 ;  /* 0x00000010ff1e3819 */ /* 0x000fe20000011619 */
[----:B------:R-:W-:Y:S03]  /*5a70*/  UMOV UR15, 0x10000000 ;  /* 0x10000000000f7882 */ /* 0x000fe60000000000 */
[----:B------:R-:W5:Y:S01]  /*5a80*/  @!P1 LDC R0, c[0x0][0xd20] ;  /* 0x00034800ff009b82 */ /* 0x000f620000000800 */
[----:B------:R-:W-:Y:S01]  /*5a90*/  UMOV UR33, UR49 ;  /* 0x0000003100217c82 */ /* 0x000fe20008000000 */
[----:B------:R-:W-:Y:S01]  /*5aa0*/  IMAD.U32 R38, RZ, RZ, UR9 ;  /* 0x00000009ff267e24 */ /* 0x000fe2000f8e00ff */
[----:B------:R-:W-:Y:S05]  /*5ab0*/  UMOV UR34, UR66 ;  /* 0x0000004200227c82 */ /* 0x000fea0008000000 */
[----:B-1----:R-:W1:Y:S01]  /*5ac0*/  @!P1 LDC R3, c[0x0][0xd0c] ;  /* 0x00034300ff039b82 */ /* 0x002e620000000800 */
[----:B------:R-:W-:Y:S01]  /*5ad0*/  IMAD.U32 R39, RZ, RZ, UR8 ;  /* 0x00000008ff277e24 */ /* 0x000fe2000f8e00ff */
[----:B------:R-:W-:Y:S01]  /*5ae0*/  @!UP4 UIADD3 UR26, UPT, UPT, UR66, 0x20, URZ ;  /* 0x00000020421ac890 */ /* 0x000fe2000fffe0ff */
[----:B------:R-:W-:Y:S01]  /*5af0*/  @!P4 R2UR UR22, R38 ;  /* 0x000000002616c2ca */ /* 0x000fe200000e0000 */
[----:B------:R-:W-:Y:S01]  /*5b00*/  @!UP4 UIADD3 UR24, UPT, UPT, UR6, 0x4a00, URZ ;  /* 0x00004a000618c890 */ /* 0x000fe2000fffe0ff */
[----:B------:R-:W-:Y:S01]  /*5b10*/  VIADD R32, R32, 0x1 ;  /* 0x0000000120207836 */ /* 0x000fe20000000000 */
[----:B------:R-:W-:Y:S01]  /*5b20*/  @!P4 R2UR UR23, R39 ;  /* 0x000000002717c2ca */ /* 0x000fe200000e0000 */
[----:B------:R-:W-:Y:S01]  /*5b30*/  VOTEU.ALL UP2, P4 ;  /* 0x0000000000ff7886 */ /* 0x000fe20002040000 */
[----:B------:R-:W-:Y:S01]  /*5b40*/  UMOV UR25, UR49 ;  /* 0x0000003100197c82 */ /* 0x000fe20008000000 */
[----:B------:R-:W-:Y:S01]  /*5b50*/  UMOV UR28, UR36 ;  /* 0x00000024001c7c82 */ /* 0x000fe20008000000 */
[----:B------:R-:W-:Y:S01]  /*5b60*/  UMOV UR27, UR35 ;  /* 0x00000023001b7c82 */ /* 0x000fe20008000000 */
[----:B------:R-:W-:Y:S02]  /*5b70*/  @!UP4 UIADD3 UR18, UPT, UPT, UR66, 0x40, URZ ;  /* 0x000000404212c890 */ /* 0x000fe4000fffe0ff */
[----:B------:R-:W-:Y:S01]  /*5b80*/  @!UP4 UIADD3 UR16, UPT, UPT, UR6, 0x5200, URZ ;  /* 0x000052000610c890 */ /* 0x000fe2000fffe0ff */
[----:B------:R-:W-:Y:S01]  /*5b90*/  VOTEU.ALL UP1, P4 ;  /* 0x0000000000ff7886 */ /* 0x000fe20002020000 */
[----:B------:R-:W-:Y:S01]  /*5ba0*/  UMOV UR17, UR49 ;  /* 0x0000003100117c82 */ /* 0x000fe20008000000 */
[----:B------:R-:W-:Y:S01]  /*5bb0*/  UMOV UR20, UR36 ;  /* 0x0000002400147c82 */ /* 0x000fe20008000000 */
[----:B------:R-:W-:Y:S02]  /*5bc0*/  UMOV UR19, UR35 ;  /* 0x0000002300137c82 */ /* 0x000fe40008000000 */
[----:B------:R1:W-:Y:S01]  /*5bd0*/  @!UP3 UTMALDG.3D [UR32], [UR22], desc[UR14] ;  /* 0x00000e201600b5b4 */ /* 0x0003e20008011000 */
[----:B------:R-:W-:Y:S02]  /*5be0*/  @!UP4 UIADD3 UR10, UPT, UPT, UR66, 0x60, URZ ;  /* 0x00000060420ac890 */ /* 0x000fe4000fffe0ff */
[----:B------:R-:W-:Y:S01]  /*5bf0*/  @!UP4 UIADD3 UR8, UPT, UPT, UR6, 0x5a00, URZ ;  /* 0x00005a000608c890 */ /* 0x000fe2000fffe0ff */
[----:B------:R-:W-:Y:S01]  /*5c00*/  UMOV UR9, UR49 ;  /* 0x0000003100097c82 */ /* 0x000fe20008000000 */
[----:B------:R-:W-:Y:S01]  /*5c10*/  UMOV UR12, UR36 ;  /* 0x00000024000c7c82 */ /* 0x000fe20008000000 */
[----:B------:R-:W-:Y:S01]  /*5c20*/  UMOV UR11, UR35 ;  /* 0x00000023000b7c82 */ /* 0x000fe20008000000 */
[----:B------:R1:W-:Y:S01]  /*5c30*/  @!UP2 UTMALDG.3D [UR24], [UR22], desc[UR14] ;  /* 0x00000e181600a5b4 */ /* 0x0003e20008011000 */
[----:B------:R-:W-:Y:S01]  /*5c40*/  VOTEU.ALL UP2, P4 ;  /* 0x0000000000ff7886 */ /* 0x000fe20002040000 */
[----:B--2---:R-:W-:Y:S01]  /*5c50*/  @!P1 IMAD.HI.U32 R12, R13, R16, RZ ;  /* 0x000000100d0c9227 */ /* 0x004fe200078e00ff */
[----:B----4-:R-:W-:Y:S02]  /*5c60*/  @!P1 ISETP.NE.AND P0, PT, R14, 0x1, PT ;  /* 0x000000010e00980c */ /* 0x010fe40003f05270 */
[----:B-1----:R-:W-:Y:S01]  /*5c70*/  @!P1 ISETP.NE.AND P2, PT, R3, 0x1, PT ;  /* 0x000000010300980c */ /* 0x002fe20003f45270 */
[C---:B------:R-:W-:Y:S01]  /*5c80*/  @!P1 IMAD.HI.U32 R9, R10.reuse, R15, RZ ;  /* 0x0000000f0a099227 */ /* 0x040fe200078e00ff */
[----:B------:R-:W-:Y:S01]  /*5c90*/  @!P1 SHF.R.U32.HI R12, RZ, R17, R12 ;  /* 0x00000011ff0c9219 */ /* 0x000fe2000001160c */
[----:B------:R1:W-:Y:S03]  /*5ca0*/  @!UP1 UTMALDG.3D [UR16], [UR22], desc[UR14] ;  /* 0x00000e10160095b4 */ /* 0x0003e60008011000 */
[----:B-----5:R-:W-:Y:S02]  /*5cb0*/  @!P1 SHF.R.U32.HI R9, RZ, R0, R9 ;  /* 0x00000000ff099219 */ /* 0x020fe40000011609 */
[----:B------:R-:W-:Y:S02]  /*5cc0*/  @!P1 SEL R12, R13, R12, !P2 ;  /* 0x0000000c0d0c9207 */ /* 0x000fe40005000000 */
[----:B------:R-:W-:Y:S01]  /*5cd0*/  @!P1 SEL R9, R10, R9, !P0 ;  /* 0x000000090a099207 */ /* 0x000fe20004000000 */
[----:B------:R1:W-:Y:S01]  /*5ce0*/  @!UP2 UTMALDG.3D [UR8], [UR22], desc[UR14] ;  /* 0x00000e081600a5b4 */ /* 0x0003e20008011000 */
[----:B------:R1:W-:Y:S03]  /*5cf0*/  @!P4 SYNCS.ARRIVE.TRANS64.RED.A0TR RZ, [UR6+0xb0], R21 ;  /* 0x0000b015ffffc9a7 */ /* 0x0003e60008300406 */
[----:B------:R-:W-:Y:S02]  /*5d00*/  @!P1 IMAD.IADD R0, R9, 0x1, -R12 ;  /* 0x0000000109009824 */ /* 0x000fe400078e0a0c */
[----:B------:R-:W-:Y:S02]  /*5d10*/  @!P1 IMAD.IADD R9, R12, 0x1, -R9 ;  /* 0x000000010c099824 */ /* 0x000fe400078e0a09 */
[----:B------:R-:W-:Y:S02]  /*5d20*/  @!P1 IMAD R13, R0, R3, R13 ;  /* 0x00000003000d9224 */ /* 0x000fe400078e020d */
[----:B------:R-:W-:Y:S01]  /*5d30*/  @!P1 IMAD R10, R9, R14, R10 ;  /* 0x0000000e090a9224 */ /* 0x000fe200078e020a */
[----:B------:R-:W-:Y:S01]  /*5d40*/  SYNCS.ARRIVE.TRANS64.RED.A1T0 RZ, [UR13], RZ ;  /* 0x000000ffffff79a7 */ /* 0x000fe2000810040d */
[----:B------:R-:W2:Y:S02]  /*5d50*/  SYNCS.PHASECHK.TRANS64.TRYWAIT P5, [UR6+0xd8], R20 ;  /* 0x0000d814ff0075a7 */ /* 0x000ea400080a1106 */
[----:B-12---:R-:W-:Y:S05]  /*5d60*/  @!P5 BRA `(.L_x_178) ;  /* 0x000000700048d947 */ /* 0x006fea0003800000 */
.L_x_318:
[----:B-1----:R-:W-:Y:S01]  /*5d70*/  @!P4 IADD3 R3, P0, PT, R36, 0x780, RZ ;  /* 0x000007802403c810 */ /* 0x002fe20007f1e0ff */
[----:B------:R-:W-:Y:S01]  /*5d80*/  VOTEU.ALL UP3, P4 ;  /* 0x0000000000ff7886 */ /* 0x000fe20002060000 */
[----:B------:R-:W-:Y:S01]  /*5d90*/  UMOV UR14, 0x0 ;  /* 0x00000000000e7882 */ /* 0x000fe20000000000 */
[----:B------:R-:W-:Y:S01]  /*5da0*/  UMOV UR15, 0x10000000 ;  /* 0x10000000000f7882 */ /* 0x000fe20000000000 */
[----:B------:R-:W-:Y:S01]  /*5db0*/  @!P4 R2UR UR9, R3 ;  /* 0x000000000309c2ca */ /* 0x000fe200000e0000 */
[----:B------:R-:W-:Y:S01]  /*5dc0*/  @!P4 IMAD.X R0, RZ, RZ, R37, P0 ;  /* 0x000000ffff00c224 */ /* 0x000fe200000e0625 */
[----:B------:R-:W-:Y:S01]  /*5dd0*/  UMOV UR33, UR41 ;  /* 0x0000002900217c82 */ /* 0x000fe20008000000 */
[----:B------:R-:W-:Y:S01]  /*5de0*/  UMOV UR34, UR66 ;  /* 0x0000004200227c82 */ /* 0x000fe20008000000 */
[----:B------:R-:W-:Y:S01]  /*5df0*/  VOTEU.ALL UP4, P4 ;  /* 0x0000000000ff7886 */ /* 0x000fe20002080000 */
[----:B------:R-:W-:Y:S01]  /*5e00*/  VOTEU.ALL UP2, P4 ;  /* 0x0000000000ff7886 */ /* 0x000fe20002040000 */
[----:B------:R-:W-:Y:S01]  /*5e10*/  @!P4 R2UR UR8, R0 ;  /* 0x000000000008c2ca */ /* 0x000fe200000e0000 */
[----:B------:R-:W-:Y:S01]  /*5e20*/  UMOV UR25, UR41 ;  /* 0x0000002900197c82 */ /* 0x000fe20008000000 */
[----:B------:R-:W-:Y:S01]  /*5e30*/  UMOV UR28, UR36 ;  /* 0x00000024001c7c82 */ /* 0x000fe20008000000 */
[----:B------:R-:W-:Y:S01]  /*5e40*/  @!UP4 UIADD3 UR35, UPT, UPT, UR67, 0x70, URZ ;  /* 0x000000704323c890 */ /* 0x000fe2000fffe0ff */
[----:B------:R-:W-:Y:S01]  /*5e50*/  ISETP.NE.AND P0, PT, R32, 0x2, PT ;  /* 0x000000022000780c */ /* 0x000fe20003f05270 */
[----:B------:R-:W-:Y:S01]  /*5e60*/  @!UP4 UIADD3 UR32, UPT, UPT, UR6, 0x6200, URZ ;  /* 0x000062000620c890 */ /* 0x000fe2000fffe0ff */
[----:B------:R-:W-:Y:S01]  /*5e70*/  IMAD.IADD R20, R10, 0x1, R51 ;  /* 0x000000010a147824 */ /* 0x000fe200078e0233 */
[----:B------:R-:W-:Y:S01]  /*5e80*/  @!UP4 UIADD3 UR26, UPT, UPT, UR66, 0x20, URZ ;  /* 0x00000020421ac890 */ /* 0x000fe2000fffe0ff */
[----:B------:R-:W-:Y:S01]  /*5e90*/  IMAD.U32 R14, RZ, RZ, UR9 ;  /* 0x00000009ff0e7e24 */ /* 0x000fe2000f8e00ff */
[----:B------:R-:W-:Y:S01]  /*5ea0*/  @!UP4 UIADD3 UR24, UPT, UPT, UR6, 0x6a00, URZ ;  /* 0x00006a000618c890 */ /* 0x000fe2000fffe0ff */
[----:B------:R-:W-:Y:S01]  /*5eb0*/  SEL R0, RZ, 0x1, P0 ;  /* 0x00000001ff007807 */ /* 0x000fe20000000000 */
[----:B------:R-:W-:Y:S01]  /*5ec0*/  UMOV UR27, UR35 ;  /* 0x00000023001b7c82 */ /* 0x000fe20008000000 */
[----:B------:R-:W-:Y:S01]  /*5ed0*/  @!UP4 UIADD3 UR18, UPT, UPT, UR66, 0x40, URZ ;  /* 0x000000404212c890 */ /* 0x000fe2000fffe0ff */
[----:B------:R-:W-:Y:S01]  /*5ee0*/  IMAD.U32 R15, RZ, RZ, UR8 ;  /* 0x00000008ff0f7e24 */ /* 0x000fe2000f8e00ff */
[----:B------:R-:W-:Y:S01]  /*5ef0*/  @!P4 R2UR UR22, R14 ;  /* 0x000000000e16c2ca */ /* 0x000fe200000e0000 */
[----:B------:R-:W-:Y:S01]  /*5f00*/  @!UP4 UIADD3 UR16, UPT, UPT, UR6, 0x7200, URZ ;  /* 0x000072000610c890 */ /* 0x000fe2000fffe0ff */
[----:B------:R-:W-:Y:S01]  /*5f10*/  LOP3.LUT R31, R31, R0, RZ, 0x3c, !PT ;  /* 0x000000001f1f7212 */ /* 0x000fe200078e3cff */
[----:B------:R-:W-:Y:S01]  /*5f20*/  VOTEU.ALL UP1, P4 ;  /* 0x0000000000ff7886 */ /* 0x000fe20002020000 */
[----:B------:R-:W-:Y:S01]  /*5f30*/  @!P4 R2UR UR23, R15 ;  /* 0x000000000f17c2ca */ /* 0x000fe200000e0000 */
[----:B------:R-:W-:Y:S01]  /*5f40*/  UMOV UR17, UR41 ;  /* 0x0000002900117c82 */ /* 0x000fe20008000000 */
[----:B------:R-:W-:Y:S01]  /*5f50*/  UMOV UR20, UR36 ;  /* 0x0000002400147c82 */ /* 0x000fe20008000000 */
[----:B------:R-:W-:Y:S01]  /*5f60*/  UMOV UR19, UR35 ;  /* 0x0000002300137c82 */ /* 0x000fe20008000000 */
[----:B------:R-:W-:Y:S01]  /*5f70*/  @!UP4 UIADD3 UR10, UPT, UPT, UR66, 0x60, URZ ;  /* 0x00000060420ac890 */ /* 0x000fe2000fffe0ff */
[----:B------:R-:W-:Y:S01]  /*5f80*/  IMAD.IADD R21, R13, 0x1, R58 ;  /* 0x000000010d157824 */ /* 0x000fe200078e023a */
[----:B------:R-:W-:Y:S01]  /*5f90*/  @!UP4 UIADD3 UR8, UPT, UPT, UR6, 0x7a00, URZ ;  /* 0x00007a000608c890 */ /* 0x000fe2000fffe0ff */
[----:B------:R-:W-:Y:S01]  /*5fa0*/  SEL R32, R32, RZ, P0 ;  /* 0x000000ff20207207 */ /* 0x000fe20000000000 */
[----:B------:R-:W-:Y:S01]  /*5fb0*/  UMOV UR9, UR41 ;  /* 0x0000002900097c82 */ /* 0x000fe20008000000 */
[----:B------:R-:W-:Y:S01]  /*5fc0*/  UMOV UR12, UR36 ;  /* 0x00000024000c7c82 */ /* 0x000fe20008000000 */
[----:B------:R-:W-:Y:S03]  /*5fd0*/  UMOV UR11, UR35 ;  /* 0x00000023000b7c82 */ /* 0x000fe60008000000 */
[----:B------:R1:W-:Y:S01]  /*5fe0*/  @!UP3 UTMALDG.3D [UR32], [UR22], desc[UR14] ;  /* 0x00000e201600b5b4 */ /* 0x0003e20008011000 */
[----:B------:R2:W-:Y:S01]  /*5ff0*/  @!UP2 UTMALDG.3D [UR24], [UR22], desc[UR14] ;  /* 0x00000e181600a5b4 */ /* 0x0005e20008011000 */
[----:B------:R-:W-:Y:S01]  /*6000*/  VOTEU.ALL UP2, P4 ;  /* 0x0000000000ff7886 */ /* 0x000fe20002040000 */
[----:B------:R2:W-:Y:S01]  /*6010*/  @!UP1 UTMALDG.3D [UR16], [UR22], desc[UR14] ;  /* 0x00000e10160095b4 */ /* 0x0005e20008011000 */
[----:B------:R-:W-:Y:S03]  /*6020*/  UPLOP3.LUT UP1, UPT, UPT, UPT, UPT, 0x80, 0x8 ;  /* 0x000000000008789c */ /* 0x000fe60003f2f070 */
[----:B------:R2:W-:Y:S01]  /*6030*/  @!UP2 UTMALDG.3D [UR8], [UR22], desc[UR14] ;  /* 0x00000e081600a5b4 */ /* 0x0005e20008011000 */
[----:B------:R2:W-:Y:S01]  /*6040*/  @!P4 SYNCS.ARRIVE.TRANS64.RED.A0TR RZ, [UR6+0xb8], R29 ;  /* 0x0000b81dffffc9a7 */ /* 0x0005e20008300406 */
[----:B-1----:R-:W-:Y:S01]  /*6050*/  @P3 R2UR UR36, R30 ;  /* 0x000000001e2432ca */ /* 0x002fe200000e0000 */
[----:B------:R-:W-:Y:S01]  /*6060*/  SYNCS.ARRIVE.TRANS64.RED.A1T0 RZ, [UR21], RZ ;  /* 0x000000ffffff79a7 */ /* 0x000fe20008100415 */
[----:B------:R-:W-:Y:S02]  /*6070*/  @!UPT UIADD3 URZ, UPT, UPT, URZ, URZ, URZ ;  /* 0x000000fffffff290 */ /* 0x000fe4000fffe0ff */
[----:B------:R-:W-:Y:S11]  /*6080*/  @P3 BRA `(.L_x_179) ;  /* 0xffffffe000983947 */ /* 0x000ff6000383ffff */
[----:B------:R-:W1:Y:S02]  /*6090*/  SYNCS.PHASECHK.TRANS64.TRYWAIT P0, [UR6+0xc0], R11 ;  /* 0x0000c00bff0075a7 */ /* 0x000e640008001106 */
[----:B-1----:R-:W-:Y:S05]  /*60a0*/  @!P0 BRA `(.L_x_180) ;  /* 0x0000006c00908947 */ /* 0x002fea0003800000 */
.L_x_320:
[----:B------:R-:W4:Y:S02]  /*60b0*/  SYNCS.PHASECHK.TRANS64.TRYWAIT P0, [UR6+0xc8], R11 ;  /* 0x0000c80bff0075a7 */ /* 0x000f240008001106 */
[----:B----4-:R-:W-:Y:S05]  /*60c0*/  @!P0 BRA `(.L_x_181) ;  /* 0x0000006c00a08947 */ /* 0x010fea0003800000 */
.L_x_322:
[----:B------:R-:W4:Y:S01]  /*60d0*/  SYNCS.PHASECHK.TRANS64.TRYWAIT P0, [UR6+0xd0], R11 ;  /* 0x0000d00bff0075a7 */ /* 0x000f220008001106 */
[----:B-1----:R-:W-:Y:S01]  /*60e0*/  HFMA2 R0, -RZ, RZ, 0, 5.9604644775390625e-08 ;  /* 0x00000001ff007431 */ /* 0x002fe200000001ff */
[----:B----4-:R-:W-:Y:S06]  /*60f0*/  @!P0 BRA `(.L_x_182) ;  /* 0x0000006c00ac8947 */ /* 0x010fec0003800000 */
.L_x_324:
[----:B-1----:R-:W-:Y:S02]  /*6100*/  MOV R2, UR6 ;  /* 0x0000000600027c02 */ /* 0x002fe40008000f00 */
[----:B------:R-:W-:-:S07]  /*6110*/  SHF.L.U32 R3, R0, 0x1f, RZ ;  /* 0x0000001f00037819 */ /* 0x000fce00000006ff */
.L_x_183:
[----:B-1----:R1:W4:Y:S02]  /*6120*/  SYNCS.PHASECHK.TRANS64.TRYWAIT P0, [R2+URZ+0xd8], R3 ;  /* 0x0000d803020075a7 */ /* 0x00232400080011ff */
[----:B----4-:R-:W-:Y:S05]  /*6130*/  @!P0 NANOSLEEP.SYNCS 0x989680 ;  /* 0x009896800000895d */ /* 0x010fea0003900000 */
[----:B------:R-:W4:Y:S02]  /*6140*/  @!P0 SYNCS.PHASECHK.TRANS64 P0, [R2+URZ+0xd8], R3 ;  /* 0x0000d803020085a7 */ /* 0x000f2400080010ff */
[----:B--2-4-:R-:W-:Y:S05]  /*6150*/  @P0 EXIT ;  /* 0x000000000000094d */ /* 0x014fea0003800000 */
[----:B------:R-:W-:Y:S05]  /*6160*/  BRA `(.L_x_183) ;  /* 0xfffffffc00ec7947 */ /* 0x000fea000383ffff */
.L_x_164:
[----:B------:R-:W-:-:S06]  /*6170*/  UISETP.GE.AND UP1, UPT, UR10, 0x4, UPT ;  /* 0x000000040a00788c */ /* 0x000fcc000bf26270 */
[----:B------:R-:W-:-:S13]  /*6180*/  PLOP3.LUT P0, PT, PT, PT, UP1, 0x80, 0x8 ;  /* 0x000000000008781c */ /* 0x000fda0003f0f018 */
[----:B------:R-:W-:Y:S05]  /*6190*/  @!P0 EXIT ;  /* 0x000000000000894d */ /* 0x000fea0003800000 */
[----:B------:R-:W-:Y:S01]  /*61a0*/  BAR.SYNC.DEFER_BLOCKING 0x6, 0xa0 ;  /* 0x0182800000007b1d */ /* 0x000fe20000010000 */
[C---:B------:R-:W-:Y:S01]  /*61b0*/  IMAD.SHL.U32 R4, R70.reuse, 0x10, RZ ;  /* 0x0000001046047824 */ /* 0x040fe200078e00ff */
[C---:B------:R-:W-:Y:S01]  /*61c0*/  R2P PR, R70.reuse, 0x18 ;  /* 0x0000001846007804 */ /* 0x040fe20000000000 */
[C---:B------:R-:W-:Y:S01]  /*61d0*/  IMAD.U32 R31, R70.reuse, 0x10000, RZ ;  /* 0x00010000461f7824 */ /* 0x040fe200078e00ff */
[----:B------:R-:W-:Y:S01]  /*61e0*/  LOP3.LUT R70, R70, 0x60, RZ, 0xc0, !PT ;  /* 0x0000006046467812 */ /* 0x000fe200078ec0ff */
[----:B------:R-:W-:Y:S01]  /*61f0*/  IMAD.MOV.U32 R68, RZ, RZ, 0xa0 ;  /* 0x000000a0ff447424 */ /* 0x000fe200078e00ff */
[----:B------:R-:W-:Y:S02]  /*6200*/  UMOV UR48, 0x400 ;  /* 0x0000040000307882 */ /* 0x000fe40000000000 */
[----:B------:R-:W1:Y:S01]  /*6210*/  LDC R63, c[0x0][0x370] ;  /* 0x0000dc00ff3f7b82 */ /* 0x000e620000000800 */
[----:B------:R-:W-:Y:S01]  /*6220*/  ULEA UR48, UR37, UR48, 0x18 ;  /* 0x0000003025307291 */ /* 0x000fe2000f8ec0ff */
[----:B------:R-:W-:-:S02]  /*6230*/  LOP3.LUT R4, R3, 0x600, R4, 0xf8, !PT ;  /* 0x0000060003047812 */ /* 0x000fc400078ef804 */
[----:B------:R-:W-:Y:S02]  /*6240*/  CS2R R66, SRZ ;  /* 0x0000000000427805 */ /* 0x000fe4000001ff00 */
[----:B------:R-:W-:Y:S01]  /*6250*/  LOP3.LUT R31, R31, 0x600000, RZ, 0xc0, !PT ;  /* 0x006000001f1f7812 */ /* 0x000fe200078ec0ff */
[----:B------:R-:W-:Y:S01]  /*6260*/  UIADD3 UR4, UPT, UPT, UR48, 0x200, URZ ;  /* 0x0000020030047890 */ /* 0x000fe2000fffe0ff */
[----:B------:R-:W-:Y:S01]  /*6270*/  MOV R30, RZ ;  /* 0x000000ff001e7202 */ /* 0x000fe20000000f00 */
[----:B------:R-:W-:Y:S01]  /*6280*/  IMAD.MOV.U32 R75, RZ, RZ, RZ ;  /* 0x000000ffff4b7224 */ /* 0x000fe200078e00ff */
[----:B------:R-:W2:Y:S01]  /*6290*/  LDC R28, c[0x0][0xd0c] ;  /* 0x00034300ff1c7b82 */ /* 0x000ea20000000800 */
[----:B------:R-:W-:Y:S01]  /*62a0*/  SEL R68, R68, 0x60, !P3 ;  /* 0x0000006044447807 */ /* 0x000fe20005800000 */
[----:B------:R-:W3:Y:S01]  /*62b0*/  LDCU.64 UR52, c[0x0][0x348] ;  /* 0x00006900ff3477ac */ /* 0x000ee20008000a00 */
[----:B------:R-:W-:Y:S01]  /*62c0*/  IMAD.U32 R61, RZ, RZ, UR4 ;  /* 0x00000004ff3d7e24 */ /* 0x000fe2000f8e00ff */
[----:B------:R-:W4:Y:S03]  /*62d0*/  LDCU.64 UR44, c[0x0][0xa88] ;  /* 0x00015100ff2c77ac */ /* 0x000f260008000a00 */
[----:B------:R-:W-:Y:S01]  /*62e0*/  IMAD R71, R4, 0x4, R61 ;  /* 0x0000000404477824 */ /* 0x000fe200078e023d */
[----:B------:R-:W1:Y:S01]  /*62f0*/  LDC R60, c[0x0][0xd20] ;  /* 0x00034800ff3c7b82 */ /* 0x000e620000000800 */
[----:B------:R-:W3:Y:S01]  /*6300*/  LDS R0, [UR48+0x180] ;  /* 0x00018030ff007984 */ /* 0x000ee20008000800 */
[----:B------:R-:W1:Y:S01]  /*6310*/  LDCU.64 UR46, c[0x0][0xa90] ;  /* 0x00015200ff2e77ac */ /* 0x000e620008000a00 */
[C---:B------:R-:W-:Y:S01]  /*6320*/  VIADD R69, R71.reuse, 0x140 ;  /* 0x0000014047457836 */ /* 0x040fe20000000000 */
[----:B------:R-:W-:Y:S01]  /*6330*/  @P4 IADD3 R69, PT, PT, R71, 0xc0, RZ ;  /* 0x000000c047454810 */ /* 0x000fe20007ffe0ff */
[----:B------:R-:W-:Y:S01]  /*6340*/  UMOV UR49, URZ ;  /* 0x000000ff00317c82 */ /* 0x000fe20008000000 */
[----:B------:R-:W-:-:S02]  /*6350*/  UMOV UR51, URZ ;  /* 0x000000ff00337c82 */ /* 0x000fc40008000000 */
[----:B------:R-:W1:Y:S08]  /*6360*/  LDC R26, c[0x0][0xd30] ;  /* 0x00034c00ff1a7b82 */ /* 0x000e700000000800 */
[----:B------:R-:W1:Y:S08]  /*6370*/  LDC.64 R56, c[0x0][0xd10] ;  /* 0x00034400ff387b82 */ /* 0x000e700000000a00 */
[----:B------:R-:W1:Y:S08]  /*6380*/  LDC.64 R24, c[0x0][0xd18] ;  /* 0x00034600ff187b82 */ /* 0x000e700000000a00 */
[----:B------:R-:W1:Y:S08]  /*6390*/  LDC.64 R22, c[0x0][0xd28] ;  /* 0x00034a00ff167b82 */ /* 0x000e700000000a00 */
[----:B------:R-:W1:Y:S01]  /*63a0*/  LDC.64 R54, c[0x0][0xab0] ;  /* 0x0002ac00ff367b82 */ /* 0x000e620000000a00 */
[----:B---3--:R-:W-:-:S07]  /*63b0*/  IADD3 R31, PT, PT, R0, R31, RZ ;  /* 0x0000001f001f7210 */ /* 0x008fce0007ffe0ff */
[----:B------:R-:W3:Y:S08]  /*63c0*/  LDC.64 R52, c[0x0][0xaa8] ;  /* 0x0002aa00ff347b82 */ /* 0x000ef00000000a00 */
[----:B--2-4-:R-:W1:Y:S02]  /*63d0*/  LDC R62, c[0x0][0x374] ;  /* 0x0000dd00ff3e7b82 */ /* 0x014e640000000800 */
.L_x_259:
[C---:B------:R-:W-:Y:S02]  /*63e0*/  LEA R0, R75.reuse, UR48, 0x3 ;  /* 0x000000304b007c11 */ /* 0x040fe4000f8e18ff */
[----:B------:R-:W-:Y:S02]  /*63f0*/  SHF.L.U32 R3, R66, 0x1f, RZ ;  /* 0x0000001f42037819 */ /* 0x000fe400000006ff */
[----:B------:R-:W-:Y:S02]  /*6400*/  LEA R16, R75, UR48, 0x4 ;  /* 0x000000304b107c11 */ /* 0x000fe4000f8e20ff */
[----:B------:R-:W2:Y:S02]  /*6410*/  SYNCS.PHASECHK.TRANS64.TRYWAIT P0, [R0+URZ+0xf0], R3 ;  /* 0x0000f003000075a7 */ /* 0x000ea400080011ff */
[----:B--23--:R-:W-:Y:S05]  /*6420*/  @!P0 BRA `(.L_x_184) ;  /* 0x0000006800f88947 */ /* 0x00cfea0003800000 */
.L_x_325:
[----:B------:R-:W4:Y:S01]  /*6430*/  LDC.64 R14, c[0x0][0xd10] ;  /* 0x00034400ff0e7b82 */ /* 0x000f220000000a00 */
[----:B------:R-:W3:Y:S01]  /*6440*/  LDS.128 R16, [R16+0x160] ;  /* 0x0001600010107984 */ /* 0x000ee20000000c00 */
[----:B-1----:R-:W-:Y:S01]  /*6450*/  ISETP.NE.AND P1, PT, R26, 0x1, PT ;  /* 0x000000011a00780c */ /* 0x002fe20003f25270 */
[----:B--2---:R-:W-:Y:S01]  /*6460*/  VIADD R0, R0, 0x100 ;  /* 0x0000010000007836 */ /* 0x004fe20000000000 */
[----:B------:R-:W-:Y:S04]  /*6470*/  ISETP.GE.AND P0, PT, R2, 0x1, PT ;  /* 0x000000010200780c */ /* 0x000fe80003f06270 */
[----:B------:R-:W1:Y:S01]  /*6480*/  LDC.64 R12, c[0x0][0xd18] ;  /* 0x00034600ff0c7b82 */ /* 0x000e620000000a00 */
[----:B------:R-:W-:Y:S01]  /*6490*/  PRMT R0, RZ, 0x654, R0 ;  /* 0x00000654ff007816 */ /* 0x000fe20000000000 */
[----:B------:R-:W-:Y:S01]  /*64a0*/  @!PT LDS RZ, [RZ] ;  /* 0x00000000fffff984 */ /* 0x000fe20000000800 */
[----:B------:R-:W-:Y:S01]  /*64b0*/  @!PT LDS RZ, [RZ] ;  /* 0x00000000fffff984 */ /* 0x000fe20000000800 */
[----:B------:R-:W-:Y:S01]  /*64c0*/  @!PT LDS RZ, [RZ] ;  /* 0x00000000fffff984 */ /* 0x000fe20000000800 */
[----:B------:R-:W-:Y:S01]  /*64d0*/  @!PT LDS RZ, [RZ] ;  /* 0x00000000fffff984 */ /* 0x000fe20000000800 */
[----:B------:R2:W-:Y:S06]  /*64e0*/  MEMBAR.ALL.CTA ;  /* 0x0000000000007992 */ /* 0x0005ec0000008000 */
[----:B--2---:R-:W2:Y:S01]  /*64f0*/  FENCE.VIEW.ASYNC.S ;  /* 0x00000000000073c6 */ /* 0x004ea20000000000 */
[----:B------:R-:W1:Y:S08]  /*6500*/  @!P1 LDC R11, c[0x0][0xd20] ;  /* 0x00034800ff0b9b82 */ /* 0x000e700000000800 */
[----:B------:R-:W1:Y:S01]  /*6510*/  @!P1 LDC R10, c[0x0][0xd0c] ;  /* 0x00034300ff0a9b82 */ /* 0x000e620000000800 */
[----:B--2---:R2:W-:Y:S01]  /*6520*/  SYNCS.ARRIVE.TRANS64.RED.A1T0 RZ, [R0+URZ], RZ ;  /* 0x000000ff00ff79a7 */ /* 0x0045e200081004ff */
[----:B---3--:R-:W-:Y:S04]  /*6530*/  LOP3.LUT P4, RZ, R18, 0x1, RZ, 0xc0, !PT ;  /* 0x0000000112ff7812 */ /* 0x008fe8000788c0ff */
[----:B------:R-:W-:Y:S09]  /*6540*/  P2R R72, PR, RZ, 0x10 ;  /* 0x00000010ff487803 */ /* 0x000ff20000000000 */
[----:B------:R-:W-:Y:S02]  /*6550*/  @P4 MOV R29, R16 ;  /* 0x00000010001d4202 */ /* 0x000fe40000000f00 */
[----:B------:R-:W-:Y:S01]  /*6560*/  @P4 LOP3.LUT R27, R17, 0xffff, RZ, 0xc0, !PT ;  /* 0x0000ffff111b4812 */ /* 0x000fe200078ec0ff */
[----:B--2-4-:R-:W-:Y:S06]  /*6570*/  @!P0 BRA `(.L_x_185) ;  /* 0x0000000000a48947 */ /* 0x014fec0003800000 */
[----:B------:R-:W-:Y:S01]  /*6580*/  IMAD.HI.U32 R33, R62, R25, RZ ;  /* 0x000000193e217227 */ /* 0x000fe200078e00ff */
[----:B------:R-:W-:Y:S02]  /*6590*/  ISETP.NE.AND P0, PT, R24, 0x1, PT ;  /* 0x000000011800780c */ /* 0x000fe40003f05270 */
[----:B------:R-:W-:Y:S01]  /*65a0*/  ISETP.NE.AND P2, PT, R2, 0x1, PT ;  /* 0x000000010200780c */ /* 0x000fe20003f45270 */
[----:B------:R-:W-:Y:S01]  /*65b0*/  IMAD.HI.U32 R34, R63, R56, RZ ;  /* 0x000000383f227227 */ /* 0x000fe200078e00ff */
[----:B------:R-:W-:Y:S02]  /*65c0*/  SHF.R.U32.HI R33, RZ, R60, R33 ;  /* 0x0000003cff217219 */ /* 0x000fe40000011621 */
[----:B------:R-:W-:Y:S01]  /*65d0*/  ISETP.NE.AND P3, PT, R28, 0x1, PT ;  /* 0x000000011c00780c */ /* 0x000fe20003f65270 */
[----:B------:R-:W-:Y:S01]  /*65e0*/  IMAD.HI.U32 R38, R29, R56, RZ ;  /* 0x000000381d267227 */ /* 0x000fe200078e00ff */
[----:B------:R-:W-:Y:S02]  /*65f0*/  SHF.R.U32.HI R34, RZ, R57, R34 ;  /* 0x00000039ff227219 */ /* 0x000fe40000011622 */
[----:B------:R-:W-:Y:S01]  /*6600*/  SEL R3, R62, R33, !P0 ;  /* 0x000000213e037207 */ /* 0x000fe20004000000 */
[----:B------:R-:W-:Y:S01]  /*6610*/  IMAD.HI.U32 R33, R27, R25, RZ ;  /* 0x000000191b217227 */ /* 0x000fe200078e00ff */
[----:B------:R-:W-:Y:S02]  /*6620*/  SEL R7, R63, R34, !P3 ;  /* 0x000000223f077207 */ /* 0x000fe40005800000 */
[----:B------:R-:W-:Y:S01]  /*6630*/  SHF.R.U32.HI R38, RZ, R57, R38 ;  /* 0x00000039ff267219 */ /* 0x000fe20000011626 */
[-C--:B------:R-:W-:Y:S04]  /*6640*/  IMAD.HI.U32 R34, R3, R22.reuse, RZ ;  /* 0x0000001603227227 */ /* 0x080fe800078e00ff */
[----:B------:R-:W-:Y:S01]  /*6650*/  IMAD.HI.U32 R36, R7, R22, RZ ;  /* 0x0000001607247227 */ /* 0x000fe200078e00ff */
[-C--:B------:R-:W-:Y:S02]  /*6660*/  @P2 SHF.R.U32.HI R3, RZ, R23.reuse, R34 ;  /* 0x00000017ff032219 */ /* 0x080fe40000011622 */
[----:B------:R-:W-:Y:S02]  /*6670*/  SHF.R.U32.HI R34, RZ, R60, R33 ;  /* 0x0000003cff227219 */ /* 0x000fe40000011621 */
[----:B------:R-:W-:Y:S01]  /*6680*/  @P2 SHF.R.U32.HI R7, RZ, R23, R36 ;  /* 0x00000017ff072219 */ /* 0x000fe20000011624 */
[C---:B------:R-:W-:Y:S01]  /*6690*/  IMAD R4, R2.reuse, R3, RZ ;  /* 0x0000000302047224 */ /* 0x040fe200078e02ff */
[----:B------:R-:W-:Y:S02]  /*66a0*/  SEL R5, R27, R34, !P0 ;  /* 0x000000221b057207 */ /* 0x000fe40004000000 */
[----:B------:R-:W-:Y:S01]  /*66b0*/  SEL R3, R29, R38, !P3 ;  /* 0x000000261d037207 */ /* 0x000fe20005800000 */
[----:B------:R-:W-:Y:S01]  /*66c0*/  IMAD R6, R2, R7, RZ ;  /* 0x0000000702067224 */ /* 0x000fe200078e02ff */
[C---:B------:R-:W-:Y:S01]  /*66d0*/  ISETP.GE.AND P0, PT, R5.reuse, R4, PT ;  /* 0x000000040500720c */ /* 0x040fe20003f06270 */
[----:B------:R-:W-:Y:S03]  /*66e0*/  IMAD.HI.U32 R8, R5, R22, RZ ;  /* 0x0000001605087227 */ /* 0x000fe600078e00ff */
[----:B------:R-:W-:Y:S01]  /*66f0*/  ISETP.GE.OR P0, PT, R3, R6, P0 ;  /* 0x000000060300720c */ /* 0x000fe20000706670 */
[----:B------:R-:W-:Y:S01]  /*6700*/  IMAD.MOV R6, RZ, RZ, -R3 ;  /* 0x000000ffff067224 */ /* 0x000fe200078e0a03 */
[-C--:B------:R-:W-:Y:S03]  /*6710*/  SHF.R.U32.HI R8, RZ, R23.reuse, R8 ;  /* 0x00000017ff087219 */ /* 0x080fe60000011608 */
[----:B------:R-:W-:Y:S01]  /*6720*/  IMAD R29, R28, R6, R29 ;  /* 0x000000061c1d7224 */ /* 0x000fe200078e021d */
[----:B------:R-:W-:Y:S05]  /*6730*/  SEL R9, R5, R8, !P2 ;  /* 0x0000000805097207 */ /* 0x000fea0005000000 */
[----:B------:R-:W-:Y:S02]  /*6740*/  IMAD.MOV R8, RZ, RZ, -R9 ;  /* 0x000000ffff087224 */ /* 0x000fe400078e0a09 */
[C---:B------:R-:W-:Y:S04]  /*6750*/  @!P0 IMAD.HI.U32 R4, R3.reuse, R22, RZ ;  /* 0x0000001603048227 */ /* 0x040fe800078e00ff */
[----:B------:R-:W-:Y:S01]  /*6760*/  IMAD R8, R2, R8, R5 ;  /* 0x0000000802087224 */ /* 0x000fe200078e0205 */
[----:B------:R-:W-:Y:S04]  /*6770*/  @!P0 SHF.R.U32.HI R4, RZ, R23, R4 ;  /* 0x00000017ff048219 */ /* 0x000fe80000011604 */
[----:B------:R-:W-:Y:S02]  /*6780*/  @!P0 SEL R0, R3, R4, !P2 ;  /* 0x0000000403008207 */ /* 0x000fe40005000000 */
[----:B------:R-:W-:Y:S02]  /*6790*/  IADD3 R4, PT, PT, -R5, RZ, RZ ;  /* 0x000000ff05047210 */ /* 0x000fe40007ffe1ff */
[----:B------:R-:W-:Y:S01]  /*67a0*/  @!P0 IADD3 R9, PT, PT, R9, -R0, RZ ;  /* 0x8000000009098210 */ /* 0x000fe20007ffe0ff */
[----:B------:R-:W-:Y:S02]  /*67b0*/  @!P0 IMAD R0, R7, R8, R0 ;  /* 0x0000000807008224 */ /* 0x000fe400078e0200 */
[----:B------:R-:W-:Y:S02]  /*67c0*/  IMAD R27, R24, R4, R27 ;  /* 0x00000004181b7224 */ /* 0x000fe400078e021b */
[----:B------:R-:W-:Y:S02]  /*67d0*/  @!P0 IMAD R5, R9, R2, R3 ;  /* 0x0000000209058224 */ /* 0x000fe400078e0203 */
[----:B------:R-:W-:Y:S04]  /*67e0*/  @!P0 IMAD.MOV.U32 R3, RZ, RZ, R0 ;  /* 0x000000ffff038224 */ /* 0x000fe800078e0000 */
[----:B------:R-:W-:Y:S02]  /*67f0*/  IMAD R29, R3, R28, R29 ;  /* 0x0000001c031d7224 */ /* 0x000fe400078e021d */
[----:B------:R-:W-:Y:S07]  /*6800*/  IMAD R27, R5, R24, R27 ;  /* 0x00000018051b7224 */ /* 0x000fee00078e021b */
.L_x_185:
[----:B-1----:R-:W-:Y:S01]  /*6810*/  @!P1 ISETP.NE.AND P0, PT, R12, 0x1, PT ;  /* 0x000000010c00980c */ /* 0x002fe20003f05270 */
[----:B------:R-:W-:Y:S01]  /*6820*/  @!P1 IMAD.HI.U32 R4, R27, R13, RZ ;  /* 0x0000000d1b049227 */ /* 0x000fe200078e00ff */
[----:B------:R-:W-:Y:S01]  /*6830*/  R2UR UR41, R21 ;  /* 0x00000000152972ca */ /* 0x000fe200000e0000 */
[----:B------:R-:W-:Y:S01]  /*6840*/  BSSY.RECONVERGENT B6, `(.L_x_186) ;  /* 0x0000031000067945 */ /* 0x000fe20003800200 */
[----:B------:R-:W-:Y:S01]  /*6850*/  R2UR UR42, R20 ;  /* 0x00000000142a72ca */ /* 0x000fe200000e0000 */
[----:B------:R-:W-:Y:S01]  /*6860*/  @!P1 IMAD.HI.U32 R0, R29, R14, RZ ;  /* 0x0000000e1d009227 */ /* 0x000fe200078e00ff */
[----:B------:R-:W-:Y:S02]  /*6870*/  @!P1 SHF.R.U32.HI R4, RZ, R11, R4 ;  /* 0x0000000bff049219 */ /* 0x000fe40000011604 */
[----:B------:R-:W-:Y:S01]  /*6880*/  @!P1 ISETP.NE.AND P2, PT, R10, 0x1, PT ;  /* 0x000000010a00980c */ /* 0x000fe20003f45270 */
[----:B------:R-:W-:Y:S01]  /*6890*/  VIADD R75, R75, 0x1 ;  /* 0x000000014b4b7836 */ /* 0x000fe20000000000 */
[----:B------:R-:W-:Y:S02]  /*68a0*/  @!P1 SEL R3, R27, R4, !P0 ;  /* 0x000000041b039207 */ /* 0x000fe40004000000 */
[----:B------:R-:W-:Y:S02]  /*68b0*/  @!P1 SHF.R.U32.HI R0, RZ, R15, R0 ;  /* 0x0000000fff009219 */ /* 0x000fe40000011600 */
[----:B------:R-:W-:Y:S01]  /*68c0*/  LOP3.LUT P0, RZ, R61, 0x1f0, RZ, 0xc0, !PT ;  /* 0x000001f03dff7812 */ /* 0x000fe2000780c0ff */
[----:B------:R-:W-:Y:S01]  /*68d0*/  USHF.L.U32 UR41, UR41, 0x7, URZ ;  /* 0x0000000729297899 */ /* 0x000fe200080006ff */
[----:B------:R-:W-:Y:S01]  /*68e0*/  @!P1 SEL R4, R29, R0, !P2 ;  /* 0x000000001d049207 */ /* 0x000fe20005000000 */
[----:B------:R-:W-:Y:S01]  /*68f0*/  USHF.L.U32 UR42, UR42, 0x7, URZ ;  /* 0x000000072a2a7899 */ /* 0x000fe200080006ff */
[----:B------:R-:W-:Y:S03]  /*6900*/  @P4 SHF.R.U32.HI R65, RZ, 0x10, R17 ;  /* 0x00000010ff414819 */ /* 0x000fe60000011611 */
[----:B------:R-:W-:Y:S02]  /*6910*/  @!P1 IMAD.IADD R0, R3, 0x1, -R4 ;  /* 0x0000000103009824 */ /* 0x000fe400078e0a04 */
[----:B------:R-:W-:Y:S02]  /*6920*/  @!P1 IMAD.IADD R3, R4, 0x1, -R3 ;  /* 0x0000000104039824 */ /* 0x000fe400078e0a03 */
[----:B------:R-:W-:Y:S02]  /*6930*/  @!P1 IMAD R29, R0, R10, R29 ;  /* 0x0000000a001d9224 */ /* 0x000fe400078e021d */
[----:B------:R-:W-:Y:S01]  /*6940*/  @!P1 IMAD R27, R3, R12, R27 ;  /* 0x0000000c031b9224 */ /* 0x000fe200078e021b */
[----:B------:R-:W-:Y:S06]  /*6950*/  @!P0 BRA `(.L_x_187) ;  /* 0x00000000007c8947 */ /* 0x000fec0003800000 */
[----:B------:R-:W1:Y:S01]  /*6960*/  LDCU.64 UR8, c[0x4][0x100] ;  /* 0x01002000ff0877ac */ /* 0x000e620008000a00 */
[----:B------:R-:W-:Y:S01]  /*6970*/  MOV R16, 0x110 ;  /* 0x0000011000107802 */ /* 0x000fe20000000f00 */
[----:B------:R-:W-:Y:S02]  /*6980*/  HFMA2 R12, -RZ, RZ, 0, 5.9604644775390625e-08 ;  /* 0x00000001ff0c7431 */ /* 0x000fe400000001ff */
[----:B------:R-:W-:Y:S01]  /*6990*/  IMAD.MOV.U32 R8, RZ, RZ, 0x70 ;  /* 0x00000070ff087424 */ /* 0x000fe200078e00ff */
[----:B------:R2:W3:Y:S01]  /*69a0*/  LDC.64 R14, c[0x4][R16] ;  /* 0x01000000100e7b82 */ /* 0x0004e20000000a00 */
[----:B------:R-:W4:Y:S01]  /*69b0*/  LDCU.64 UR6, c[0x4][0x108] ;  /* 0x01002100ff0677ac */ /* 0x000f220008000a00 */
[----:B------:R-:W-:Y:S01]  /*69c0*/  IMAD.MOV.U32 R13, RZ, RZ, RZ ;  /* 0x000000ffff0d7224 */ /* 0x000fe200078e00ff */
[----:B------:R-:W2:Y:S01]  /*69d0*/  LDCU.64 UR4, c[0x4][0x50] ;  /* 0x01000a00ff0477ac */ /* 0x000ea20008000a00 */
[----:B-1----:R-:W-:Y:S01]  /*69e0*/  MOV R5, UR9 ;  /* 0x0000000900057c02 */ /* 0x002fe20008000f00 */
[----:B------:R-:W-:Y:S01]  /*69f0*/  IMAD.U32 R4, RZ, RZ, UR8 ;  /* 0x00000008ff047e24 */ /* 0x000fe2000f8e00ff */
[----:B----4-:R-:W-:Y:S01]  /*6a00*/  MOV R7, UR7 ;  /* 0x0000000700077c02 */ /* 0x010fe20008000f00 */
[----:B------:R-:W-:Y:S01]  /*6a10*/  IMAD.U32 R6, RZ, RZ, UR6 ;  /* 0x00000006ff067e24 */ /* 0x000fe2000f8e00ff */
[----:B--2---:R-:W-:Y:S01]  /*6a20*/  MOV R11, UR5 ;  /* 0x00000005000b7c02 */ /* 0x004fe20008000f00 */
[----:B------:R-:W-:Y:S02]  /*6a30*/  IMAD.U32 R10, RZ, RZ, UR4 ;  /* 0x00000004ff0a7e24 */ /* 0x000fe4000f8e00ff */
[----:B------:R-:W-:Y:S07]  /*6a40*/  LEPC R20, `(.L_x_188) ;  /* 0x000000001014794e */ /* 0x000fee0000000000 */
[----:B---3-5:R-:W-:Y:S05]  /*6a50*/  CALL.ABS.NOINC R14 ;  /* 0x000000000e007343 */ /* 0x028fea0003c00000 */
.L_x_188:
[----:B------:R-:W1:Y:S01]  /*6a60*/  LDCU.64 UR8, c[0x4][0x100] ;  /* 0x01002000ff0877ac */ /* 0x000e620008000a00 */
[----:B------:R-:W2:Y:S01]  /*6a70*/  LDC.64 R16, c[0x4][R16] ;  /* 0x0100000010107b82 */ /* 0x000ea20000000a00 */
[----:B------:R-:W-:Y:S02]  /*6a80*/  HFMA2 R12, -RZ, RZ, 0, 5.9604644775390625e-08 ;  /* 0x00000001ff0c7431 */ /* 0x000fe400000001ff */
[----:B------:R-:W-:Y:S02]  /*6a90*/  IMAD.MOV.U32 R8, RZ, RZ, 0x70 ;  /* 0x00000070ff087424 */ /* 0x000fe400078e00ff */
[----:B------:R-:W-:Y:S01]  /*6aa0*/  IMAD.MOV.U32 R13, RZ, RZ, RZ ;  /* 0x000000ffff0d7224 */ /* 0x000fe200078e00ff */
[----:B------:R-:W3:Y:S01]  /*6ab0*/  LDCU.64 UR6, c[0x4][0x108] ;  /* 0x01002100ff0677ac */ /* 0x000ee20008000a00 */
[----:B------:R-:W4:Y:S01]  /*6ac0*/  LDCU.64 UR4, c[0x4][0x50] ;  /* 0x01000a00ff0477ac */ /* 0x000f220008000a00 */
[----:B-1----:R-:W-:Y:S02]  /*6ad0*/  MOV R4, UR8 ;  /* 0x0000000800047c02 */ /* 0x002fe40008000f00 */
[----:B------:R-:W-:Y:S02]  /*6ae0*/  MOV R5, UR9 ;  /* 0x0000000900057c02 */ /* 0x000fe40008000f00 */
[----:B---3--:R-:W-:Y:S01]  /*6af0*/  MOV R7, UR7 ;  /* 0x0000000700077c02 */ /* 0x008fe20008000f00 */
[----:B------:R-:W-:Y:S01]  /*6b00*/  IMAD.U32 R6, RZ, RZ, UR6 ;  /* 0x00000006ff067e24 */ /* 0x000fe2000f8e00ff */
[----:B----4-:R-:W-:Y:S01]  /*6b10*/  MOV R11, UR5 ;  /* 0x00000005000b7c02 */ /* 0x010fe20008000f00 */
[----:B------:R-:W-:Y:S02]  /*6b20*/  IMAD.U32 R10, RZ, RZ, UR4 ;  /* 0x00000004ff0a7e24 */ /* 0x000fe4000f8e00ff */
[----:B------:R-:W-:Y:S07]  /*6b30*/  LEPC R20, `(.L_x_187) ;  /* 0x000000001014794e */ /* 0x000fee0000000000 */
[----:B--2---:R-:W-:Y:S05]  /*6b40*/  CALL.ABS.NOINC R16 ;  /* 0x0000000010007343 */ /* 0x004fea0003c00000 */
.L_x_187:
[----:B------:R-:W-:Y:S05]  /*6b50*/  BSYNC.RECONVERGENT B6 ;  /* 0x0000000000067941 */ /* 0x000fea0003800200 */
.L_x_186:
[----:B------:R-:W-:Y:S01]  /*6b60*/  ISETP.NE.U32.AND P4, PT, R54, RZ, PT ;  /* 0x000000ff3600720c */ /* 0x000fe20003f85070 */
[----:B------:R-:W-:Y:S01]  /*6b70*/  UISETP.NE.AND UP2, UPT, UR50, URZ, UPT ;  /* 0x000000ff3200728c */ /* 0x000fe2000bf45270 */
[----:B------:R-:W-:Y:S01]  /*6b80*/  ISETP.NE.U32.AND P2, PT, RZ, UR44, PT ;  /* 0x0000002cff007c0c */ /* 0x000fe2000bf45070 */
[----:B------:R-:W-:Y:S01]  /*6b90*/  UISETP.NE.U32.AND UP1, UPT, UR46, URZ, UPT ;  /* 0x000000ff2e00728c */ /* 0x000fe2000bf25070 */
[----:B------:R-:W-:Y:S01]  /*6ba0*/  ISETP.NE.AND.EX P4, PT, R55, RZ, PT, P4 ;  /* 0x000000ff3700720c */ /* 0x000fe20003f85340 */
[----:B------:R-:W-:Y:S01]  /*6bb0*/  UPLOP3.LUT UP0, UPT, UPT, UPT, UPT, 0x40, 0x4 ;  /* 0x000000000004789c */ /* 0x000fe20003f0e870 */
[----:B------:R-:W-:Y:S01]  /*6bc0*/  ISETP.NE.AND.EX P2, PT, RZ, UR45, PT, P2 ;  /* 0x0000002dff007c0c */ /* 0x000fe2000bf45320 */
[----:B------:R-:W-:Y:S01]  /*6bd0*/  UISETP.NE.AND.EX UP1, UPT, UR47, URZ, UPT, UP1 ;  /* 0x000000ff2f00728c */ /* 0x000fe2000bf25310 */
[----:B------:R-:W-:Y:S04]  /*6be0*/  PLOP3.LUT P1, PT, PT, PT, UP2, 0x80, 0x8 ;  /* 0x000000000008781c */ /* 0x000fe80003f2f028 */
[----:B------:R-:W-:Y:S06]  /*6bf0*/  @UP2 UPLOP3.LUT UP0, UPT, UPT, UPT, UP1, 0x80, 0x8 ;  /* 0x000000000008289c */ /* 0x000fec0003f0f010 */
[----:B------:R-:W-:Y:S01]  /*6c00*/  PLOP3.LUT P0, PT, PT, PT, UP0, 0x80, 0x8 ;  /* 0x000000000008781c */ /* 0x000fe20003f0f008 */
[----:B------:R-:W-:Y:S01]  /*6c10*/  @!UPT UIADD3 URZ, UPT, UPT, URZ, URZ, URZ ;  /* 0x000000fffffff290 */ /* 0x000fe2000fffe0ff */
[----:B------:R-:W-:Y:S11]  /*6c20*/  BRA.U !UP1, `(.L_x_189) ;  /* 0x0000000109387547 */ /* 0x000ff6000b800000 */
[----:B------:R-:W-:Y:S01]  /*6c30*/  UISETP.NE.U32.AND UP0, UPT, UR44, URZ, UPT ;  /* 0x000000ff2c00728c */ /* 0x000fe2000bf05070 */
[----:B------:R-:W-:Y:S02]  /*6c40*/  HFMA2 R0, -RZ, RZ, 0, 5.9604644775390625e-08 ;  /* 0x00000001ff007431 */ /* 0x000fe400000001ff */
[----:B------:R-:W-:Y:S01]  /*6c50*/  IMAD.MOV.U32 R59, RZ, RZ, 0x1 ;  /* 0x00000001ff3b7424 */ /* 0x000fe200078e00ff */
[----:B------:R-:W-:Y:S06]  /*6c60*/  UISETP.NE.AND.EX UP0, UPT, UR45, URZ, UPT, UP0 ;  /* 0x000000ff2d00728c */ /* 0x000fec000bf05300 */
[----:B------:R-:W-:Y:S05]  /*6c70*/  PLOP3.LUT P3, PT, PT, PT, UP0, 0x80, 0x8 ;  /* 0x000000000008781c */ /* 0x000fea0003f6f008 */
[----:B------:R-:W1:Y:S01]  /*6c80*/  @UP0 LDCU.64 UR6, c[0x0][0xa88] ;  /* 0x00015100ff0607ac */ /* 0x000e620008000a00 */
[----:B------:R-:W-:Y:S07]  /*6c90*/  @UP0 UIMAD UR4, UR36, UR46, URZ ;  /* 0x0000002e240402a4 */ /* 0x000fee000f8e02ff */
[----:B------:R-:W-:Y:S01]  /*6ca0*/  @!P3 PRMT R59, R0, 0x7610, R59 ;  /* 0x00007610003bb816 */ /* 0x000fe2000000003b */
[----:B-1----:R-:W-:Y:S03]  /*6cb0*/  @UP0 UIMAD.WIDE UR6, UR4, 0x4, UR6 ;  /* 0x00000004040608a5 */ /* 0x002fe6000f8e0206 */
[----:B------:R-:W1:Y:S03]  /*6cc0*/  @!UP0 LDCU UR4, c[0x0][0xa80] ;  /* 0x00015000ff0487ac */ /* 0x000e660008000800 */
[----:B------:R-:W-:Y:S01]  /*6cd0*/  IMAD.U32 R4, RZ, RZ, UR6 ;  /* 0x00000006ff047e24 */ /* 0x000fe2000f8e00ff */
[----:B------:R-:W-:Y:S05]  /*6ce0*/  MOV R5, UR7 ;  /* 0x0000000700057c02 */ /* 0x000fea0008000f00 */
[----:B-----5:R2:W5:Y:S02]  /*6cf0*/  @P3 LDG.E R35, desc[UR38][R4.64] ;  /* 0x0000002604233981 */ /* 0x020564000c1e1900 */
[----:B-12---:R-:W-:Y:S02]  /*6d00*/  @!P3 IMAD.U32 R35, RZ, RZ, UR4 ;  /* 0x00000004ff23be24 */ /* 0x006fe4000f8e00ff */
.L_x_189:
[----:B------:R-:W-:Y:S05]  /*6d10*/  @!P4 BRA `(.L_x_190) ;  /* 0x000000000020c947 */ /* 0x000fea0003800000 */
[----:B------:R-:W-:Y:S04]  /*6d20*/  ISETP.NE.U32.AND P3, PT, R52, RZ, PT ;  /* 0x000000ff3400720c */ /* 0x000fe80003f65070 */
[----:B------:R-:W-:Y:S11]  /*6d30*/  ISETP.NE.AND.EX P3, PT, R53, RZ, PT, P3 ;  /* 0x000000ff3500720c */ /* 0x000ff60003f65330 */
[----:B------:R-:W-:Y:S02]  /*6d40*/  @!UPT UIADD3 URZ, UPT, UPT, URZ, URZ, URZ ;  /* 0x000000fffffff290 */ /* 0x000fe4000fffe0ff */
[----:B------:R-:W1:Y:S01]  /*6d50*/  @P3 LDC.64 R4, c[0x0][0xaa8] ;  /* 0x0002aa00ff043b82 */ /* 0x000e620000000a00 */
[----:B------:R-:W-:Y:S04]  /*6d60*/  @P3 IMAD R0, R54, UR36, RZ ;  /* 0x0000002436003c24 */ /* 0x000fe8000f8e02ff */
[----:B-1----:R-:W-:Y:S05]  /*6d70*/  @P3 IMAD.WIDE R4, R0, 0x4, R4 ;  /* 0x0000000400043825 */ /* 0x002fea00078e0204 */
[----:B-----5:R1:W5:Y:S02]  /*6d80*/  @P3 LDG.E R32, desc[UR38][R4.64] ;  /* 0x0000002604203981 */ /* 0x020364000c1e1900 */
[----:B-1----:R-:W2:Y:S02]  /*6d90*/  @!P3 LDC R32, c[0x0][0xaa0] ;  /* 0x0002a800ff20bb82 */ /* 0x002ea40000000800 */
.L_x_190:
[----:B-----5:R-:W-:Y:S01]  /*6da0*/  FSETP.NEU.AND P3, PT, R35, RZ, PT ;  /* 0x000000ff2300720b */ /* 0x020fe20003f6d000 */
[----:B------:R-:W-:Y:S01]  /*6db0*/  BSSY B1, `(.L_x_191) ;  /* 0x0000046000017945 */ /* 0x000fe20003800000 */
[----:B------:R-:W-:Y:S01]  /*6dc0*/  SEL R5, RZ, 0xffffffff, P2 ;  /* 0xffffffffff057807 */ /* 0x000fe20001000000 */
[----:B------:R-:W-:Y:S01]  /*6dd0*/  IMAD.MOV.U32 R80, RZ, RZ, 0x1 ;  /* 0x00000001ff507424 */ /* 0x000fe200078e00ff */
[----:B------:R-:W-:Y:S01]  /*6de0*/  @P1 LOP3.LUT P2, RZ, R59, 0xff, RZ, 0xc0, !PT ;  /* 0x000000ff3bff1812 */ /* 0x000fe2000784c0ff */
[C---:B------:R-:W-:Y:S01]  /*6df0*/  IMAD R33, R30.reuse, 0x80, R31 ;  /* 0x000000801e217824 */ /* 0x040fe200078e021f */
[----:B------:R-:W-:Y:S01]  /*6e00*/  @P1 SEL R0, RZ, 0xffffffff, P3 ;  /* 0xffffffffff001807 */ /* 0x000fe20001800000 */
[----:B------:R-:W-:Y:S01]  /*6e10*/  IMAD.IADD R76, R71, 0x1, R68 ;  /* 0x00000001474c7824 */ /* 0x000fe200078e0244 */
[----:B------:R-:W-:Y:S01]  /*6e20*/  LEA R78, R30, UR48, 0x3 ;  /* 0x000000301e4e7c11 */ /* 0x000fe2000f8e18ff */
[----:B------:R-:W-:Y:S01]  /*6e30*/  IMAD.IADD R74, R68, 0x1, R69 ;  /* 0x00000001444a7824 */ /* 0x000fe200078e0245 */
[----:B------:R-:W-:Y:S01]  /*6e40*/  @P0 SEL R0, R5, R0, !P2 ;  /* 0x0000000005000207 */ /* 0x000fe20005000000 */
[----:B------:R-:W-:Y:S01]  /*6e50*/  IMAD.MOV.U32 R79, RZ, RZ, RZ ;  /* 0x000000ffff4f7224 */ /* 0x000fe200078e00ff */
[----:B------:R-:W-:Y:S01]  /*6e60*/  SHF.L.U32 R3, R67, 0x1f, RZ ;  /* 0x0000001f43037819 */ /* 0x000fe200000006ff */
[----:B------:R-:W-:Y:S01]  /*6e70*/  IMAD.MOV.U32 R50, RZ, RZ, RZ ;  /* 0x000000ffff327224 */ /* 0x000fe200078e00ff */
[----:B------:R-:W-:Y:S02]  /*6e80*/  @P1 LOP3.LUT R0, R0, 0x1, RZ, 0xc0, !PT ;  /* 0x0000000100001812 */ /* 0x000fe400078ec0ff */
[----:B------:R-:W-:Y:S02]  /*6e90*/  CS2R R48, SRZ ;  /* 0x0000000000307805 */ /* 0x000fe4000001ff00 */
[----:B------:R-:W-:Y:S02]  /*6ea0*/  PLOP3.LUT P2, PT, PT, PT, UP1, 0x80, 0x8 ;  /* 0x000000000008781c */ /* 0x000fe40003f4f018 */
[----:B------:R-:W-:Y:S02]  /*6eb0*/  CS2R R46, SRZ ;  /* 0x00000000002e7805 */ /* 0x000fe4000001ff00 */
[----:B------:R-:W-:Y:S02]  /*6ec0*/  ISETP.NE.U32.OR P5, PT, R0, 0x1, !P1 ;  /* 0x000000010000780c */ /* 0x000fe40004fa5470 */
[----:B------:R-:W-:Y:S02]  /*6ed0*/  CS2R R44, SRZ ;  /* 0x00000000002c7805 */ /* 0x000fe4000001ff00 */
[----:B------:R-:W-:Y:S02]  /*6ee0*/  LOP3.LUT P4, R73, R59, 0xff, RZ, 0xc0, !PT ;  /* 0x000000ff3b497812 */ /* 0x000fe4000788c0ff */
[----:B------:R-:W-:Y:S02]  /*6ef0*/  CS2R R42, SRZ ;  /* 0x00000000002a7805 */ /* 0x000fe4000001ff00 */
[----:B------:R-:W-:Y:S02]  /*6f00*/  SEL R0, RZ, 0xffffffff, P3 ;  /* 0xffffffffff007807 */ /* 0x000fe40001800000 */
[----:B------:R-:W-:Y:S02]  /*6f10*/  CS2R R40, SRZ ;  /* 0x0000000000287805 */ /* 0x000fe4000001ff00 */
[----:B------:R-:W-:Y:S02]  /*6f20*/  P2R R77, PR, RZ, 0x20 ;  /* 0x00000020ff4d7803 */ /* 0x000fe40000000000 */
[----:B------:R-:W-:Y:S02]  /*6f30*/  CS2R R38, SRZ ;  /* 0x0000000000267805 */ /* 0x000fe4000001ff00 */
[----:B------:R-:W-:Y:S01]  /*6f40*/  CS2R R36, SRZ ;  /* 0x0000000000247805 */ /* 0x000fe2000001ff00 */
[----:B------:R-:W-:Y:S01]  /*6f50*/  IMAD.MOV.U32 R34, RZ, RZ, RZ ;  /* 0x000000ffff227224 */ /* 0x000fe200078e00ff */
[----:B------:R-:W-:Y:S02]  /*6f60*/  @P2 SEL R0, R5, R0, !P4 ;  /* 0x0000000005002207 */ /* 0x000fe40006000000 */
[----:B------:R-:W-:Y:S02]  /*6f70*/  @P5 SHF.L.U32 R4, RZ, 0x1f, RZ ;  /* 0x0000001fff045819 */ /* 0x000fe400000006ff */
[----:B------:R-:W-:Y:S02]  /*6f80*/  LOP3.LUT R0, R0, 0x1, RZ, 0xc0, !PT ;  /* 0x0000000100007812 */ /* 0x000fe400078ec0ff */
[----:B------:R-:W1:Y:S02]  /*6f90*/  @P5 SYNCS.PHASECHK.TRANS64.TRYWAIT P1, [UR48+0xa0], R4 ;  /* 0x0000a004ff0055a7 */ /* 0x000e640008021130 */
[----:B------:R-:W-:Y:S04]  /*6fa0*/  ISETP.NE.U32.AND P2, PT, R0, 0x1, PT ;  /* 0x000000010000780c */ /* 0x000fe80003f45070 */
[----:B------:R-:W-:Y:S01]  /*6fb0*/  P2R R81, PR, RZ, 0x4 ;  /* 0x00000004ff517803 */ /* 0x000fe20000000000 */
[----:B------:R3:W4:Y:S01]  /*6fc0*/  SYNCS.PHASECHK.TRANS64.TRYWAIT P0, [R78+URZ+0x110], R3 ;  /* 0x000110034e0075a7 */ /* 0x00072200080011ff */
[----:B-1----:R-:W-:Y:S01]  /*6fd0*/  @P5 SEL R80, RZ, 0x1, !P1 ;  /* 0x00000001ff505807 */ /* 0x002fe20004800000 */
[----:B---3--:R-:W-:Y:S06]  /*6fe0*/  @!P5 BRA `(.L_x_192) ;  /* 0x000000000088d947 */ /* 0x008fec0003800000 */
[----:B------:R-:W-:Y:S01]  /*6ff0*/  IMAD.MOV.U32 R34, RZ, RZ, RZ ;  /* 0x000000ffff227224 */ /* 0x000fe200078e00ff */
[----:B------:R-:W-:Y:S01]  /*7000*/  ISETP.NE.AND P1, PT, R80, RZ, PT ;  /* 0x000000ff5000720c */ /* 0x000fe20003f25270 */
[----:B------:R-:W-:Y:S01]  /*7010*/  BSSY B0, `(.L_x_193) ;  /* 0x000000c000007945 */ /* 0x000fe20003800000 */
[----:B------:R-:W-:Y:S02]  /*7020*/  CS2R R36, SRZ ;  /* 0x0000000000247805 */ /* 0x000fe4000001ff00 */
[----:B------:R-:W-:Y:S02]  /*7030*/  CS2R R38, SRZ ;  /* 0x0000000000267805 */ /* 0x000fe4000001ff00 */
[----:B------:R-:W-:Y:S02]  /*7040*/  CS2R R40, SRZ ;  /* 0x0000000000287805 */ /* 0x000fe4000001ff00 */
[----:B------:R-:W-:Y:S02]  /*7050*/  CS2R R42, SRZ ;  /* 0x00000000002a7805 */ /* 0x000fe4000001ff00 */
[----:B------:R-:W-:Y:S02]  /*7060*/  CS2R R44, SRZ ;  /* 0x00000000002c7805 */ /* 0x000fe4000001ff00 */
[----:B------:R-:W-:Y:S02]  /*7070*/  CS2R R46, SRZ ;  /* 0x00000000002e7805 */ /* 0x000fe4000001ff00 */
[----:B------:R-:W-:Y:S01]  /*7080*/  CS2R R48, SRZ ;  /* 0x0000000000307805 */ /* 0x000fe2000001ff00 */
[----:B------:R-:W-:Y:S06]  /*7090*/  @P1 BRA `(.L_x_194) ;  /* 0x00000000000c1947 */ /* 0x000fec0003800000 */
[----:B------:R-:W-:Y:S04]  /*70a0*/  SHF.L.U32 R5, RZ, 0x1f, RZ ;  /* 0x0000001fff057819 */ /* 0x000fe800000006ff */
[----:B------:R-:W1:Y:S02]  /*70b0*/  SYNCS.PHASECHK.TRANS64.TRYWAIT P1, [UR48+0xa0], R5 ;  /* 0x0000a005ff0075a7 */ /* 0x000e640008021130 */
[----:B-1----:R-:W-:Y:S05]  /*70c0*/  @!P1 BRA `(.L_x_195) ;  /* 0x0000005c00e49947 */ /* 0x002fea0003800000 */
.L_x_194:
[----:B------:R-:W-:Y:S05]  /*70d0*/  BSYNC B0 ;  /* 0x0000000000007941 */ /* 0x000fea0003800000 */
.L_x_193:
[----:B------:R-:W-:Y:S01]  /*70e0*/  ISETP.NE.AND P1, PT, R81, RZ, PT ;  /* 0x000000ff5100720c */ /* 0x000fe20003f25270 */
[----:B------:R-:W-:Y:S11]  /*70f0*/  HFMA2 R79, -RZ, RZ, 0, 5.9604644775390625e-08 ;  /* 0x00000001ff4f7431 */ /* 0x000ff600000001ff */
[----:B------:R-:W-:Y:S01]  /*7100*/  @!UPT UIADD3 URZ, UPT, UPT, URZ, URZ, URZ ;  /* 0x000000fffffff290 */ /* 0x000fe2000fffe0ff */
[----:B------:R3:W1:Y:S04]  /*7110*/  @P1 LDS R50, [R74+0x600] ;  /* 0x000600004a321984 */ /* 0x0006680000000800 */
[----:B------:R3:W1:Y:S04]  /*7120*/  @P1 LDS R34, [R71] ;  /* 0x0000000047221984 */ /* 0x0006680000000800 */
[----:B------:R3:W1:Y:S04]  /*7130*/  @P1 LDS R36, [R76] ;  /* 0x000000004c241984 */ /* 0x0006680000000800 */
[----:B------:R3:W1:Y:S04]  /*7140*/  @P1 LDS R37, [R69] ;  /* 0x0000000045251984 */ /* 0x0006680000000800 */
[----:B------:R3:W1:Y:S04]  /*7150*/  @P1 LDS R38, [R74] ;  /* 0x000000004a261984 */ /* 0x0006680000000800 */
[----:B------:R3:W1:Y:S04]  /*7160*/  @P1 LDS R39, [R71+0x200] ;  /* 0x0002000047271984 */ /* 0x0006680000000800 */
        /* <DEDUP_REMOVED lines=9> */
[----:B------:R3:W1:Y:S02]  /*7200*/  @P1 LDS R49, [R69+0x600] ;  /* 0x0006000045311984 */ /* 0x0006640000000800 */
.L_x_192:
[----:B------:R-:W-:Y:S05]  /*7210*/  BSYNC B1 ;  /* 0x0000000000017941 */ /* 0x000fea0003800000 */
.L_x_191:
[----:B-1----:R-:W-:Y:S04]  /*7220*/  SHF.R.U32.HI R5, RZ, 0x15, R33 ;  /* 0x00000015ff057819 */ /* 0x002fe80000011621 */
[----:B------:R-:W-:Y:S01]  /*7230*/  LOP3.LUT P1, RZ, R5, 0x3, R64, 0x48, !PT ;  /* 0x0000000305ff7812 */ /* 0x000fe20007824840 */
[----:B------:R-:W-:Y:S01]  /*7240*/  @!UPT UIADD3 URZ, UPT, UPT, URZ, URZ, URZ ;  /* 0x000000fffffff290 */ /* 0x000fe2000fffe0ff */
[----:B----4-:R-:W-:Y:S11]  /*7250*/  @P0 BRA `(.L_x_196) ;  /* 0x0000000000080947 */ /* 0x010ff60003800000 */
[----:B------:R-:W1:Y:S02]  /*7260*/  SYNCS.PHASECHK.TRANS64.TRYWAIT P0, [R78+URZ+0x110], R3 ;  /* 0x000110034e0075a7 */ /* 0x000e6400080011ff */
[----:B-1----:R-:W-:Y:S05]  /*7270*/  @!P0 BRA `(.L_x_197) ;  /* 0x0000005c00908947 */ /* 0x002fea0003800000 */
.L_x_196:
[----:B------:R-:W-:Y:S05]  /*7280*/  @!P1 BRA `(.L_x_198) ;  /* 0x0000000000409947 */ /* 0x000fea0003800000 */
[----:B------:R-:W4:Y:S01]  /*7290*/  LDCU.64 UR8, c[0x4][0xd0] ;  /* 0x01001a00ff0877ac */ /* 0x000f220008000a00 */
[----:B------:R-:W-:Y:S01]  /*72a0*/  MOV R15, 0x110 ;  /* 0x00000110000f7802 */ /* 0x000fe20000000f00 */
[----:B------:R-:W-:Y:S02]  /*72b0*/  HFMA2 R12, -RZ, RZ, 0, 5.9604644775390625e-08 ;  /* 0x00000001ff0c7431 */ /* 0x000fe400000001ff */
[----:B------:R-:W-:Y:S02]  /*72c0*/  IMAD.MOV.U32 R8, RZ, RZ, 0x192 ;  /* 0x00000192ff087424 */ /* 0x000fe400078e00ff */
[----:B------:R-:W-:Y:S01]  /*72d0*/  IMAD.MOV.U32 R13, RZ, RZ, RZ ;  /* 0x000000ffff0d7224 */ /* 0x000fe200078e00ff */
[----:B------:R-:W5:Y:S01]  /*72e0*/  LDCU.64 UR6, c[0x4][0xd8] ;  /* 0x01001b00ff0677ac */ /* 0x000f620008000a00 */
[----:B------:R-:W1:Y:S01]  /*72f0*/  LDC.64 R14, c[0x4][R15] ;  /* 0x010000000f0e7b82 */ /* 0x000e620000000a00 */
[----:B------:R-:W2:Y:S01]  /*7300*/  LDCU.64 UR4, c[0x4][0x58] ;  /* 0x01000b00ff0477ac */ /* 0x000ea20008000a00 */
[----:B----4-:R-:W-:Y:S01]  /*7310*/  MOV R5, UR9 ;  /* 0x0000000900057c02 */ /* 0x010fe20008000f00 */
[----:B------:R-:W-:Y:S01]  /*7320*/  IMAD.U32 R4, RZ, RZ, UR8 ;  /* 0x00000008ff047e24 */ /* 0x000fe2000f8e00ff */
[----:B-----5:R-:W-:Y:S01]  /*7330*/  MOV R7, UR7 ;  /* 0x0000000700077c02 */ /* 0x020fe20008000f00 */
[----:B------:R-:W-:Y:S01]  /*7340*/  IMAD.U32 R6, RZ, RZ, UR6 ;  /* 0x00000006ff067e24 */ /* 0x000fe2000f8e00ff */
[----:B--2---:R-:W-:Y:S01]  /*7350*/  MOV R11, UR5 ;  /* 0x00000005000b7c02 */ /* 0x004fe20008000f00 */
[----:B------:R-:W-:Y:S02]  /*7360*/  IMAD.U32 R10, RZ, RZ, UR4 ;  /* 0x00000004ff0a7e24 */ /* 0x000fe4000f8e00ff */
[----:B------:R-:W-:Y:S07]  /*7370*/  LEPC R20, `(.L_x_198) ;  /* 0x000000001014794e */ /* 0x000fee0000000000 */
[----:B-1-3--:R-:W-:Y:S05]  /*7380*/  CALL.ABS.NOINC R14 ;  /* 0x000000000e007343 */ /* 0x00afea0003c00000 */
.L_x_198:
[----:B------:R-:W-:Y:S05]  /*7390*/  WARPSYNC.ALL ;  /* 0x0000000000007948 */ /* 0x000fea0003800000 */
[----:B------:R-:W-:Y:S01]  /*73a0*/  R2UR UR4, R33 ;  /* 0x00000000210472ca */ /* 0x000fe200000e0000 */
[----:B------:R-:W-:Y:S01]  /*73b0*/  BSSY.RECONVERGENT B0, `(.L_x_199) ;  /* 0x0000053000007945 */ /* 0x000fe20003800200 */
[----:B------:R-:W-:Y:S11]  /*73c0*/  ISETP.NE.AND P0, PT, R70, RZ, PT ;  /* 0x000000ff4600720c */ /* 0x000ff60003f05270 */
[----:B------:R-:W2:Y:S02]  /*73d0*/  LDTM.x16 R4, tmem[UR4] ;  /* 0x00000004000479ee */ /* 0x000ea40008240000 */
[C---:B--2---:R-:W-:Y:S01]  /*73e0*/  FMUL R4, R32.reuse, R4 ;  /* 0x0000000420047220 */ /* 0x044fe20000400000 */
[C---:B------:R-:W-:Y:S01]  /*73f0*/  FMUL R5, R32.reuse, R5 ;  /* 0x0000000520057220 */ /* 0x040fe20000400000 */
[C---:B------:R-:W-:Y:S01]  /*7400*/  FMUL R6, R32.reuse, R6 ;  /* 0x0000000620067220 */ /* 0x040fe20000400000 */
[C---:B------:R-:W-:Y:S01]  /*7410*/  FMUL R7, R32.reuse, R7 ;  /* 0x0000000720077220 */ /* 0x040fe20000400000 */
[C---:B------:R-:W-:Y:S01]  /*7420*/  FFMA R4, R35.reuse, R34, R4 ;  /* 0x0000002223047223 */ /* 0x040fe20000000004 */
[C---:B------:R-:W-:Y:S01]  /*7430*/  FFMA R5, R35.reuse, R36, R5 ;  /* 0x0000002423057223 */ /* 0x040fe20000000005 */
[C---:B------:R-:W-:Y:S01]  /*7440*/  FFMA R6, R35.reuse, R37, R6 ;  /* 0x0000002523067223 */ /* 0x040fe20000000006 */
[C---:B------:R-:W-:Y:S01]  /*7450*/  FFMA R7, R35.reuse, R38, R7 ;  /* 0x0000002623077223 */ /* 0x040fe20000000007 */
[C---:B------:R-:W-:Y:S01]  /*7460*/  FMUL R8, R32.reuse, R8 ;  /* 0x0000000820087220 */ /* 0x040fe20000400000 */
[----:B------:R2:W-:Y:S01]  /*7470*/  STS [R71], R4 ;  /* 0x0000000447007388 */ /* 0x0005e20000000800 */
[C---:B------:R-:W-:Y:S01]  /*7480*/  FMUL R9, R32.reuse, R9 ;  /* 0x0000000920097220 */ /* 0x040fe20000400000 */
[C---:B------:R-:W-:Y:S01]  /*7490*/  FMUL R10, R32.reuse, R10 ;  /* 0x0000000a200a7220 */ /* 0x040fe20000400000 */
[C---:B------:R-:W-:Y:S01]  /*74a0*/  FFMA R8, R35.reuse, R39, R8 ;  /* 0x0000002723087223 */ /* 0x040fe20000000008 */
[----:B------:R2:W-:Y:S01]  /*74b0*/  STS [R76], R5 ;  /* 0x000000054c007388 */ /* 0x0005e20000000800 */
        /* <DEDUP_REMOVED lines=11> */
[----:B------:R2:W-:Y:S01]  /*7570*/  STS [R71+0x200], R8 ;  /* 0x0002000847007388 */ /* 0x0005e20000000800 */
[C---:B------:R-:W-:Y:S01]  /*7580*/  FMUL R15, R32.reuse, R15 ;  /* 0x0000000f200f7220 */ /* 0x040fe20000400000 */
[C---:B------:R-:W-:Y:S01]  /*7590*/  FMUL R16, R32.reuse, R16 ;  /* 0x0000001020107220 */ /* 0x040fe20000400000 */
[C---:B------:R-:W-:Y:S01]  /*75a0*/  FFMA R14, R35.reuse, R45, R14 ;  /* 0x0000002d230e7223 */ /* 0x040fe2000000000e */
[----:B------:R2:W-:Y:S01]  /*75b0*/  STS [R76+0x200], R9 ;  /* 0x000200094c007388 */ /* 0x0005e20000000800 */
[C---:B------:R-:W-:Y:S01]  /*75c0*/  FFMA R15, R35.reuse, R46, R15 ;  /* 0x0000002e230f7223 */ /* 0x040fe2000000000f */
[C---:B------:R-:W-:Y:S01]  /*75d0*/  FFMA R16, R35.reuse, R47, R16 ;  /* 0x0000002f23107223 */ /* 0x040fe20000000010 */
[C---:B------:R-:W-:Y:S01]  /*75e0*/  FMUL R17, R32.reuse, R17 ;  /* 0x0000001120117220 */ /* 0x040fe20000400000 */
[----:B------:R2:W-:Y:S01]  /*75f0*/  STS [R69+0x200], R10 ;  /* 0x0002000a45007388 */ /* 0x0005e20000000800 */
[C---:B------:R-:W-:Y:S01]  /*7600*/  FMUL R18, R32.reuse, R18 ;  /* 0x0000001220127220 */ /* 0x040fe20000400000 */
[----:B------:R-:W-:Y:S01]  /*7610*/  FMUL R19, R32, R19 ;  /* 0x0000001320137220 */ /* 0x000fe20000400000 */
[C---:B------:R-:W-:Y:S01]  /*7620*/  FFMA R17, R35.reuse, R48, R17 ;  /* 0x0000003023117223 */ /* 0x040fe20000000011 */
[----:B------:R2:W-:Y:S01]  /*7630*/  STS [R74+0x200], R11 ;  /* 0x0002000b4a007388 */ /* 0x0005e20000000800 */
[C---:B------:R-:W-:Y:S01]  /*7640*/  FFMA R18, R35.reuse, R49, R18 ;  /* 0x0000003123127223 */ /* 0x040fe20000000012 */
[----:B------:R-:W-:Y:S02]  /*7650*/  FFMA R19, R35, R50, R19 ;  /* 0x0000003223137223 */ /* 0x000fe40000000013 */
[----:B------:R2:W-:Y:S04]  /*7660*/  STS [R71+0x400], R12 ;  /* 0x0004000c47007388 */ /* 0x0005e80000000800 */
[----:B------:R2:W-:Y:S04]  /*7670*/  STS [R76+0x400], R13 ;  /* 0x0004000d4c007388 */ /* 0x0005e80000000800 */
[----:B------:R2:W-:Y:S04]  /*7680*/  STS [R69+0x400], R14 ;  /* 0x0004000e45007388 */ /* 0x0005e80000000800 */
[----:B------:R2:W-:Y:S04]  /*7690*/  STS [R74+0x400], R15 ;  /* 0x0004000f4a007388 */ /* 0x0005e80000000800 */
[----:B------:R2:W-:Y:S04]  /*76a0*/  STS [R71+0x600], R16 ;  /* 0x0006001047007388 */ /* 0x0005e80000000800 */
[----:B------:R2:W-:Y:S04]  /*76b0*/  STS [R76+0x600], R17 ;  /* 0x000600114c007388 */ /* 0x0005e80000000800 */
[----:B------:R2:W-:Y:S04]  /*76c0*/  STS [R69+0x600], R18 ;  /* 0x0006001245007388 */ /* 0x0005e80000000800 */
[----:B------:R2:W-:Y:S01]  /*76d0*/  STS [R74+0x600], R19 ;  /* 0x000600134a007388 */ /* 0x0005e20000000800 */
[----:B------:R-:W-:Y:S01]  /*76e0*/  @!PT LDS RZ, [RZ] ;  /* 0x00000000fffff984 */ /* 0x000fe20000000800 */
[----:B------:R-:W-:Y:S01]  /*76f0*/  @!PT LDS RZ, [RZ] ;  /* 0x00000000fffff984 */ /* 0x000fe20000000800 */
[----:B------:R-:W-:Y:S01]  /*7700*/  @!PT LDS RZ, [RZ] ;  /* 0x00000000fffff984 */ /* 0x000fe20000000800 */
[----:B------:R-:W-:Y:S01]  /*7710*/  @!PT LDS RZ, [RZ] ;  /* 0x00000000fffff984 */ /* 0x000fe20000000800 */
[----:B------:R4:W-:Y:S06]  /*7720*/  MEMBAR.ALL.CTA ;  /* 0x0000000000007992 */ /* 0x0009ec0000008000 */
[----:B----4-:R-:W4:Y:S02]  /*7730*/  FENCE.VIEW.ASYNC.S ;  /* 0x00000000000073c6 */ /* 0x010f240000000000 */
[----:B----4-:R-:W-:Y:S06]  /*7740*/  BAR.SYNC.DEFER_BLOCKING 0x1, 0x80 ;  /* 0x0042000000007b1d */ /* 0x010fec0000010000 */
[----:B------:R-:W-:Y:S05]  /*7750*/  @P0 BRA `(.L_x_200) ;  /* 0x0000000000600947 */ /* 0x000fea0003800000 */
[----:B------:R-:W-:Y:S02]  /*7760*/  UIADD3 UR4, UPT, UPT, UR48, 0x200, URZ ;  /* 0x0000020030047890 */ /* 0x000fe4000fffe0ff */
[----:B------:R-:W-:Y:S01]  /*7770*/  UIADD3 UR16, UP0, UPT, UR52, 0x880, URZ ;  /* 0x0000088034107890 */ /* 0x000fe2000ff1e0ff */
[----:B------:R-:W-:Y:S01]  /*7780*/  UMOV UR43, UR36 ;  /* 0x00000024002b7c82 */ /* 0x000fe20008000000 */
[----:B------:R-:W-:Y:S02]  /*7790*/  UIADD3 UR13, UPT, UPT, UR41, 0x20, URZ ;  /* 0x00000020290d7890 */ /* 0x000fe4000fffe0ff */
[----:B------:R-:W-:Y:S01]  /*77a0*/  MOV R61, UR4 ;  /* 0x00000004003d7c02 */ /* 0x000fe20008000f00 */
[----:B------:R-:W-:Y:S02]  /*77b0*/  UIADD3.X UR17, UPT, UPT, URZ, UR53, URZ, UP0, !UPT ;  /* 0x00000035ff117290 */ /* 0x000fe400087fe4ff */
[----:B------:R-:W-:Y:S01]  /*77c0*/  UIADD3 UR12, UPT, UPT, UR48, 0xa00, URZ ;  /* 0x00000a00300c7890 */ /* 0x000fe2000fffe0ff */
[----:B------:R-:W-:Y:S01]  /*77d0*/  R2UR UR40, R61 ;  /* 0x000000003d2872ca */ /* 0x000fe200000e0000 */
[----:B------:R-:W-:Y:S01]  /*77e0*/  UMOV UR14, UR42 ;  /* 0x0000002a000e7c82 */ /* 0x000fe20008000000 */
[----:B------:R-:W-:Y:S01]  /*77f0*/  UMOV UR15, UR36 ;  /* 0x00000024000f7c82 */ /* 0x000fe20008000000 */
[----:B------:R-:W-:Y:S02]  /*7800*/  UIADD3 UR9, UPT, UPT, UR41, 0x40, URZ ;  /* 0x0000004029097890 */ /* 0x000fe4000fffe0ff */
[----:B------:R-:W-:Y:S01]  /*7810*/  UIADD3 UR8, UPT, UPT, UR48, 0x1200, URZ ;  /* 0x0000120030087890 */ /* 0x000fe2000fffe0ff */
[----:B------:R-:W-:Y:S01]  /*7820*/  UMOV UR10, UR42 ;  /* 0x0000002a000a7c82 */ /* 0x000fe20008000000 */
[----:B------:R-:W-:Y:S01]  /*7830*/  UMOV UR11, UR36 ;  /* 0x00000024000b7c82 */ /* 0x000fe20008000000 */
[----:B------:R-:W-:Y:S02]  /*7840*/  UIADD3 UR5, UPT, UPT, UR41, 0x60, URZ ;  /* 0x0000006029057890 */ /* 0x000fe4000fffe0ff */
[----:B------:R-:W-:Y:S03]  /*7850*/  UIADD3 UR4, UPT, UPT, UR48, 0x1a00, URZ ;  /* 0x00001a0030047890 */ /* 0x000fe6000fffe0ff */
[----:B------:R4:W-:Y:S01]  /*7860*/  UTMASTG.3D [UR40], [UR16] ;  /* 0x00000028100073b5 */ /* 0x0009e20008010000 */
[----:B------:R-:W-:Y:S01]  /*7870*/  UMOV UR6, UR42 ;  /* 0x0000002a00067c82 */ /* 0x000fe20008000000 */
[----:B------:R-:W-:Y:S01]  /*7880*/  UMOV UR7, UR36 ;  /* 0x0000002400077c82 */ /* 0x000fe20008000000 */
[----:B------:R4:W-:Y:S01]  /*7890*/  UTMASTG.3D [UR12], [UR16] ;  /* 0x0000000c100073b5 */ /* 0x0009e20008010000 */
[----:B------:R4:W-:Y:S02]  /*78a0*/  UTMASTG.3D [UR8], [UR16] ;  /* 0x00000008100073b5 */ /* 0x0009e40008010000 */
[----:B------:R4:W-:Y:S01]  /*78b0*/  UTMASTG.3D [UR4], [UR16] ;  /* 0x00000004100073b5 */ /* 0x0009e20008010000 */
[----:B------:R0:W-:Y:S01]  /*78c0*/  UTMACMDFLUSH ;  /* 0x00000000000079b7 */ /* 0x0001e20000000000 */
[----:B----4-:R-:W-:Y:S04]  /*78d0*/  DEPBAR.LE SB0, 0x1 ;  /* 0x000080400000791a */ /* 0x010fe80000000000 */
.L_x_200:
[----:B------:R-:W-:Y:S05]  /*78e0*/  BSYNC.RECONVERGENT B0 ;  /* 0x0000000000007941 */ /* 0x000fea0003800200 */
.L_x_199:
[----:B------:R-:W-:Y:S01]  /*78f0*/  BAR.SYNC.DEFER_BLOCKING 0x1, 0x80 ;  /* 0x0042000000007b1d */ /* 0x000fe20000010000 */
[----:B------:R-:W-:Y:S01]  /*7900*/  ISETP.NE.AND P1, PT, R77, RZ, PT ;  /* 0x000000ff4d00720c */ /* 0x000fe20003f25270 */
[----:B------:R-:W-:Y:S01]  /*7910*/  UISETP.NE.AND UP0, UPT, UR49, URZ, UPT ;  /* 0x000000ff3100728c */ /* 0x000fe2000bf05270 */
[----:B-1----:R-:W-:Y:S11]  /*7920*/  LEA R3, R79, UR48, 0x3 ;  /* 0x000000304f037c11 */ /* 0x002ff6000f8e18ff */
[----:B--2---:R-:W-:Y:S01]  /*7930*/  @P1 SHF.L.U32 R4, RZ, 0x1f, RZ ;  /* 0x0000001fff041819 */ /* 0x004fe200000006ff */
[----:B------:R-:W-:Y:S06]  /*7940*/  BRA.U !UP0, `(.L_x_201) ;  /* 0x0000000108247547 */ /* 0x000fec000b800000 */
[----:B------:R-:W-:Y:S01]  /*7950*/  IMAD.U32 R5, RZ, RZ, UR51 ;  /* 0x00000033ff057e24 */ /* 0x000fe2000f8e00ff */
[----:B------:R-:W-:Y:S01]  /*7960*/  MOV R0, UR37 ;  /* 0x0000002500007c02 */ /* 0x000fe20008000f00 */
[----:B------:R-:W-:Y:S03]  /*7970*/  UIADD3 UR51, UPT, UPT, UR51, 0x1, URZ ;  /* 0x0000000133337890 */ /* 0x000fe6000fffe0ff */
[----:B------:R-:W-:Y:S01]  /*7980*/  @P1 LEA R5, R5, UR48, 0x3 ;  /* 0x0000003005051c11 */ /* 0x000fe2000f8e18ff */
[----:B------:R-:W-:Y:S04]  /*7990*/  UISETP.NE.AND UP0, UPT, UR51, 0x4, UPT ;  /* 0x000000043300788c */ /* 0x000fe8000bf05270 */
[----:B------:R-:W-:Y:S01]  /*79a0*/  @P1 VIADD R5, R5, 0xc0 ;  /* 0x000000c005051836 */ /* 0x000fe20000000000 */
[----:B------:R-:W-:Y:S04]  /*79b0*/  USEL UR51, UR51, URZ, UP0 ;  /* 0x000000ff33337287 */ /* 0x000fe80008000000 */
[----:B------:R-:W-:Y:S04]  /*79c0*/  @P1 PRMT R0, R0, 0x654, R5 ;  /* 0x0000065400001816 */ /* 0x000fe80000000005 */
[----:B------:R1:W-:Y:S04]  /*79d0*/  @P1 SYNCS.ARRIVE.TRANS64.RED.A1T0 RZ, [R0+URZ], RZ ;  /* 0x000000ff00ff19a7 */ /* 0x0003e800081004ff */
.L_x_201:
[----:B------:R-:W2:Y:S01]  /*79e0*/  @P1 SYNCS.PHASECHK.TRANS64.TRYWAIT P0, [R3+URZ+0xa0], R4 ;  /* 0x0000a004030015a7 */ /* 0x000ea200080011ff */
[----:B------:R-:W-:Y:S01]  /*79f0*/  BSSY B1, `(.L_x_202) ;  /* 0x0000023000017945 */ /* 0x000fe20003800000 */
[----:B--2---:R-:W-:Y:S03]  /*7a00*/  @P1 SEL R80, RZ, 0x1, !P0 ;  /* 0x00000001ff501807 */ /* 0x004fe60004000000 */
[----:B------:R-:W-:Y:S05]  /*7a10*/  @!P1 BRA `(.L_x_203) ;  /* 0x0000000000809947 */ /* 0x000fea0003800000 */
[----:B------:R-:W-:Y:S01]  /*7a20*/  ISETP.NE.AND P0, PT, R80, RZ, PT ;  /* 0x000000ff5000720c */ /* 0x000fe20003f05270 */
[----:B------:R-:W-:Y:S01]  /*7a30*/  BSSY B0, `(.L_x_204) ;  /* 0x0000009000007945 */ /* 0x000fe20003800000 */
[----:B------:R-:W-:Y:S11]  /*7a40*/  ISETP.NE.AND P1, PT, R81, RZ, PT ;  /* 0x000000ff5100720c */ /* 0x000ff60003f25270 */
[----:B------:R-:W-:Y:S02]  /*7a50*/  @!UPT UIADD3 URZ, UPT, UPT, URZ, URZ, URZ ;  /* 0x000000fffffff290 */ /* 0x000fe4000fffe0ff */
[C---:B------:R-:W-:Y:S02]  /*7a60*/  @P1 IMAD R5, R79.reuse, 0x2000, R71 ;  /* 0x000020004f051824 */ /* 0x040fe400078e0247 */
[----:B------:R-:W-:Y:S01]  /*7a70*/  @P1 IMAD R4, R79, 0x2000, R76 ;  /* 0x000020004f041824 */ /* 0x000fe200078e024c */
[----:B------:R-:W-:Y:S06]  /*7a80*/  @P0 BRA `(.L_x_205) ;  /* 0x00000000000c0947 */ /* 0x000fec0003800000 */
[----:B-1----:R-:W-:Y:S04]  /*7a90*/  SHF.L.U32 R0, RZ, 0x1f, RZ ;  /* 0x0000001fff007819 */ /* 0x002fe800000006ff */
[----:B------:R-:W1:Y:S02]  /*7aa0*/  SYNCS.PHASECHK.TRANS64.TRYWAIT P0, [R3+URZ+0xa0], R0 ;  /* 0x0000a000030075a7 */ /* 0x000e6400080011ff */
[----:B-1----:R-:W-:Y:S05]  /*7ab0*/  @!P0 BRA `(.L_x_206) ;  /* 0x0000005400948947 */ /* 0x002fea0003800000 */
.L_x_205:
[----:B------:R-:W-:Y:S05]  /*7ac0*/  BSYNC B0 ;  /* 0x0000000000007941 */ /* 0x000fea0003800000 */
.L_x_204:
[----:B------:R-:W-:Y:S11]  /*7ad0*/  ISETP.NE.AND P0, PT, R81, RZ, PT ;  /* 0x000000ff5100720c */ /* 0x000ff60003f05270 */
[----:B------:R-:W-:Y:S02]  /*7ae0*/  @!UPT UIADD3 URZ, UPT, UPT, URZ, URZ, URZ ;  /* 0x000000fffffff290 */ /* 0x000fe4000fffe0ff */
[----:B------:R2:W4:Y:S01]  /*7af0*/  @P0 LDS R34, [R5] ;  /* 0x0000000005220984 */ /* 0x0005220000000800 */
[C---:B-1----:R-:W-:Y:S01]  /*7b00*/  @P0 IMAD R0, R79.reuse, 0x2000, R69 ;  /* 0x000020004f000824 */ /* 0x042fe200078e0245 */
[C---:B------:R-:W-:Y:S01]  /*7b10*/  @P0 LEA R3, R79.reuse, R74, 0xd ;  /* 0x0000004a4f030211 */ /* 0x040fe200078e68ff */
[----:B------:R-:W-:Y:S01]  /*7b20*/  VIADD R79, R79, 0x1 ;  /* 0x000000014f4f7836 */ /* 0x000fe20000000000 */
[----:B------:R2:W1:Y:S04]  /*7b30*/  @P0 LDS R39, [R5+0x200] ;  /* 0x0002000005270984 */ /* 0x0004680000000800 */
[----:B------:R2:W1:Y:S04]  /*7b40*/  @P0 LDS R43, [R5+0x400] ;  /* 0x00040000052b0984 */ /* 0x0004680000000800 */
[----:B------:R2:W1:Y:S04]  /*7b50*/  @P0 LDS R47, [R5+0x600] ;  /* 0x00060000052f0984 */ /* 0x0004680000000800 */
[----:B------:R2:W1:Y:S04]  /*7b60*/  @P0 LDS R36, [R4] ;  /* 0x0000000004240984 */ /* 0x0004680000000800 */
        /* <DEDUP_REMOVED lines=10> */
[----:B----4-:R2:W1:Y:S02]  /*7c10*/  @P0 LDS R50, [R3+0x600] ;  /* 0x0006000003320984 */ /* 0x0104640000000800 */
.L_x_203:
[----:B------:R-:W-:Y:S05]  /*7c20*/  BSYNC B1 ;  /* 0x0000000000017941 */ /* 0x000fea0003800000 */
.L_x_202:
[----:B--2---:R-:W-:Y:S05]  /*7c30*/  VIADD R3, R33, 0x10 ;  /* 0x0000001021037836 */ /* 0x004fea0000000000 */
[----:B------:R-:W-:Y:S04]  /*7c40*/  SHF.R.U32.HI R3, RZ, 0x15, R3 ;  /* 0x00000015ff037819 */ /* 0x000fe80000011603 */
[----:B------:R-:W-:Y:S11]  /*7c50*/  LOP3.LUT P0, RZ, R3, 0x3, R64, 0x48, !PT ;  /* 0x0000000303ff7812 */ /* 0x000ff60007804840 */
[----:B------:R-:W-:Y:S02]  /*7c60*/  @!UPT UIADD3 URZ, UPT, UPT, URZ, URZ, URZ ;  /* 0x000000fffffff290 */ /* 0x000fe4000fffe0ff */
[----:B------:R-:W-:Y:S05]  /*7c70*/  @!P0 BRA `(.L_x_207) ;  /* 0x0000000000408947 */ /* 0x000fea0003800000 */
[----:B------:R-:W2:Y:S01]  /*7c80*/  LDCU.64 UR8, c[0x4][0xd0] ;  /* 0x01001a00ff0877ac */ /* 0x000ea20008000a00 */
[----:B------:R-:W-:Y:S01]  /*7c90*/  MOV R15, 0x110 ;  /* 0x00000110000f7802 */ /* 0x000fe20000000f00 */
[----:B------:R-:W-:Y:S02]  /*7ca0*/  HFMA2 R12, -RZ, RZ, 0, 5.9604644775390625e-08 ;  /* 0x00000001ff0c7431 */ /* 0x000fe400000001ff */
[----:B------:R-:W-:Y:S02]  /*7cb0*/  IMAD.MOV.U32 R8, RZ, RZ, 0x192 ;  /* 0x00000192ff087424 */ /* 0x000fe400078e00ff */
[----:B------:R-:W-:Y:S01]  /*7cc0*/  IMAD.MOV.U32 R13, RZ, RZ, RZ ;  /* 0x000000ffff0d7224 */ /* 0x000fe200078e00ff */
[----:B------:R-:W4:Y:S01]  /*7cd0*/  LDCU.64 UR6, c[0x4][0xd8] ;  /* 0x01001b00ff0677ac */ /* 0x000f220008000a00 */
[----:B------:R-:W1:Y:S01]  /*7ce0*/  LDC.64 R14, c[0x4][R15] ;  /* 0x010000000f0e7b82 */ /* 0x000e620000000a00 */
[----:B------:R-:W5:Y:S01]  /*7cf0*/  LDCU.64 UR4, c[0x4][0x58] ;  /* 0x01000b00ff0477ac */ /* 0x000f620008000a00 */
[----:B--2---:R-:W-:Y:S01]  /*7d00*/  MOV R5, UR9 ;  /* 0x0000000900057c02 */ /* 0x004fe20008000f00 */
[----:B------:R-:W-:Y:S01]  /*7d10*/  IMAD.U32 R4, RZ, RZ, UR8 ;  /* 0x00000008ff047e24 */ /* 0x000fe2000f8e00ff */
[----:B----4-:R-:W-:Y:S01]  /*7d20*/  MOV R7, UR7 ;  /* 0x0000000700077c02 */ /* 0x010fe20008000f00 */
[----:B------:R-:W-:Y:S01]  /*7d30*/  IMAD.U32 R6, RZ, RZ, UR6 ;  /* 0x00000006ff067e24 */ /* 0x000fe2000f8e00ff */
[----:B-----5:R-:W-:Y:S01]  /*7d40*/  MOV R11, UR5 ;  /* 0x00000005000b7c02 */ /* 0x020fe20008000f00 */
[----:B------:R-:W-:Y:S02]  /*7d50*/  IMAD.U32 R10, RZ, RZ, UR4 ;  /* 0x00000004ff0a7e24 */ /* 0x000fe4000f8e00ff */
[----:B------:R-:W-:Y:S07]  /*7d60*/  LEPC R20, `(.L_x_207) ;  /* 0x000000001014794e */ /* 0x000fee0000000000 */
[----:B-1-3--:R-:W-:Y:S05]  /*7d70*/  CALL.ABS.NOINC R14 ;  /* 0x000000000e007343 */ /* 0x00afea0003c00000 */
.L_x_207:
[----:B------:R-:W-:Y:S05]  /*7d80*/  WARPSYNC.ALL ;  /* 0x0000000000007948 */ /* 0x000fea0003800000 */
[----:B------:R-:W-:Y:S01]  /*7d90*/  R2UR UR4, R33 ;  /* 0x00000000210472ca */ /* 0x000fe200000e0000 */
[----:B------:R-:W-:Y:S01]  /*7da0*/  BSSY.RECONVERGENT B0, `(.L_x_208) ;  /* 0x000005b000007945 */ /* 0x000fe20003800200 */
[----:B------:R-:W-:Y:S02]  /*7db0*/  ISETP.NE.AND P6, PT, R77, RZ, PT ;  /* 0x000000ff4d00720c */ /* 0x000fe40003fc5270 */
[----:B------:R-:W-:Y:S02]  /*7dc0*/  ISETP.NE.AND P0, PT, R70, RZ, PT ;  /* 0x000000ff4600720c */ /* 0x000fe40003f05270 */
[----:B------:R-:W-:Y:S02]  /*7dd0*/  MOV R3, UR51 ;  /* 0x0000003300037c02 */ /* 0x000fe40008000f00 */
[----:B-1----:R-:W-:Y:S05]  /*7de0*/  MOV R0, UR37 ;  /* 0x0000002500007c02 */ /* 0x002fea0008000f00 */
[----:B------:R-:W1:Y:S02]  /*7df0*/  LDTM.x16 R4, tmem[UR4+0x10] ;  /* 0x00001004000479ee */ /* 0x000e640008240000 */
[----:B------:R-:W-:Y:S02]  /*7e00*/  @P6 LEA R3, R3, UR48, 0x3 ;  /* 0x0000003003036c11 */ /* 0x000fe4000f8e18ff */
[----:B------:R-:W-:Y:S02]  /*7e10*/  @P6 SHF.L.U32 R20, RZ, 0x1f, RZ ;  /* 0x0000001fff146819 */ /* 0x000fe400000006ff */
[----:B------:R-:W-:Y:S04]  /*7e20*/  @P6 IADD3 R3, PT, PT, R3, 0xc0, RZ ;  /* 0x000000c003036810 */ /* 0x000fe80007ffe0ff */
[----:B------:R-:W-:Y:S02]  /*7e30*/  @P6 PRMT R0, R0, 0x654, R3 ;  /* 0x0000065400006816 */ /* 0x000fe40000000003 */
[----:B------:R-:W-:Y:S01]  /*7e40*/  LEA R3, R79, UR48, 0x3 ;  /* 0x000000304f037c11 */ /* 0x000fe2000f8e18ff */
[C---:B-1----:R-:W-:Y:S01]  /*7e50*/  FMUL R4, R32.reuse, R4 ;  /* 0x0000000420047220 */ /* 0x042fe20000400000 */
        /* <DEDUP_REMOVED lines=52> */
[----:B--2---:R-:W2:Y:S02]  /*81a0*/  FENCE.VIEW.ASYNC.S ;  /* 0x00000000000073c6 */ /* 0x004ea40000000000 */
[----:B--2---:R-:W-:Y:S06]  /*81b0*/  BAR.SYNC.DEFER_BLOCKING 0x1, 0x80 ;  /* 0x0042000000007b1d */ /* 0x004fec0000010000 */
[----:B------:R-:W-:Y:S05]  /*81c0*/  @P0 BRA `(.L_x_209) ;  /* 0x0000000000600947 */ /* 0x000fea0003800000 */
[----:B------:R-:W-:Y:S02]  /*81d0*/  UIADD3 UR20, UP0, UPT, UR52, 0x880, URZ ;  /* 0x0000088034147890 */ /* 0x000fe4000ff1e0ff */
[----:B------:R-:W-:Y:S02]  /*81e0*/  UIADD3 UR14, UPT, UPT, UR42, 0x10, URZ ;  /* 0x000000102a0e7890 */ /* 0x000fe4000fffe0ff */
[----:B------:R-:W-:Y:S02]  /*81f0*/  UIADD3 UR12, UPT, UPT, UR48, 0x2200, URZ ;  /* 0x00002200300c7890 */ /* 0x000fe4000fffe0ff */
[----:B------:R-:W-:Y:S01]  /*8200*/  UIADD3.X UR21, UPT, UPT, URZ, UR53, URZ, UP0, !UPT ;  /* 0x00000035ff157290 */ /* 0x000fe200087fe4ff */
[----:B------:R-:W-:Y:S01]  /*8210*/  UMOV UR13, UR41 ;  /* 0x00000029000d7c82 */ /* 0x000fe20008000000 */
[----:B------:R-:W-:Y:S01]  /*8220*/  UMOV UR15, UR36 ;  /* 0x00000024000f7c82 */ /* 0x000fe20008000000 */
[----:B------:R-:W-:Y:S02]  /*8230*/  UIADD3 UR17, UPT, UPT, UR41, 0x20, URZ ;  /* 0x0000002029117890 */ /* 0x000fe4000fffe0ff */
[----:B------:R-:W-:Y:S01]  /*8240*/  UIADD3 UR16, UPT, UPT, UR48, 0x2a00, URZ ;  /* 0x00002a0030107890 */ /* 0x000fe2000fffe0ff */
[----:B------:R-:W-:Y:S03]  /*8250*/  UMOV UR19, UR36 ;  /* 0x0000002400137c82 */ /* 0x000fe60008000000 */
[----:B------:R2:W-:Y:S01]  /*8260*/  UTMASTG.3D [UR12], [UR20] ;  /* 0x0000000c140073b5 */ /* 0x0005e20008010000 */
[----:B------:R-:W-:Y:S01]  /*8270*/  UMOV UR18, UR14 ;  /* 0x0000000e00127c82 */ /* 0x000fe20008000000 */
[----:B------:R-:W-:Y:S02]  /*8280*/  UIADD3 UR9, UPT, UPT, UR41, 0x40, URZ ;  /* 0x0000004029097890 */ /* 0x000fe4000fffe0ff */
[----:B------:R-:W-:Y:S01]  /*8290*/  UIADD3 UR8, UPT, UPT, UR48, 0x3200, URZ ;  /* 0x0000320030087890 */ /* 0x000fe2000fffe0ff */
[----:B------:R-:W-:Y:S01]  /*82a0*/  UMOV UR11, UR36 ;  /* 0x00000024000b7c82 */ /* 0x000fe20008000000 */
[----:B------:R-:W-:Y:S01]  /*82b0*/  UMOV UR10, UR14 ;  /* 0x0000000e000a7c82 */ /* 0x000fe20008000000 */
[----:B------:R2:W-:Y:S01]  /*82c0*/  UTMASTG.3D [UR16], [UR20] ;  /* 0x00000010140073b5 */ /* 0x0005e20008010000 */
[----:B------:R-:W-:Y:S02]  /*82d0*/  UIADD3 UR5, UPT, UPT, UR41, 0x60, URZ ;  /* 0x0000006029057890 */ /* 0x000fe4000fffe0ff */
[----:B------:R-:W-:Y:S01]  /*82e0*/  UIADD3 UR4, UPT, UPT, UR48, 0x3a00, URZ ;  /* 0x00003a0030047890 */ /* 0x000fe2000fffe0ff */
[----:B------:R-:W-:Y:S01]  /*82f0*/  UMOV UR7, UR36 ;  /* 0x0000002400077c82 */ /* 0x000fe20008000000 */
[----:B------:R-:W-:Y:S01]  /*8300*/  UMOV UR6, UR14 ;  /* 0x0000000e00067c82 */ /* 0x000fe20008000000 */
[----:B------:R2:W-:Y:S06]  /*8310*/  UTMASTG.3D [UR8], [UR20] ;  /* 0x00000008140073b5 */ /* 0x0005ec0008010000 */
[----:B------:R2:W-:Y:S01]  /*8320*/  UTMASTG.3D [UR4], [UR20] ;  /* 0x00000004140073b5 */ /* 0x0005e20008010000 */
[----:B------:R0:W-:Y:S01]  /*8330*/  UTMACMDFLUSH ;  /* 0x00000000000079b7 */ /* 0x0001e20000000000 */
[----:B--2---:R-:W-:Y:S04]  /*8340*/  DEPBAR.LE SB0, 0x1 ;  /* 0x000080400000791a */ /* 0x004fe80000000000 */
.L_x_209:
[----:B------:R-:W-:Y:S05]  /*8350*/  BSYNC.RECONVERGENT B0 ;  /* 0x0000000000007941 */ /* 0x000fea0003800200 */
.L_x_208:
[----:B------:R-:W-:Y:S01]  /*8360*/  BAR.SYNC.DEFER_BLOCKING 0x1, 0x80 ;  /* 0x0042000000007b1d */ /* 0x000fe20000010000 */
[----:B------:R-:W-:Y:S04]  /*8370*/  UIADD3 UR40, UPT, UPT, UR51, 0x1, URZ ;  /* 0x0000000133287890 */ /* 0x000fe8000fffe0ff */
[----:B------:R-:W-:Y:S04]  /*8380*/  UISETP.NE.AND UP0, UPT, UR40, 0x4, UPT ;  /* 0x000000042800788c */ /* 0x000fe8000bf05270 */
[----:B------:R-:W-:Y:S01]  /*8390*/  USEL UR40, UR40, URZ, UP0 ;  /* 0x000000ff28287287 */ /* 0x000fe20008000000 */
[----:B------:R2:W-:Y:S01]  /*83a0*/  @P6 SYNCS.ARRIVE.TRANS64.RED.A1T0 RZ, [R0+URZ], RZ ;  /* 0x000000ff00ff69a7 */ /* 0x0005e200081004ff */
[----:B------:R-:W-:Y:S01]  /*83b0*/  BSSY B1, `(.L_x_210) ;  /* 0x0000024000017945 */ /* 0x000fe20003800000 */
[----:B------:R-:W4:Y:S02]  /*83c0*/  @P6 SYNCS.PHASECHK.TRANS64.TRYWAIT P0, [R3+URZ+0xa0], R20 ;  /* 0x0000a014030065a7 */ /* 0x000f2400080011ff */
[----:B----4-:R-:W-:Y:S01]  /*83d0*/  @P6 SEL R80, RZ, 0x1, !P0 ;  /* 0x00000001ff506807 */ /* 0x010fe20004000000 */
[----:B--2---:R-:W-:Y:S06]  /*83e0*/  @!P6 BRA `(.L_x_211) ;  /* 0x000000000080e947 */ /* 0x004fec0003800000 */
[----:B------:R-:W-:Y:S01]  /*83f0*/  ISETP.NE.AND P0, PT, R80, RZ, PT ;  /* 0x000000ff5000720c */ /* 0x000fe20003f05270 */
[----:B------:R-:W-:Y:S01]  /*8400*/  BSSY B0, `(.L_x_212) ;  /* 0x0000009000007945 */ /* 0x000fe20003800000 */
[----:B------:R-:W-:Y:S11]  /*8410*/  ISETP.NE.AND P1, PT, R81, RZ, PT ;  /* 0x000000ff5100720c */ /* 0x000ff60003f25270 */
[----:B------:R-:W-:Y:S02]  /*8420*/  @!UPT UIADD3 URZ, UPT, UPT, URZ, URZ, URZ ;  /* 0x000000fffffff290 */ /* 0x000fe4000fffe0ff */
[C---:B-1----:R-:W-:Y:S02]  /*8430*/  @P1 IMAD R4, R79.reuse, 0x2000, R71 ;  /* 0x000020004f041824 */ /* 0x042fe400078e0247 */
[----:B------:R-:W-:Y:S01]  /*8440*/  @P1 IMAD R0, R79, 0x2000, R76 ;  /* 0x000020004f001824 */ /* 0x000fe200078e024c */
[----:B------:R-:W-:Y:S06]  /*8450*/  @P0 BRA `(.L_x_213) ;  /* 0x00000000000c0947 */ /* 0x000fec0003800000 */
[----:B------:R-:W-:Y:S04]  /*8460*/  SHF.L.U32 R6, RZ, 0x1f, RZ ;  /* 0x0000001fff067819 */ /* 0x000fe800000006ff */
[----:B------:R-:W1:Y:S02]  /*8470*/  SYNCS.PHASECHK.TRANS64.TRYWAIT P0, [R3+URZ+0xa0], R6 ;  /* 0x0000a006030075a7 */ /* 0x000e6400080011ff */
[----:B-1----:R-:W-:Y:S05]  /*8480*/  @!P0 BRA `(.L_x_214) ;  /* 0x0000004c00348947 */ /* 0x002fea0003800000 */
.L_x_213:
[----:B------:R-:W-:Y:S05]  /*8490*/  BSYNC B0 ;  /* 0x0000000000007941 */ /* 0x000fea0003800000 */
.L_x_212:
        /* <DEDUP_REMOVED lines=21> */
.L_x_211:
[----:B------:R-:W-:Y:S05]  /*85f0*/  BSYNC B1 ;  /* 0x0000000000017941 */ /* 0x000fea0003800000 */
.L_x_210:
[----:B--2---:R-:W-:Y:S05]  /*8600*/  VIADD R3, R33, 0x20 ;  /* 0x0000002021037836 */ /* 0x004fea0000000000 */
[----:B------:R-:W-:Y:S04]  /*8610*/  SHF.R.U32.HI R3, RZ, 0x15, R3 ;  /* 0x00000015ff037819 */ /* 0x000fe80000011603 */
[----:B------:R-:W-:Y:S11]  /*8620*/  LOP3.LUT P0, RZ, R3, 0x3, R64, 0x48, !PT ;  /* 0x0000000303ff7812 */ /* 0x000ff60007804840 */
[----:B------:R-:W-:Y:S02]  /*8630*/  @!UPT UIADD3 URZ, UPT, UPT, URZ, URZ, URZ ;  /* 0x000000fffffff290 */ /* 0x000fe4000fffe0ff */
[----:B------:R-:W-:Y:S05]  /*8640*/  @!P0 BRA `(.L_x_215) ;  /* 0x0000000000408947 */ /* 0x000fea0003800000 */
[----:B------:R-:W2:Y:S01]  /*8650*/  LDCU.64 UR8, c[0x4][0xd0] ;  /* 0x01001a00ff0877ac */ /* 0x000ea20008000a00 */
[----:B-1----:R-:W-:Y:S01]  /*8660*/  MOV R15, 0x110 ;  /* 0x00000110000f7802 */ /* 0x002fe20000000f00 */
[----:B------:R-:W-:Y:S02]  /*8670*/  HFMA2 R12, -RZ, RZ, 0, 5.9604644775390625e-08 ;  /* 0x00000001ff0c7431 */ /* 0x000fe400000001ff */
[----:B------:R-:W-:Y:S02]  /*8680*/  IMAD.MOV.U32 R8, RZ, RZ, 0x192 ;  /* 0x00000192ff087424 */ /* 0x000fe400078e00ff */
[----:B------:R-:W-:Y:S01]  /*8690*/  IMAD.MOV.U32 R13, RZ, RZ, RZ ;  /* 0x000000ffff0d7224 */ /* 0x000fe200078e00ff */
[----:B------:R-:W1:Y:S01]  /*86a0*/  LDCU.64 UR6, c[0x4][0xd8] ;  /* 0x01001b00ff0677ac */ /* 0x000e620008000a00 */
[----:B------:R-:W4:Y:S01]  /*86b0*/  LDC.64 R14, c[0x4][R15] ;  /* 0x010000000f0e7b82 */ /* 0x000f220000000a00 */
[----:B------:R-:W5:Y:S01]  /*86c0*/  LDCU.64 UR4, c[0x4][0x58] ;  /* 0x01000b00ff0477ac */ /* 0x000f620008000a00 */
[----:B--2---:R-:W-:Y:S01]  /*86d0*/  MOV R5, UR9 ;  /* 0x0000000900057c02 */ /* 0x004fe20008000f00 */
[----:B------:R-:W-:Y:S01]  /*86e0*/  IMAD.U32 R4, RZ, RZ, UR8 ;  /* 0x00000008ff047e24 */ /* 0x000fe2000f8e00ff */
[----:B-1----:R-:W-:Y:S01]  /*86f0*/  MOV R7, UR7 ;  /* 0x0000000700077c02 */ /* 0x002fe20008000f00 */
[----:B------:R-:W-:Y:S01]  /*8700*/  IMAD.U32 R6, RZ, RZ, UR6 ;  /* 0x00000006ff067e24 */ /* 0x000fe2000f8e00ff */
[----:B-----5:R-:W-:Y:S01]  /*8710*/  MOV R11, UR5 ;  /* 0x00000005000b7c02 */ /* 0x020fe20008000f00 */
[----:B------:R-:W-:Y:S02]  /*8720*/  IMAD.U32 R10, RZ, RZ, UR4 ;  /* 0x00000004ff0a7e24 */ /* 0x000fe4000f8e00ff */
[----:B------:R-:W-:Y:S07]  /*8730*/  LEPC R20, `(.L_x_215) ;  /* 0x000000001014794e */ /* 0x000fee0000000000 */
[----:B---34-:R-:W-:Y:S05]  /*8740*/  CALL.ABS.NOINC R14 ;  /* 0x000000000e007343 */ /* 0x018fea0003c00000 */
.L_x_215:
[----:B------:R-:W-:Y:S05]  /*8750*/  WARPSYNC.ALL ;  /* 0x0000000000007948 */ /* 0x000fea0003800000 */
[----:B------:R-:W-:Y:S01]  /*8760*/  R2UR UR4, R33 ;  /* 0x00000000210472ca */ /* 0x000fe200000e0000 */
[----:B------:R-:W-:Y:S01]  /*8770*/  BSSY.RECONVERGENT B0, `(.L_x_216) ;  /* 0x000005b000007945 */ /* 0x000fe20003800200 */
[----:B------:R-:W-:Y:S02]  /*8780*/  ISETP.NE.AND P6, PT, R77, RZ, PT ;  /* 0x000000ff4d00720c */ /* 0x000fe40003fc5270 */
[----:B------:R-:W-:Y:S02]  /*8790*/  ISETP.NE.AND P0, PT, R70, RZ, PT ;  /* 0x000000ff4600720c */ /* 0x000fe40003f05270 */
[----:B------:R-:W-:Y:S02]  /*87a0*/  MOV R3, UR40 ;  /* 0x0000002800037c02 */ /* 0x000fe40008000f00 */
[----:B------:R-:W-:Y:S05]  /*87b0*/  MOV R0, UR37 ;  /* 0x0000002500007c02 */ /* 0x000fea0008000f00 */
[----:B-1----:R-:W1:Y:S02]  /*87c0*/  LDTM.x16 R4, tmem[UR4+0x20] ;  /* 0x00002004000479ee */ /* 0x002e640008240000 */
        /* <DEDUP_REMOVED lines=85> */
.L_x_217:
[----:B------:R-:W-:Y:S05]  /*8d20*/  BSYNC.RECONVERGENT B0 ;  /* 0x0000000000007941 */ /* 0x000fea0003800200 */
.L_x_216:
[----:B------:R-:W-:Y:S01]  /*8d30*/  BAR.SYNC.DEFER_BLOCKING 0x1, 0x80 ;  /* 0x0042000000007b1d */ /* 0x000fe20000010000 */
[----:B------:R-:W-:Y:S01]  /*8d40*/  UIADD3 UR43, UPT, UPT, UR40, 0x1, URZ ;  /* 0x00000001282b7890 */ /* 0x000fe2000fffe0ff */
[----:B------:R-:W-:Y:S03]  /*8d50*/  HFMA2 R82, -RZ, RZ, 0, 0 ;  /* 0x00000000ff527431 */ /* 0x000fe600000001ff */
        /* <DEDUP_REMOVED lines=17> */
.L_x_221:
[----:B------:R-:W-:Y:S05]  /*8e70*/  BSYNC B0 ;  /* 0x0000000000007941 */ /* 0x000fea0003800000 */
.L_x_220:
[----:B------:R-:W-:Y:S11]  /*8e80*/  ISETP.NE.AND P0, PT, R81, RZ, PT ;  /* 0x000000ff5100720c */ /* 0x000ff60003f05270 */
[----:B------:R-:W-:Y:S02]  /*8e90*/  @!UPT UIADD3 URZ, UPT, UPT, URZ, URZ, URZ ;  /* 0x000000fffffff290 */ /* 0x000fe4000fffe0ff */
[----:B------:R2:W4:Y:S01]  /*8ea0*/  @P0 LDS R34, [R4] ;  /* 0x0000000004220984 */ /* 0x0005220000000800 */
[C---:B-1----:R-:W-:Y:S02]  /*8eb0*/  @P0 IMAD R3, R79.reuse, 0x2000, R69 ;  /* 0x000020004f030824 */ /* 0x042fe400078e0245 */
[C---:B------:R-:W-:Y:S01]  /*8ec0*/  @P0 IMAD R5, R79.reuse, 0x2000, R74 ;  /* 0x000020004f050824 */ /* 0x040fe200078e024a */
[----:B------:R2:W1:Y:S01]  /*8ed0*/  @P0 LDS R39, [R4+0x200] ;  /* 0x0002000004270984 */ /* 0x0004620000000800 */
[----:B------:R-:W-:Y:S03]  /*8ee0*/  VIADD R79, R79, 0x1 ;  /* 0x000000014f4f7836 */ /* 0x000fe60000000000 */
        /* <DEDUP_REMOVED lines=13> */
[----:B------:R2:W1:Y:S01]  /*8fc0*/  @P0 LDS R50, [R5+0x600] ;  /* 0x0006000005320984 */ /* 0x0004620000000800 */
[C---:B------:R-:W-:Y:S04]  /*8fd0*/  ISETP.NE.AND P0, PT, R79.reuse, 0x4, PT ;  /* 0x000000044f00780c */ /* 0x040fe80003f05270 */
[----:B------:R-:W-:Y:S02]  /*8fe0*/  SEL R79, R79, RZ, P0 ;  /* 0x000000ff4f4f7207 */ /* 0x000fe40000000000 */
[----:B----4-:R-:W-:Y:S02]  /*8ff0*/  SEL R82, RZ, 0x1, P0 ;  /* 0x00000001ff527807 */ /* 0x010fe40000000000 */
.L_x_219:
[----:B------:R-:W-:Y:S05]  /*9000*/  BSYNC B1 ;  /* 0x0000000000017941 */ /* 0x000fea0003800000 */
.L_x_218:
        /* <DEDUP_REMOVED lines=21> */
.L_x_223:
        /* <DEDUP_REMOVED lines=9> */
[----:B------:R-:W-:Y:S02]  /*91f0*/  @P6 SHF.L.U32 R20, R82, 0x1f, RZ ;  /* 0x0000001f52146819 */ /* 0x000fe400000006ff */
        /* <DEDUP_REMOVED lines=83> */
.L_x_225:
[----:B------:R-:W-:Y:S05]  /*9730*/  BSYNC.RECONVERGENT B0 ;  /* 0x0000000000007941 */ /* 0x000fea0003800200 */
.L_x_224:
        /* <DEDUP_REMOVED lines=16> */
[----:B------:R-:W-:Y:S04]  /*9840*/  SHF.L.U32 R6, R82, 0x1f, RZ ;  /* 0x0000001f52067819 */ /* 0x000fe800000006ff */
[----:B------:R-:W1:Y:S02]  /*9850*/  SYNCS.PHASECHK.TRANS64.TRYWAIT P0, [R3+URZ+0xa0], R6 ;  /* 0x0000a006030075a7 */ /* 0x000e6400080011ff */
[----:B-1----:R-:W-:Y:S05]  /*9860*/  @!P0 BRA `(.L_x_230) ;  /* 0x0000003800648947 */ /* 0x002fea0003800000 */
.L_x_229:
[----:B------:R-:W-:Y:S05]  /*9870*/  BSYNC B0 ;  /* 0x0000000000007941 */ /* 0x000fea0003800000 */
.L_x_228:
        /* <DEDUP_REMOVED lines=22> */
[----:B------:R-:W-:Y:S02]  /*99e0*/  SEL R7, RZ, 0x1, P0 ;  /* 0x00000001ff077807 */ /* 0x000fe40000000000 */
[----:B------:R-:W-:Y:S02]  /*99f0*/  SEL R79, R79, RZ, P0 ;  /* 0x000000ff4f4f7207 */ /* 0x000fe40000000000 */
[----:B----4-:R-:W-:Y:S02]  /*9a00*/  LOP3.LUT R82, R82, R7, RZ, 0x3c, !PT ;  /* 0x0000000752527212 */ /* 0x010fe400078e3cff */
.L_x_227:
[----:B------:R-:W-:Y:S05]  /*9a10*/  BSYNC B1 ;  /* 0x0000000000017941 */ /* 0x000fea0003800000 */
.L_x_226:
        /* <DEDUP_REMOVED lines=21> */
.L_x_231:
        /* <DEDUP_REMOVED lines=69> */
[----:B------:R-:W-:Y:S02]  /*9fc0*/  UIADD3 UR4, UPT, UPT, UR48, 0x200, URZ ;  /* 0x0000020030047890 */ /* 0x000fe4000fffe0ff */
[----:B------:R-:W-:Y:S02]  /*9fd0*/  UIADD3 UR20, UP0, UPT, UR52, 0x880, URZ ;  /* 0x0000088034147890 */ /* 0x000fe4000ff1e0ff */
[----:B------:R-:W-:Y:S02]  /*9fe0*/  UIADD3 UR14, UPT, UPT, UR42, 0x40, URZ ;  /* 0x000000402a0e7890 */ /* 0x000fe4000fffe0ff */
[----:B------:R-:W-:Y:S01]  /*9ff0*/  MOV R61, UR4 ;  /* 0x00000004003d7c02 */ /* 0x000fe20008000f00 */
[----:B------:R-:W-:Y:S01]  /*a000*/  UIADD3.X UR21, UPT, UPT, URZ, UR53, URZ, UP0, !UPT ;  /* 0x00000035ff157290 */ /* 0x000fe200087fe4ff */
[----:B------:R-:W-:Y:S02]  /*a010*/  UMOV UR13, UR41 ;  /* 0x00000029000d7c82 */ /* 0x000fe40008000000 */
[----:B------:R-:W-:Y:S01]  /*a020*/  R2UR UR12, R61 ;  /* 0x000000003d0c72ca */ /* 0x000fe200000e0000 */
[----:B------:R-:W-:Y:S01]  /*a030*/  UMOV UR15, UR36 ;  /* 0x00000024000f7c82 */ /* 0x000fe20008000000 */
[----:B------:R-:W-:Y:S02]  /*a040*/  UIADD3 UR17, UPT, UPT, UR41, 0x20, URZ ;  /* 0x0000002029117890 */ /* 0x000fe4000fffe0ff */
[----:B------:R-:W-:Y:S01]  /*a050*/  UIADD3 UR16, UPT, UPT, UR48, 0xa00, URZ ;  /* 0x00000a0030107890 */ /* 0x000fe2000fffe0ff */
        /* <DEDUP_REMOVED lines=12> */
[----:B------:R2:W-:Y:S05]  /*a120*/  UTMASTG.3D [UR8], [UR20] ;  /* 0x00000008140073b5 */ /* 0x0005ea0008010000 */
[----:B------:R2:W-:Y:S01]  /*a130*/  UTMASTG.3D [UR4], [UR20] ;  /* 0x00000004140073b5 */ /* 0x0005e20008010000 */
[----:B------:R0:W-:Y:S01]  /*a140*/  UTMACMDFLUSH ;  /* 0x00000000000079b7 */ /* 0x0001e20000000000 */
[----:B--2---:R-:W-:Y:S04]  /*a150*/  DEPBAR.LE SB0, 0x1 ;  /* 0x000080400000791a */ /* 0x004fe80000000000 */
.L_x_233:
[----:B------:R-:W-:Y:S05]  /*a160*/  BSYNC.RECONVERGENT B0 ;  /* 0x0000000000007941 */ /* 0x000fea0003800200 */
.L_x_232:
        /* <DEDUP_REMOVED lines=19> */
.L_x_237:
[----:B------:R-:W-:Y:S05]  /*a2a0*/  BSYNC B0 ;  /* 0x0000000000007941 */ /* 0x000fea0003800000 */
.L_x_236:
        /* <DEDUP_REMOVED lines=25> */
.L_x_235:
[----:B------:R-:W-:Y:S05]  /*a440*/  BSYNC B1 ;  /* 0x0000000000017941 */ /* 0x000fea0003800000 */
.L_x_234:
        /* <DEDUP_REMOVED lines=21> */
.L_x_239:
        /* <DEDUP_REMOVED lines=93> */
.L_x_241:
[----:B------:R-:W-:Y:S05]  /*ab70*/  BSYNC.RECONVERGENT B0 ;  /* 0x0000000000007941 */ /* 0x000fea0003800200 */
.L_x_240:
        /* <DEDUP_REMOVED lines=19> */
.L_x_245:
[----:B------:R-:W-:Y:S05]  /*acb0*/  BSYNC B0 ;  /* 0x0000000000007941 */ /* 0x000fea0003800000 */
.L_x_244:
        /* <DEDUP_REMOVED lines=25> */
.L_x_243:
[----:B------:R-:W-:Y:S05]  /*ae50*/  BSYNC B1 ;  /* 0x0000000000017941 */ /* 0x000fea0003800000 */
.L_x_242:
        /* <DEDUP_REMOVED lines=21> */
.L_x_247:
        /* <DEDUP_REMOVED lines=93> */
.L_x_249:
[----:B------:R-:W-:Y:S05]  /*b580*/  BSYNC.RECONVERGENT B0 ;  /* 0x0000000000007941 */ /* 0x000fea0003800200 */
.L_x_248:
        /* <DEDUP_REMOVED lines=19> */
.L_x_253:
[----:B------:R-:W-:Y:S05]  /*b6c0*/  BSYNC B0 ;  /* 0x0000000000007941 */ /* 0x000fea0003800000 */
.L_x_252:
[----:B------:R-:W-:Y:S11]  /*b6d0*/  ISETP.NE.AND P0, PT, R81, RZ, PT ;  /* 0x000000ff5100720c */ /* 0x000ff60003f05270 */
[----:B------:R-:W-:Y:S02]  /*b6e0*/  @!UPT UIADD3 URZ, UPT, UPT, URZ, URZ, URZ ;  /* 0x000000fffffff290 */ /* 0x000fe4000fffe0ff */
[----:B------:R2:W4:Y:S01]  /*b6f0*/  @P0 LDS R34, [R4] ;  /* 0x0000000004220984 */ /* 0x0005220000000800 */
[C---:B-1----:R-:W-:Y:S01]  /*b700*/  @P0 IMAD R3, R79.reuse, 0x2000, R69 ;  /* 0x000020004f030824 */ /* 0x042fe200078e0245 */
[----:B------:R-:W-:Y:S02]  /*b710*/  @P0 LEA R79, R79, R74, 0xd ;  /* 0x0000004a4f4f0211 */ /* 0x000fe400078e68ff */
        /* <DEDUP_REMOVED lines=15> */
.L_x_251:
[----:B------:R-:W-:Y:S05]  /*b810*/  BSYNC B1 ;  /* 0x0000000000017941 */ /* 0x000fea0003800000 */
.L_x_250:
        /* <DEDUP_REMOVED lines=21> */
.L_x_255:
[----:B------:R-:W-:Y:S01]  /*b970*/  ISETP.NE.AND P0, PT, R70, RZ, PT ;  /* 0x000000ff4600720c */ /* 0x000fe20003f05270 */
[----:B------:R-:W-:Y:S05]  /*b980*/  WARPSYNC.ALL ;  /* 0x0000000000007948 */ /* 0x000fea0003800000 */
[----:B------:R-:W-:Y:S01]  /*b990*/  R2UR UR4, R33 ;  /* 0x00000000210472ca */ /* 0x000fe200000e0000 */
[----:B------:R-:W-:Y:S01]  /*b9a0*/  BSSY.RECONVERGENT B0, `(.L_x_256) ;  /* 0x0000056000007945 */ /* 0x000fe20003800200 */
[----:B------:R-:W-:Y:S04]  /*b9b0*/  IADD3 R0, PT, PT, R78, 0x120, RZ ;  /* 0x000001204e007810 */ /* 0x000fe80007ffe0ff */
[----:B------:R-:W-:Y:S07]  /*b9c0*/  LOP3.LUT R0, R0, 0xfefffff8, RZ, 0xc0, !PT ;  /* 0xfefffff800007812 */ /* 0x000fee00078ec0ff */
[----:B-1----:R-:W1:Y:S01]  /*b9d0*/  LDTM.x16 R4, tmem[UR4+0x70] ;  /* 0x00007004000479ee */ /* 0x002e620008240000 */
[----:B------:R-:W-:Y:S01]  /*b9e0*/  NOP ;  /* 0x0000000000007918 */ /* 0x000fe20000000000 */
[----:B-1----:R1:W-:Y:S01]  /*b9f0*/  SYNCS.ARRIVE.TRANS64.RED.A1T0 RZ, [R0+URZ], RZ ;  /* 0x000000ff00ff79a7 */ /* 0x0023e200081004ff */
[C---:B------:R-:W-:Y:S01]  /*ba00*/  FMUL R4, R32.reuse, R4 ;  /* 0x0000000420047220 */ /* 0x040fe20000400000 */
        /* <DEDUP_REMOVED lines=79> */
.L_x_257:
[----:B------:R-:W-:Y:S05]  /*bf00*/  BSYNC.RECONVERGENT B0 ;  /* 0x0000000000007941 */ /* 0x000fea0003800200 */
.L_x_256:
[----:B------:R-:W-:Y:S01]  /*bf10*/  BAR.SYNC.DEFER_BLOCKING 0x1, 0x80 ;  /* 0x0042000000007b1d */ /* 0x000fe20000010000 */
[----:B------:R-:W-:Y:S01]  /*bf20*/  UISETP.NE.AND UP0, UPT, UR49, -0x8, UPT ;  /* 0xfffffff83100788c */ /* 0x000fe2000bf05270 */
[----:B-1----:R-:W-:Y:S08]  /*bf30*/  IADD3 R0, PT, PT, R30, 0x1, RZ ;  /* 0x000000011e007810 */ /* 0x002ff00007ffe0ff */
[----:B------:R-:W-:Y:S05]  /*bf40*/  BRA.U !UP0, `(.L_x_258) ;  /* 0x0000000108287547 */ /* 0x000fea000b800000 */
[----:B------:R-:W-:Y:S01]  /*bf50*/  ISETP.NE.AND P0, PT, R77, RZ, PT ;  /* 0x000000ff4d00720c */ /* 0x000fe20003f05270 */
[----:B------:R-:W-:Y:S01]  /*bf60*/  IMAD.U32 R4, RZ, RZ, UR51 ;  /* 0x00000033ff047e24 */ /* 0x000fe2000f8e00ff */
[----:B------:R-:W-:Y:S01]  /*bf70*/  UIADD3 UR51, UPT, UPT, UR51, 0x1, URZ ;  /* 0x0000000133337890 */ /* 0x000fe2000fffe0ff */
[----:B------:R-:W-:Y:S03]  /*bf80*/  IMAD.U32 R3, RZ, RZ, UR37 ;  /* 0x00000025ff037e24 */ /* 0x000fe6000f8e00ff */
[----:B------:R-:W-:Y:S04]  /*bf90*/  UISETP.NE.AND UP0, UPT, UR51, 0x4, UPT ;  /* 0x000000043300788c */ /* 0x000fe8000bf05270 */
[----:B------:R-:W-:Y:S03]  /*bfa0*/  USEL UR51, UR51, URZ, UP0 ;  /* 0x000000ff33337287 */ /* 0x000fe60008000000 */
[----:B------:R-:W-:Y:S05]  /*bfb0*/  @P0 LEA R4, R4, UR48, 0x3 ;  /* 0x0000003004040c11 */ /* 0x000fea000f8e18ff */
[----:B------:R-:W-:Y:S05]  /*bfc0*/  @P0 VIADD R4, R4, 0xc0 ;  /* 0x000000c004040836 */ /* 0x000fea0000000000 */
[----:B------:R-:W-:Y:S04]  /*bfd0*/  @P0 PRMT R3, R3, 0x654, R4 ;  /* 0x0000065403030816 */ /* 0x000fe80000000004 */
[----:B------:R1:W-:Y:S03]  /*bfe0*/  @P0 SYNCS.ARRIVE.TRANS64.RED.A1T0 RZ, [R3+URZ], RZ ;  /* 0x000000ff03ff09a7 */ /* 0x0003e600081004ff */
.L_x_258:
[----:B------:R-:W-:Y:S01]  /*bff0*/  ISETP.NE.AND P2, PT, R72, RZ, PT ;  /* 0x000000ff4800720c */ /* 0x000fe20003f45270 */
[----:B------:R-:W-:Y:S01]  /*c000*/  UIADD3 UR49, UPT, UPT, UR49, 0x8, URZ ;  /* 0x0000000831317890 */ /* 0x000fe2000fffe0ff */
[----:B------:R-:W-:Y:S01]  /*c010*/  ISETP.NE.AND P0, PT, R75, 0x2, PT ;  /* 0x000000024b00780c */ /* 0x000fe20003f05270 */
[----:B------:R-:W-:Y:S01]  /*c020*/  IMAD.IADD R20, R27, 0x1, R51 ;  /* 0x000000011b147824 */ /* 0x000fe200078e0233 */
[----:B------:R-:W-:Y:S01]  /*c030*/  ISETP.NE.AND P1, PT, R0, 0x2, PT ;  /* 0x000000020000780c */ /* 0x000fe20003f25270 */
[----:B------:R-:W-:Y:S01]  /*c040*/  IMAD.IADD R21, R29, 0x1, R58 ;  /* 0x000000011d157824 */ /* 0x000fe200078e023a */
[----:B-1----:R-:W-:Y:S02]  /*c050*/  SEL R3, RZ, 0x1, P0 ;  /* 0x00000001ff037807 */ /* 0x002fe40000000000 */
[----:B------:R-:W-:Y:S02]  /*c060*/  SEL R4, RZ, 0x1, P1 ;  /* 0x00000001ff047807 */ /* 0x000fe40000800000 */
[----:B------:R-:W-:Y:S02]  /*c070*/  LOP3.LUT R66, R66, R3, RZ, 0x3c, !PT ;  /* 0x0000000342427212 */ /* 0x000fe400078e3cff */
[----:B------:R-:W-:Y:S02]  /*c080*/  LOP3.LUT R67, R67, R4, RZ, 0x3c, !PT ;  /* 0x0000000443437212 */ /* 0x000fe400078e3cff */
[----:B------:R-:W-:Y:S02]  /*c090*/  @P2 R2UR UR36, R65 ;  /* 0x00000000412422ca */ /* 0x000fe400000e0000 */
[----:B------:R-:W-:Y:S02]  /*c0a0*/  SEL R75, R75, RZ, P0 ;  /* 0x000000ff4b4b7207 */ /* 0x000fe40000000000 */
[----:B------:R-:W-:Y:S01]  /*c0b0*/  SEL R30, R0, RZ, P1 ;  /* 0x000000ff001e7207 */ /* 0x000fe20000800000 */
[----:B------:R-:W-:Y:S10]  /*c0c0*/  @P2 BRA `(.L_x_259) ;  /* 0xffffffa000c42947 */ /* 0x000ff4000383ffff */
[----:B------:R-:W-:-:S09]  /*c0d0*/  UISETP.NE.AND UP0, UPT, UR50, URZ, UPT ;  /* 0x000000ff3200728c */ /* 0x000fd2000bf05270 */
[----:B------:R-:W-:Y:S05]  /*c0e0*/  BRA.U !UP0, `(.L_x_260) ;  /* 0x0000000108487547 */ /* 0x000fea000b800000 */
[----:B------:R-:W1:Y:S02]  /*c0f0*/  LDCU.64 UR4, c[0x0][0xa90] ;  /* 0x00015200ff0477ac */ /* 0x000e640008000a00 */
[----:B-1----:R-:W-:-:S04]  /*c100*/  UISETP.NE.U32.AND UP0, UPT, UR4, URZ, UPT ;  /* 0x000000ff0400728c */ /* 0x002fc8000bf05070 */
[----:B------:R-:W-:-:S09]  /*c110*/  UISETP.NE.AND.EX UP0, UPT, UR5, URZ, UPT, UP0 ;  /* 0x000000ff0500728c */ /* 0x000fd2000bf05300 */
[----:B------:R-:W-:Y:S05]  /*c120*/  BRA.U UP0, `(.L_x_261) ;  /* 0x00000001000c7547 */ /* 0x000fea000b800000 */
[----:B------:R-:W-:-:S13]  /*c130*/  FSETP.NEU.AND P0, PT, R35, RZ, PT ;  /* 0x000000ff2300720b */ /* 0x000fda0003f0d000 */
[----:B------:R-:W-:Y:S05]  /*c140*/  @!P0 EXIT ;  /* 0x000000000000894d */ /* 0x000fea0003800000 */
[----:B------:R-:W-:Y:S05]  /*c150*/  BRA `(.L_x_260) ;  /* 0x00000000002c7947 */ /* 0x000fea0003800000 */
.L_x_261:
[----:B------:R-:W-:Y:S01]  /*c160*/  ISETP.NE.AND P0, PT, R73, RZ, PT ;  /* 0x000000ff4900720c */ /* 0x000fe20003f05270 */
[----:B------:R-:W-:-:S12]  /*c170*/  BSSY.RECONVERGENT B0, `(.L_x_260) ;  /* 0x0000009000007945 */ /* 0x000fd80003800200 */
[----:B------:R-:W-:Y:S05]  /*c180*/  @P0 BRA `(.L_x_262) ;  /* 0x0000000000140947 */ /* 0x000fea0003800000 */
[----:B------:R-:W1:Y:S02]  /*c190*/  LDCU.64 UR4, c[0x0][0xa88] ;  /* 0x00015100ff0477ac */ /* 0x000e640008000a00 */
[----:B-1----:R-:W-:-:S04]  /*c1a0*/  ISETP.NE.U32.AND P0, PT, RZ, UR4, PT ;  /* 0x00000004ff007c0c */ /* 0x002fc8000bf05070 */
[----:B------:R-:W-:-:S13]  /*c1b0*/  ISETP.NE.AND.EX P0, PT, RZ, UR5, PT, P0 ;  /* 0x00000005ff007c0c */ /* 0x000fda000bf05300 */
[----:B------:R-:W-:Y:S05]  /*c1c0*/  @!P0 EXIT ;  /* 0x000000000000894d */ /* 0x000fea0003800000 */
[----:B------:R-:W-:Y:S05]  /*c1d0*/  BRA `(.L_x_263) ;  /* 0x0000000000087947 */ /* 0x000fea0003800000 */
.L_x_262:
[----:B------:R-:W-:-:S13]  /*c1e0*/  FSETP.NEU.AND P0, PT, R35, RZ, PT ;  /* 0x000000ff2300720b */ /* 0x000fda0003f0d000 */
[----:B------:R-:W-:Y:S05]  /*c1f0*/  @!P0 EXIT ;  /* 0x000000000000894d */ /* 0x000fea0003800000 */
.L_x_263:
[----:B------:R-:W-:Y:S05]  /*c200*/  BSYNC.RECONVERGENT B0 ;  /* 0x0000000000007941 */ /* 0x000fea0003800200 */
.L_x_260:
[----:B------:R-:W-:Y:S01]  /*c210*/  ULEA UR4, UR51, UR48, 0x3 ;  /* 0x0000003033047291 */ /* 0x000fe2000f8e18ff */
[----:B------:R-:W-:-:S04]  /*c220*/  DEPBAR.LE SB0, 0x0 ;  /* 0x000080000000791a */ /* 0x000fc80000000000 */
[----:B------:R-:W-:-:S04]  /*c230*/  UIADD3 UR4, UPT, UPT, UR4, 0xc0, URZ ;  /* 0x000000c004047890 */ /* 0x000fc8000fffe0ff */
[----:B------:R-:W-:-:S09]  /*c240*/  UPRMT UR4, UR37, 0x654, UR4 ;  /* 0x0000065425047896 */ /* 0x000fd20008000004 */
[----:B------:R-:W-:Y:S01]  /*c250*/  SYNCS.ARRIVE.TRANS64.RED.A1T0 RZ, [UR4], RZ ;  /* 0x000000ffffff79a7 */ /* 0x000fe20008100404 */
[----:B------:R-:W-:Y:S05]  /*c260*/  EXIT ;  /* 0x000000000000794d */ /* 0x000fea0003800000 */
.L_x_107:
[----:B--2---:R2:W1:Y:S02]  /*c270*/  SYNCS.PHASECHK.TRANS64.TRYWAIT P0, [R5+URZ+0x140], R4 ;  /* 0x00014004050075a7 */ /* 0x00446400080011ff */
[----:B-1----:R-:W-:Y:S05]  /*c280*/  @!P0 NANOSLEEP.SYNCS 0x989680 ;  /* 0x009896800000895d */ /* 0x002fea0003900000 */
[----:B------:R-:W1:Y:S02]  /*c290*/  @!P0 SYNCS.PHASECHK.TRANS64 P0, [R5+URZ+0x140], R4 ;  /* 0x00014004050085a7 */ /* 0x000e6400080010ff */
[----:B-1----:R-:W-:Y:S05]  /*c2a0*/  @!P0 BRA `(.L_x_107) ;  /* 0xfffffffc00f08947 */ /* 0x002fea000383ffff */
[----:B------:R-:W-:Y:S05]  /*c2b0*/  BRA `(.L_x_264) ;  /* 0xffffff54005c7947 */ /* 0x000fea000383ffff */
.L_x_110:
[----:B------:R-:W-:-:S07]  /*c2c0*/  MOV R4, UR9 ;  /* 0x0000000900047c02 */ /* 0x000fce0008000f00 */
.L_x_265:
[----:B-1----:R1:W2:Y:S02]  /*c2d0*/  SYNCS.PHASECHK.TRANS64.TRYWAIT P0, [R4+URZ+0x50], R5 ;  /* 0x00005005040075a7 */ /* 0x0022a400080011ff */
[----:B--2---:R-:W-:Y:S05]  /*c2e0*/  @!P0 NANOSLEEP.SYNCS 0x989680 ;  /* 0x009896800000895d */ /* 0x004fea0003900000 */
[----:B------:R-:W2:Y:S02]  /*c2f0*/  @!P0 SYNCS.PHASECHK.TRANS64 P0, [R4+URZ+0x50], R5 ;  /* 0x00005005040085a7 */ /* 0x000ea400080010ff */
[----:B--2---:R-:W-:Y:S05]  /*c300*/  @!P0 BRA `(.L_x_265) ;  /* 0xfffffffc00f08947 */ /* 0x004fea000383ffff */
[----:B------:R-:W-:Y:S05]  /*c310*/  BRA `(.L_x_109) ;  /* 0xffffff5400d07947 */ /* 0x000fea000383ffff */
.L_x_113:
[----:B-1----:R1:W2:Y:S02]  /*c320*/  SYNCS.PHASECHK.TRANS64.TRYWAIT P0, [R8+URZ+0xf0], R5 ;  /* 0x0000f005080075a7 */ /* 0x0022a400080011ff */
[----:B--2---:R-:W-:Y:S05]  /*c330*/  @!P0 NANOSLEEP.SYNCS 0x989680 ;  /* 0x009896800000895d */ /* 0x004fea0003900000 */
[----:B------:R-:W2:Y:S02]  /*c340*/  @!P0 SYNCS.PHASECHK.TRANS64 P0, [R8+URZ+0xf0], R5 ;  /* 0x0000f005080085a7 */ /* 0x000ea400080010ff */
[----:B--2---:R-:W-:Y:S05]  /*c350*/  @!P0 BRA `(.L_x_113) ;  /* 0xfffffffc00f08947 */ /* 0x004fea000383ffff */
[----:B------:R-:W-:Y:S05]  /*c360*/  BRA `(.L_x_266) ;  /* 0xffffff5800747947 */ /* 0x000fea000383ffff */
.L_x_117:
[----:B----4-:R-:W-:-:S07]  /*c370*/  MOV R0, UR4 ;  /* 0x0000000400007c02 */ /* 0x010fce0008000f00 */
.L_x_267:
[----:B-1----:R1:W2:Y:S02]  /*c380*/  SYNCS.PHASECHK.TRANS64.TRYWAIT P0, [R0+URZ], R3 ;  /* 0x00000003000075a7 */ /* 0x0022a400080011ff */
[----:B--2---:R-:W-:Y:S05]  /*c390*/  @!P0 NANOSLEEP.SYNCS 0x989680 ;  /* 0x009896800000895d */ /* 0x004fea0003900000 */
[----:B------:R-:W2:Y:S02]  /*c3a0*/  @!P0 SYNCS.PHASECHK.TRANS64 P0, [R0+URZ], R3 ;  /* 0x00000003000085a7 */ /* 0x000ea400080010ff */
[----:B--2---:R-:W-:Y:S05]  /*c3b0*/  @!P0 BRA `(.L_x_267) ;  /* 0xfffffffc00f08947 */ /* 0x004fea000383ffff */
[----:B------:R-:W-:Y:S05]  /*c3c0*/  BRA `(.L_x_268) ;  /* 0xffffff5c00e47947 */ /* 0x000fea000383ffff */
.L_x_118:
[----:B----4-:R-:W-:-:S07]  /*c3d0*/  MOV R0, UR4 ;  /* 0x0000000400007c02 */ /* 0x010fce0008000f00 */
.L_x_269:
[----:B-1----:R1:W2:Y:S02]  /*c3e0*/  SYNCS.PHASECHK.TRANS64.TRYWAIT P0, [R0+URZ], R3 ;  /* 0x00000003000075a7 */ /* 0x0022a400080011ff */
[----:B--2---:R-:W-:Y:S05]  /*c3f0*/  @!P0 NANOSLEEP.SYNCS 0x989680 ;  /* 0x009896800000895d */ /* 0x004fea0003900000 */
[----:B------:R-:W2:Y:S02]  /*c400*/  @!P0 SYNCS.PHASECHK.TRANS64 P0, [R0+URZ], R3 ;  /* 0x00000003000085a7 */ /* 0x000ea400080010ff */
[----:B--2---:R-:W-:Y:S05]  /*c410*/  @!P0 BRA `(.L_x_269) ;  /* 0xfffffffc00f08947 */ /* 0x004fea000383ffff */
[----:B------:R-:W-:Y:S05]  /*c420*/  BRA `(.L_x_270) ;  /* 0xffffff5c00f07947 */ /* 0x000fea000383ffff */
.L_x_119:
[----:B----4-:R-:W-:-:S07]  /*c430*/  MOV R0, UR4 ;  /* 0x0000000400007c02 */ /* 0x010fce0008000f00 */
.L_x_271:
[----:B-1----:R1:W2:Y:S02]  /*c440*/  SYNCS.PHASECHK.TRANS64.TRYWAIT P0, [R0+URZ], R3 ;  /* 0x00000003000075a7 */ /* 0x0022a400080011ff */
[----:B--2---:R-:W-:Y:S05]  /*c450*/  @!P0 NANOSLEEP.SYNCS 0x989680 ;  /* 0x009896800000895d */ /* 0x004fea0003900000 */
[----:B------:R-:W2:Y:S02]  /*c460*/  @!P0 SYNCS.PHASECHK.TRANS64 P0, [R0+URZ], R3 ;  /* 0x00000003000085a7 */ /* 0x000ea400080010ff */
[----:B--2---:R-:W-:Y:S05]  /*c470*/  @!P0 BRA `(.L_x_271) ;  /* 0xfffffffc00f08947 */ /* 0x004fea000383ffff */
[----:B------:R-:W-:Y:S05]  /*c480*/  BRA `(.L_x_272) ;  /* 0xffffff5c00fc7947 */ /* 0x000fea000383ffff */
.L_x_120:
[----:B----4-:R-:W-:-:S07]  /*c490*/  MOV R0, UR4 ;  /* 0x0000000400007c02 */ /* 0x010fce0008000f00 */
.L_x_273:
[----:B-1----:R1:W2:Y:S02]  /*c4a0*/  SYNCS.PHASECHK.TRANS64.TRYWAIT P0, [R0+URZ], R3 ;  /* 0x00000003000075a7 */ /* 0x0022a400080011ff */
[----:B--2---:R-:W-:Y:S05]  /*c4b0*/  @!P0 NANOSLEEP.SYNCS 0x989680 ;  /* 0x009896800000895d */ /* 0x004fea0003900000 */
[----:B------:R-:W2:Y:S02]  /*c4c0*/  @!P0 SYNCS.PHASECHK.TRANS64 P0, [R0+URZ], R3 ;  /* 0x00000003000085a7 */ /* 0x000ea400080010ff */
[----:B--2---:R-:W-:Y:S05]  /*c4d0*/  @!P0 BRA `(.L_x_273) ;  /* 0xfffffffc00f08947 */ /* 0x004fea000383ffff */
[----:B------:R-:W-:Y:S05]  /*c4e0*/  BRA `(.L_x_274) ;  /* 0xffffff6000087947 */ /* 0x000fea000383ffff */
.L_x_121:
[----:B----4-:R-:W-:-:S07]  /*c4f0*/  MOV R0, UR4 ;  /* 0x0000000400007c02 */ /* 0x010fce0008000f00 */
.L_x_275:
[----:B-1----:R1:W2:Y:S02]  /*c500*/  SYNCS.PHASECHK.TRANS64.TRYWAIT P0, [R0+URZ], R3 ;  /* 0x00000003000075a7 */ /* 0x0022a400080011ff */
[----:B--2---:R-:W-:Y:S05]  /*c510*/  @!P0 NANOSLEEP.SYNCS 0x989680 ;  /* 0x009896800000895d */ /* 0x004fea0003900000 */
[----:B------:R-:W2:Y:S02]  /*c520*/  @!P0 SYNCS.PHASECHK.TRANS64 P0, [R0+URZ], R3 ;  /* 0x00000003000085a7 */ /* 0x000ea400080010ff */
[----:B--2---:R-:W-:Y:S05]  /*c530*/  @!P0 BRA `(.L_x_275) ;  /* 0xfffffffc00f08947 */ /* 0x004fea000383ffff */
[----:B------:R-:W-:Y:S05]  /*c540*/  BRA `(.L_x_276) ;  /* 0xffffff6000147947 */ /* 0x000fea000383ffff */
.L_x_122:
[----:B----4-:R-:W-:-:S07]  /*c550*/  MOV R0, UR4 ;  /* 0x0000000400007c02 */ /* 0x010fce0008000f00 */
.L_x_277:
[----:B-1----:R1:W2:Y:S02]  /*c560*/  SYNCS.PHASECHK.TRANS64.TRYWAIT P0, [R0+URZ], R3 ;  /* 0x00000003000075a7 */ /* 0x0022a400080011ff */
[----:B--2---:R-:W-:Y:S05]  /*c570*/  @!P0 NANOSLEEP.SYNCS 0x989680 ;  /* 0x009896800000895d */ /* 0x004fea0003900000 */
[----:B------:R-:W2:Y:S02]  /*c580*/  @!P0 SYNCS.PHASECHK.TRANS64 P0, [R0+URZ], R3 ;  /* 0x00000003000085a7 */ /* 0x000ea400080010ff */
[----:B--2---:R-:W-:Y:S05]  /*c590*/  @!P0 BRA `(.L_x_277) ;  /* 0xfffffffc00f08947 */ /* 0x004fea000383ffff */
[----:B------:R-:W-:Y:S05]  /*c5a0*/  BRA `(.L_x_278) ;  /* 0xffffff6000207947 */ /* 0x000fea000383ffff */
.L_x_123:
[----:B----4-:R-:W-:-:S07]  /*c5b0*/  MOV R0, UR4 ;  /* 0x0000000400007c02 */ /* 0x010fce0008000f00 */
.L_x_279:
[----:B-1----:R1:W2:Y:S02]  /*c5c0*/  SYNCS.PHASECHK.TRANS64.TRYWAIT P0, [R0+URZ], R3 ;  /* 0x00000003000075a7 */ /* 0x0022a400080011ff */
[----:B--2---:R-:W-:Y:S05]  /*c5d0*/  @!P0 NANOSLEEP.SYNCS 0x989680 ;  /* 0x009896800000895d */ /* 0x004fea0003900000 */
[----:B------:R-:W2:Y:S02]  /*c5e0*/  @!P0 SYNCS.PHASECHK.TRANS64 P0, [R0+URZ], R3 ;  /* 0x00000003000085a7 */ /* 0x000ea400080010ff */
[----:B--2---:R-:W-:Y:S05]  /*c5f0*/  @!P0 BRA `(.L_x_279) ;  /* 0xfffffffc00f08947 */ /* 0x004fea000383ffff */
[----:B------:R-:W-:Y:S05]  /*c600*/  BRA `(.L_x_280) ;  /* 0xffffff60002c7947 */ /* 0x000fea000383ffff */
.L_x_124:
[----:B----4-:R-:W-:-:S07]  /*c610*/  MOV R0, UR4 ;  /* 0x0000000400007c02 */ /* 0x010fce0008000f00 */
.L_x_281:
[----:B-1----:R1:W2:Y:S02]  /*c620*/  SYNCS.PHASECHK.TRANS64.TRYWAIT P0, [R0+URZ], R3 ;  /* 0x00000003000075a7 */ /* 0x0022a400080011ff */
[----:B--2---:R-:W-:Y:S05]  /*c630*/  @!P0 NANOSLEEP.SYNCS 0x989680 ;  /* 0x009896800000895d */ /* 0x004fea0003900000 */
[----:B------:R-:W2:Y:S02]  /*c640*/  @!P0 SYNCS.PHASECHK.TRANS64 P0, [R0+URZ], R3 ;  /* 0x00000003000085a7 */ /* 0x000ea400080010ff */
[----:B--2---:R-:W-:Y:S05]  /*c650*/  @!P0 BRA `(.L_x_281) ;  /* 0xfffffffc00f08947 */ /* 0x004fea000383ffff */
[----:B------:R-:W-:Y:S05]  /*c660*/  BRA `(.L_x_282) ;  /* 0xffffff6000387947 */ /* 0x000fea000383ffff */
.L_x_125:
[----:B----4-:R-:W-:-:S07]  /*c670*/  MOV R0, UR4 ;  /* 0x0000000400007c02 */ /* 0x010fce0008000f00 */
.L_x_283:
[----:B-1----:R1:W2:Y:S02]  /*c680*/  SYNCS.PHASECHK.TRANS64.TRYWAIT P0, [R0+URZ], R3 ;  /* 0x00000003000075a7 */ /* 0x0022a400080011ff */
[----:B--2---:R-:W-:Y:S05]  /*c690*/  @!P0 NANOSLEEP.SYNCS 0x989680 ;  /* 0x009896800000895d */ /* 0x004fea0003900000 */
[----:B------:R-:W2:Y:S02]  /*c6a0*/  @!P0 SYNCS.PHASECHK.TRANS64 P0, [R0+URZ], R3 ;  /* 0x00000003000085a7 */ /* 0x000ea400080010ff */
[----:B--2---:R-:W-:Y:S05]  /*c6b0*/  @!P0 BRA `(.L_x_283) ;  /* 0xfffffffc00f08947 */ /* 0x004fea000383ffff */
[----:B------:R-:W-:Y:S05]  /*c6c0*/  BRA `(.L_x_284) ;  /* 0xffffff6000447947 */ /* 0x000fea000383ffff */
.L_x_128:
[----:B-1----:R1:W2:Y:S02]  /*c6d0*/  SYNCS.PHASECHK.TRANS64.TRYWAIT P0, [R0+URZ+0x130], R5 ;  /* 0x00013005000075a7 */ /* 0x0022a400080011ff */
[----:B--2---:R-:W-:Y:S05]  /*c6e0*/  @!P0 NANOSLEEP.SYNCS 0x989680 ;  /* 0x009896800000895d */ /* 0x004fea0003900000 */
[----:B------:R-:W2:Y:S02]  /*c6f0*/  @!P0 SYNCS.PHASECHK.TRANS64 P0, [R0+URZ+0x130], R5 ;  /* 0x00013005000085a7 */ /* 0x000ea400080010ff */
[----:B--2---:R-:W-:Y:S05]  /*c700*/  @!P0 BRA `(.L_x_128) ;  /* 0xfffffffc00f08947 */ /* 0x004fea000383ffff */
[----:B------:R-:W-:Y:S05]  /*c710*/  BRA `(.L_x_285) ;  /* 0xffffff6000a07947 */ /* 0x000fea000383ffff */
.L_x_129:
[----:B------:R-:W-:-:S07]  /*c720*/  MOV R0, UR5 ;  /* 0x0000000500007c02 */ /* 0x000fce0008000f00 */
.L_x_286:
[----:B-1----:R1:W2:Y:S02]  /*c730*/  SYNCS.PHASECHK.TRANS64.TRYWAIT P0, [R0+URZ+0x100], R7 ;  /* 0x00010007000075a7 */ /* 0x0022a400080011ff */
[----:B--2---:R-:W-:Y:S05]  /*c740*/  @!P0 NANOSLEEP.SYNCS 0x989680 ;  /* 0x009896800000895d */ /* 0x004fea0003900000 */
[----:B------:R-:W2:Y:S02]  /*c750*/  @!P0 SYNCS.PHASECHK.TRANS64 P0, [R0+URZ+0x100], R7 ;  /* 0x00010007000085a7 */ /* 0x000ea400080010ff */
[----:B--2---:R-:W-:Y:S05]  /*c760*/  @!P0 BRA `(.L_x_286) ;  /* 0xfffffffc00f08947 */ /* 0x004fea000383ffff */
[----:B------:R-:W-:Y:S05]  /*c770*/  BRA `(.L_x_287) ;  /* 0xffffff6000b07947 */ /* 0x000fea000383ffff */
.L_x_130:
[----:B-1----:R1:W2:Y:S02]  /*c780*/  SYNCS.PHASECHK.TRANS64.TRYWAIT P1, [R0+URZ+0xf0], R5 ;  /* 0x0000f005000075a7 */ /* 0x0022a400080211ff */
[----:B--2---:R-:W-:Y:S05]  /*c790*/  @!P1 NANOSLEEP.SYNCS 0x989680 ;  /* 0x009896800000995d */ /* 0x004fea0003900000 */
[----:B------:R-:W2:Y:S02]  /*c7a0*/  @!P1 SYNCS.PHASECHK.TRANS64 P1, [R0+URZ+0xf0], R5 ;  /* 0x0000f005000095a7 */ /* 0x000ea400080210ff */
[----:B--2---:R-:W-:Y:S05]  /*c7b0*/  @!P1 BRA `(.L_x_130) ;  /* 0xfffffffc00f09947 */ /* 0x004fea000383ffff */
[----:B------:R-:W-:Y:S05]  /*c7c0*/  BRA `(.L_x_288) ;  /* 0xffffff6000e07947 */ /* 0x000fea000383ffff */
.L_x_133:
[----:B------:R-:W-:-:S07]  /*c7d0*/  MOV R0, UR5 ;  /* 0x0000000500007c02 */ /* 0x000fce0008000f00 */
.L_x_289:
[----:B-1----:R1:W2:Y:S02]  /*c7e0*/  SYNCS.PHASECHK.TRANS64.TRYWAIT P0, [R0+URZ+0x100], R3 ;  /* 0x00010003000075a7 */ /* 0x0022a400080011ff */
[----:B--2---:R-:W-:Y:S05]  /*c7f0*/  @!P0 NANOSLEEP.SYNCS 0x989680 ;  /* 0x009896800000895d */ /* 0x004fea0003900000 */
[----:B------:R-:W2:Y:S02]  /*c800*/  @!P0 SYNCS.PHASECHK.TRANS64 P0, [R0+URZ+0x100], R3 ;  /* 0x00010003000085a7 */ /* 0x000ea400080010ff */
[----:B--2---:R-:W-:Y:S05]  /*c810*/  @!P0 BRA `(.L_x_289) ;  /* 0xfffffffc00f08947 */ /* 0x004fea000383ffff */
[----:B------:R-:W-:Y:S05]  /*c820*/  BRA `(.L_x_132) ;  /* 0xffffff6400347947 */ /* 0x000fea000383ffff */
.L_x_142:
[----:B-1----:R-:W-:-:S04]  /*c830*/  MOV R4, UR6 ;  /* 0x0000000600047c02 */ /* 0x002fc80008000f00 */
[----:B------:R1:W2:Y:S03]  /*c840*/  SYNCS.PHASECHK.TRANS64.TRYWAIT P0, [R4+URZ+0x8], R5 ;  /* 0x00000805040075a7 */ /* 0x0002a600080011ff */
[----:B--2---:R-:W-:Y:S05]  /*c850*/  @!P0 NANOSLEEP.SYNCS 0x989680 ;  /* 0x009896800000895d */ /* 0x004fea0003900000 */
[----:B------:R-:W2:Y:S02]  /*c860*/  @!P0 SYNCS.PHASECHK.TRANS64 P0, [R4+URZ+0x8], R5 ;  /* 0x00000805040085a7 */ /* 0x000ea400080010ff */
[----:B--2---:R-:W-:Y:S05]  /*c870*/  @!P0 BRA `(.L_x_142) ;  /* 0xfffffffc00ec8947 */ /* 0x004fea000383ffff */
[----:B------:R-:W-:Y:S05]  /*c880*/  BRA `(.L_x_141) ;  /* 0xffffff6400e87947 */ /* 0x000fea000383ffff */
.L_x_144:
[----:B------:R-:W-:Y:S01]  /*c890*/  BSSY B0, `(.L_x_290) ;  /* 0x0000006000007945 */ /* 0x000fe20003800000 */
[----:B------:R-:W-:-:S07]  /*c8a0*/  MOV R15, 0xffffffff ;  /* 0xffffffff000f7802 */ /* 0x000fce0000000f00 */
[----:B-1---5:R-:W-:Y:S05]  /*c8b0*/  WARPSYNC.COLLECTIVE R15, `(.L_x_291) ;  /* 0x000000000f0c7348 */ /* 0x022fea0003c00000 */
[----:B------:R-:W-:Y:S02]  /*c8c0*/  ELECT P6, UR79, PT ;  /* 0x00000000004f782f */ /* 0x000fe400038c0000 */
[----:B------:R-:W-:Y:S01]  /*c8d0*/  MOV R14, UR79 ;  /* 0x0000004f000e7c02 */ /* 0x000fe20008000f00 */
[----:B-1---5:R-:W-:Y:S10]  /*c8e0*/  ENDCOLLECTIVE ;  /* 0x000000000000791b */ /* 0x022ff40003800000 */
.L_x_291:
[----:B------:R-:W-:Y:S05]  /*c8f0*/  BSYNC B0 ;  /* 0x0000000000007941 */ /* 0x000fea0003800000 */
.L_x_290:
[----:B------:R-:W-:Y:S05]  /*c900*/  BRA `(.L_x_292) ;  /* 0xffffff6800187947 */ /* 0x000fea000383ffff */
.L_x_146:
[----:B-1----:R-:W-:-:S04]  /*c910*/  MOV R2, UR6 ;  /* 0x0000000600027c02 */ /* 0x002fc80008000f00 */
[----:B------:R1:W2:Y:S03]  /*c920*/  SYNCS.PHASECHK.TRANS64.TRYWAIT P0, [R2+URZ+0x8], R3 ;  /* 0x00000803020075a7 */ /* 0x0002a600080011ff */
[----:B--2---:R-:W-:Y:S05]  /*c930*/  @!P0 NANOSLEEP.SYNCS 0x989680 ;  /* 0x009896800000895d */ /* 0x004fea0003900000 */
[----:B------:R-:W2:Y:S02]  /*c940*/  @!P0 SYNCS.PHASECHK.TRANS64 P0, [R2+URZ+0x8], R3 ;  /* 0x00000803020085a7 */ /* 0x000ea400080010ff */
[----:B--2---:R-:W-:Y:S05]  /*c950*/  @!P0 BRA `(.L_x_146) ;  /* 0xfffffffc00ec8947 */ /* 0x004fea000383ffff */
[----:B------:R-:W-:Y:S05]  /*c960*/  BRA `(.L_x_145) ;  /* 0xffffff68001c7947 */ /* 0x000fea000383ffff */
.L_x_147:
[----:B-1----:R1:W2:Y:S02]  /*c970*/  SYNCS.PHASECHK.TRANS64.TRYWAIT P0, [R0+URZ+0xf0], R5 ;  /* 0x0000f005000075a7 */ /* 0x0022a400080011ff */
[----:B--2---:R-:W-:Y:S05]  /*c980*/  @!P0 NANOSLEEP.SYNCS 0x989680 ;  /* 0x009896800000895d */ /* 0x004fea0003900000 */
[----:B------:R-:W2:Y:S02]  /*c990*/  @!P0 SYNCS.PHASECHK.TRANS64 P0, [R0+URZ+0xf0], R5 ;  /* 0x0000f005000085a7 */ /* 0x000ea400080010ff */
[----:B--2---:R-:W-:Y:S05]  /*c9a0*/  @!P0 BRA `(.L_x_147) ;  /* 0xfffffffc00f08947 */ /* 0x004fea000383ffff */
[----:B------:R-:W-:Y:S05]  /*c9b0*/  BRA `(.L_x_293) ;  /* 0xffffff6800fc7947 */ /* 0x000fea000383ffff */
.L_x_149:
[----:B------:R-:W-:-:S07]  /*c9c0*/  MOV R0, UR9 ;  /* 0x0000000900007c02 */ /* 0x000fce0008000f00 */
.L_x_294:
[----:B-1----:R1:W2:Y:S02]  /*c9d0*/  SYNCS.PHASECHK.TRANS64.TRYWAIT P0, [R0+URZ+0x120], R5 ;  /* 0x00012005000075a7 */ /* 0x0022a400080011ff */
[----:B--2---:R-:W-:Y:S05]  /*c9e0*/  @!P0 NANOSLEEP.SYNCS 0x989680 ;  /* 0x009896800000895d */ /* 0x004fea0003900000 */
[----:B------:R-:W2:Y:S02]  /*c9f0*/  @!P0 SYNCS.PHASECHK.TRANS64 P0, [R0+URZ+0x120], R5 ;  /* 0x00012005000085a7 */ /* 0x000ea400080010ff */
[----:B--2---:R-:W-:Y:S05]  /*ca00*/  @!P0 BRA `(.L_x_294) ;  /* 0xfffffffc00f08947 */ /* 0x004fea000383ffff */
[----:B------:R-:W-:Y:S05]  /*ca10*/  BRA `(.L_x_295) ;  /* 0xffffff6c00487947 */ /* 0x000fea000383ffff */
.L_x_152:
[----:B------:R-:W-:Y:S07]  /*ca20*/  MOV R0, UR8 ;  /* 0x0000000800007c02 */ /* 0x000fee0008000f00 */
.L_x_296:
[----:B-1----:R1:W2:Y:S02]  /*ca30*/  SYNCS.PHASECHK.TRANS64.TRYWAIT P0, [R0+URZ], R5 ;  /* 0x00000005000075a7 */ /* 0x0022a400080011ff */
[----:B--2---:R-:W-:Y:S05]  /*ca40*/  @!P0 NANOSLEEP.SYNCS 0x989680 ;  /* 0x009896800000895d */ /* 0x004fea0003900000 */
[----:B------:R-:W2:Y:S02]  /*ca50*/  @!P0 SYNCS.PHASECHK.TRANS64 P0, [R0+URZ], R5 ;  /* 0x00000005000085a7 */ /* 0x000ea400080010ff */
[----:B--2---:R-:W-:Y:S05]  /*ca60*/  @!P0 BRA `(.L_x_296) ;  /* 0xfffffffc00f08947 */ /* 0x004fea000383ffff */
[----:B------:R-:W-:Y:S05]  /*ca70*/  BRA `(.L_x_151) ;  /* 0xffffff6c006c7947 */ /* 0x000fea000383ffff */
.L_x_157:
[----:B-1----:R-:W-:-:S07]  /*ca80*/  MOV R0, UR4 ;  /* 0x0000000400007c02 */ /* 0x002fce0008000f00 */
.L_x_297:
[----:B-1----:R1:W3:Y:S02]  /*ca90*/  SYNCS.PHASECHK.TRANS64.TRYWAIT P0, [R0+URZ], R3 ;  /* 0x00000003000075a7 */ /* 0x0022e400080011ff */
[----:B---3--:R-:W-:Y:S05]  /*caa0*/  @!P0 NANOSLEEP.SYNCS 0x989680 ;  /* 0x009896800000895d */ /* 0x008fea0003900000 */
[----:B------:R-:W3:Y:S02]  /*cab0*/  @!P0 SYNCS.PHASECHK.TRANS64 P0, [R0+URZ], R3 ;  /* 0x00000003000085a7 */ /* 0x000ee400080010ff */
[----:B---3--:R-:W-:Y:S05]  /*cac0*/  @!P0 BRA `(.L_x_297) ;  /* 0xfffffffc00f08947 */ /* 0x008fea000383ffff */
[----:B------:R-:W-:Y:S05]  /*cad0*/  BRA `(.L_x_298) ;  /* 0xffffff70008c7947 */ /* 0x000fea000383ffff */
.L_x_160:
[----:B------:R-:W-:-:S07]  /*cae0*/  MOV R0, UR6 ;  /* 0x0000000600007c02 */ /* 0x000fce0008000f00 */
.L_x_299:
[----:B-1----:R1:W3:Y:S02]  /*caf0*/  SYNCS.PHASECHK.TRANS64.TRYWAIT P1, [R0+URZ+0x150], R3 ;  /* 0x00015003000075a7 */ /* 0x0022e400080211ff */
[----:B---3--:R-:W-:Y:S05]  /*cb00*/  @!P1 NANOSLEEP.SYNCS 0x989680 ;  /* 0x009896800000995d */ /* 0x008fea0003900000 */
[----:B------:R-:W3:Y:S02]  /*cb10*/  @!P1 SYNCS.PHASECHK.TRANS64 P1, [R0+URZ+0x150], R3 ;  /* 0x00015003000095a7 */ /* 0x000ee400080210ff */
[----:B---3--:R-:W-:Y:S05]  /*cb20*/  @!P1 BRA `(.L_x_299) ;  /* 0xfffffffc00f09947 */ /* 0x008fea000383ffff */
[----:B------:R-:W-:Y:S05]  /*cb30*/  BRA `(.L_x_300) ;  /* 0xffffff7000d87947 */ /* 0x000fea000383ffff */
.L_x_165:
[----:B--2---:R2:W4:Y:S02]  /*cb40*/  SYNCS.PHASECHK.TRANS64.TRYWAIT P0, [R0+URZ+0xf0], R3 ;  /* 0x0000f003000075a7 */ /* 0x00452400080011ff */
[----:B----4-:R-:W-:Y:S05]  /*cb50*/  @!P0 NANOSLEEP.SYNCS 0x989680 ;  /* 0x009896800000895d */ /* 0x010fea0003900000 */
[----:B------:R-:W4:Y:S02]  /*cb60*/  @!P0 SYNCS.PHASECHK.TRANS64 P0, [R0+URZ+0xf0], R3 ;  /* 0x0000f003000085a7 */ /* 0x000f2400080010ff */
[----:B----4-:R-:W-:Y:S05]  /*cb70*/  @!P0 BRA `(.L_x_165) ;  /* 0xfffffffc00f08947 */ /* 0x010fea000383ffff */
[----:B------:R-:W-:Y:S05]  /*cb80*/  BRA `(.L_x_301) ;  /* 0xffffff7400ec7947 */ /* 0x000fea000383ffff */
.L_x_168:
[----:B------:R-:W-:Y:S07]  /*cb90*/  MOV R0, UR6 ;  /* 0x0000000600007c02 */ /* 0x000fee0008000f00 */
.L_x_302:
[----:B--2---:R2:W4:Y:S02]  /*cba0*/  SYNCS.PHASECHK.TRANS64.TRYWAIT P0, [R0+URZ+0xe8], R3 ;  /* 0x0000e803000075a7 */ /* 0x00452400080011ff */
[----:B----4-:R-:W-:Y:S05]  /*cbb0*/  @!P0 NANOSLEEP.SYNCS 0x989680 ;  /* 0x009896800000895d */ /* 0x010fea0003900000 */
[----:B------:R-:W4:Y:S02]  /*cbc0*/  @!P0 SYNCS.PHASECHK.TRANS64 P0, [R0+URZ+0xe8], R3 ;  /* 0x0000e803000085a7 */ /* 0x000f2400080010ff */
[----:B----4-:R-:W-:Y:S05]  /*cbd0*/  @!P0 BRA `(.L_x_302) ;  /* 0xfffffffc00f08947 */ /* 0x010fea000383ffff */
[----:B------:R-:W-:Y:S05]  /*cbe0*/  BRA `(.L_x_167) ;  /* 0xffffff7800cc7947 */ /* 0x000fea000383ffff */
.L_x_171:
[----:B------:R-:W-:Y:S07]  /*cbf0*/  MOV R0, UR6 ;  /* 0x0000000600007c02 */ /* 0x000fee0008000f00 */
.L_x_303:
[----:B-1----:R1:W2:Y:S02]  /*cc00*/  SYNCS.PHASECHK.TRANS64.TRYWAIT P0, [R0+URZ+0xc0], R11 ;  /* 0x0000c00b000075a7 */ /* 0x0022a400080011ff */
[----:B--2---:R-:W-:Y:S05]  /*cc10*/  @!P0 NANOSLEEP.SYNCS 0x989680 ;  /* 0x009896800000895d */ /* 0x004fea0003900000 */
[----:B------:R-:W2:Y:S02]  /*cc20*/  @!P0 SYNCS.PHASECHK.TRANS64 P0, [R0+URZ+0xc0], R11 ;  /* 0x0000c00b000085a7 */ /* 0x000ea400080010ff */
[----:B--2---:R-:W-:Y:S05]  /*cc30*/  @!P0 BRA `(.L_x_303) ;  /* 0xfffffffc00f08947 */ /* 0x004fea000383ffff */
[----:B------:R-:W-:Y:S05]  /*cc40*/  BRA `(.L_x_304) ;  /* 0xffffff7c00487947 */ /* 0x000fea000383ffff */
.L_x_172:
[----:B------:R-:W-:Y:S07]  /*cc50*/  MOV R0, UR6 ;  /* 0x0000000600007c02 */ /* 0x000fee0008000f00 */
.L_x_305:
[----:B-1----:R1:W2:Y:S02]  /*cc60*/  SYNCS.PHASECHK.TRANS64.TRYWAIT P0, [R0+URZ+0xc8], R11 ;  /* 0x0000c80b000075a7 */ /* 0x0022a400080011ff */
[----:B--2---:R-:W-:Y:S05]  /*cc70*/  @!P0 NANOSLEEP.SYNCS 0x989680 ;  /* 0x009896800000895d */ /* 0x004fea0003900000 */
[----:B------:R-:W2:Y:S02]  /*cc80*/  @!P0 SYNCS.PHASECHK.TRANS64 P0, [R0+URZ+0xc8], R11 ;  /* 0x0000c80b000085a7 */ /* 0x000ea400080010ff */
[----:B--2---:R-:W-:Y:S05]  /*cc90*/  @!P0 BRA `(.L_x_305) ;  /* 0xfffffffc00f08947 */ /* 0x004fea000383ffff */
[----:B------:R-:W-:Y:S05]  /*cca0*/  BRA `(.L_x_306) ;  /* 0xffffff7c00d87947 */ /* 0x000fea000383ffff */
.L_x_173:
[----:B------:R-:W-:Y:S07]  /*ccb0*/  MOV R0, UR6 ;  /* 0x0000000600007c02 */ /* 0x000fee0008000f00 */
.L_x_307:
[----:B-1----:R1:W2:Y:S02]  /*ccc0*/  SYNCS.PHASECHK.TRANS64.TRYWAIT P0, [R0+URZ+0xd0], R11 ;  /* 0x0000d00b000075a7 */ /* 0x0022a400080011ff */
[----:B--2---:R-:W-:Y:S05]  /*ccd0*/  @!P0 NANOSLEEP.SYNCS 0x989680 ;  /* 0x009896800000895d */ /* 0x004fea0003900000 */
[----:B------:R-:W2:Y:S02]  /*cce0*/  @!P0 SYNCS.PHASECHK.TRANS64 P0, [R0+URZ+0xd0], R11 ;  /* 0x0000d00b000085a7 */ /* 0x000ea400080010ff */
[----:B--2---:R-:W-:Y:S05]  /*ccf0*/  @!P0 BRA `(.L_x_307) ;  /* 0xfffffffc00f08947 */ /* 0x004fea000383ffff */
[----:B------:R-:W-:Y:S05]  /*cd00*/  BRA `(.L_x_308) ;  /* 0xffffff8000707947 */ /* 0x000fea000383ffff */
.L_x_174:
[----:B------:R-:W-:Y:S07]  /*cd10*/  MOV R0, UR6 ;  /* 0x0000000600007c02 */ /* 0x000fee0008000f00 */
.L_x_309:
[----:B-1----:R1:W2:Y:S02]  /*cd20*/  SYNCS.PHASECHK.TRANS64.TRYWAIT P0, [R0+URZ+0xd8], R11 ;  /* 0x0000d80b000075a7 */ /* 0x0022a400080011ff */
[----:B--2---:R-:W-:Y:S05]  /*cd30*/  @!P0 NANOSLEEP.SYNCS 0x989680 ;  /* 0x009896800000895d */ /* 0x004fea0003900000 */
[----:B------:R-:W2:Y:S02]  /*cd40*/  @!P0 SYNCS.PHASECHK.TRANS64 P0, [R0+URZ+0xd8], R11 ;  /* 0x0000d80b000085a7 */ /* 0x000ea400080010ff */
[----:B--2---:R-:W-:Y:S05]  /*cd50*/  @!P0 BRA `(.L_x_309) ;  /* 0xfffffffc00f08947 */ /* 0x004fea000383ffff */
[----:B------:R-:W-:Y:S05]  /*cd60*/  BRA `(.L_x_310) ;  /* 0xffffff8400087947 */ /* 0x000fea000383ffff */
.L_x_175:
[----:B------:R-:W-:Y:S07]  /*cd70*/  MOV R3, UR6 ;  /* 0x0000000600037c02 */ /* 0x000fee0008000f00 */
.L_x_311:
[----:B-1----:R1:W2:Y:S02]  /*cd80*/  SYNCS.PHASECHK.TRANS64.TRYWAIT P0, [R3+URZ+0xc0], R20 ;  /* 0x0000c014030075a7 */ /* 0x0022a400080011ff */
[----:B--2---:R-:W-:Y:S05]  /*cd90*/  @!P0 NANOSLEEP.SYNCS 0x989680 ;  /* 0x009896800000895d */ /* 0x004fea0003900000 */
[----:B------:R-:W2:Y:S02]  /*cda0*/  @!P0 SYNCS.PHASECHK.TRANS64 P0, [R3+URZ+0xc0], R20 ;  /* 0x0000c014030085a7 */ /* 0x000ea400080010ff */
[----:B--2---:R-:W-:Y:S05]  /*cdb0*/  @!P0 BRA `(.L_x_311) ;  /* 0xfffffffc00f08947 */ /* 0x004fea000383ffff */
[----:B------:R-:W-:Y:S05]  /*cdc0*/  BRA `(.L_x_312) ;  /* 0xffffff8400a47947 */ /* 0x000fea000383ffff */
.L_x_176:
[----:B-1----:R-:W-:Y:S07]  /*cdd0*/  MOV R3, UR6 ;  /* 0x0000000600037c02 */ /* 0x002fee0008000f00 */
.L_x_313:
[----:B-1----:R1:W2:Y:S02]  /*cde0*/  SYNCS.PHASECHK.TRANS64.TRYWAIT P0, [R3+URZ+0xc8], R20 ;  /* 0x0000c814030075a7 */ /* 0x0022a400080011ff */
[----:B--2---:R-:W-:Y:S05]  /*cdf0*/  @!P0 NANOSLEEP.SYNCS 0x989680 ;  /* 0x009896800000895d */ /* 0x004fea0003900000 */
[----:B------:R-:W2:Y:S02]  /*ce00*/  @!P0 SYNCS.PHASECHK.TRANS64 P0, [R3+URZ+0xc8], R20 ;  /* 0x0000c814030085a7 */ /* 0x000ea400080010ff */
[----:B--2---:R-:W-:Y:S05]  /*ce10*/  @!P0 BRA `(.L_x_313) ;  /* 0xfffffffc00f08947 */ /* 0x004fea000383ffff */
[----:B------:R-:W-:Y:S05]  /*ce20*/  BRA `(.L_x_314) ;  /* 0xffffff8800387947 */ /* 0x000fea000383ffff */
.L_x_177:
[----:B-1----:R-:W-:Y:S07]  /*ce30*/  MOV R3, UR6 ;  /* 0x0000000600037c02 */ /* 0x002fee0008000f00 */
.L_x_315:
[----:B-1----:R1:W2:Y:S02]  /*ce40*/  SYNCS.PHASECHK.TRANS64.TRYWAIT P0, [R3+URZ+0xd0], R20 ;  /* 0x0000d014030075a7 */ /* 0x0022a400080011ff */
[----:B--2---:R-:W-:Y:S05]  /*ce50*/  @!P0 NANOSLEEP.SYNCS 0x989680 ;  /* 0x009896800000895d */ /* 0x004fea0003900000 */
[----:B------:R-:W2:Y:S02]  /*ce60*/  @!P0 SYNCS.PHASECHK.TRANS64 P0, [R3+URZ+0xd0], R20 ;  /* 0x0000d014030085a7 */ /* 0x000ea400080010ff */
[----:B--2---:R-:W-:Y:S05]  /*ce70*/  @!P0 BRA `(.L_x_315) ;  /* 0xfffffffc00f08947 */ /* 0x004fea000383ffff */
[----:B------:R-:W-:Y:S05]  /*ce80*/  BRA `(.L_x_316) ;  /* 0xffffff8800cc7947 */ /* 0x000fea000383ffff */
.L_x_178:
[----:B------:R-:W-:Y:S07]  /*ce90*/  MOV R3, UR6 ;  /* 0x0000000600037c02 */ /* 0x000fee0008000f00 */
.L_x_317:
[----:B-1----:R1:W2:Y:S02]  /*cea0*/  SYNCS.PHASECHK.TRANS64.TRYWAIT P0, [R3+URZ+0xd8], R20 ;  /* 0x0000d814030075a7 */ /* 0x0022a400080011ff */
[----:B--2---:R-:W-:Y:S05]  /*ceb0*/  @!P0 NANOSLEEP.SYNCS 0x989680 ;  /* 0x009896800000895d */ /* 0x004fea0003900000 */
[----:B------:R-:W2:Y:S02]  /*cec0*/  @!P0 SYNCS.PHASECHK.TRANS64 P0, [R3+URZ+0xd8], R20 ;  /* 0x0000d814030085a7 */ /* 0x000ea400080010ff */
[----:B--2---:R-:W-:Y:S05]  /*ced0*/  @!P0 BRA `(.L_x_317) ;  /* 0xfffffffc00f08947 */ /* 0x004fea000383ffff */
[----:B------:R-:W-:Y:S05]  /*cee0*/  BRA `(.L_x_318) ;  /* 0xffffff8c00a07947 */ /* 0x000fea000383ffff */
.L_x_180:
[----:B------:R-:W-:-:S07]  /*cef0*/  MOV R0, UR6 ;  /* 0x0000000600007c02 */ /* 0x000fce0008000f00 */
.L_x_319:
[----:B-1----:R1:W4:Y:S02]  /*cf00*/  SYNCS.PHASECHK.TRANS64.TRYWAIT P0, [R0+URZ+0xc0], R11 ;  /* 0x0000c00b000075a7 */ /* 0x00232400080011ff */
[----:B----4-:R-:W-:Y:S05]  /*cf10*/  @!P0 NANOSLEEP.SYNCS 0x989680 ;  /* 0x009896800000895d */ /* 0x010fea0003900000 */
[----:B------:R-:W4:Y:S02]  /*cf20*/  @!P0 SYNCS.PHASECHK.TRANS64 P0, [R0+URZ+0xc0], R11 ;  /* 0x0000c00b000085a7 */ /* 0x000f2400080010ff */
[----:B----4-:R-:W-:Y:S05]  /*cf30*/  @!P0 BRA `(.L_x_319) ;  /* 0xfffffffc00f08947 */ /* 0x010fea000383ffff */
[----:B------:R-:W-:Y:S05]  /*cf40*/  BRA `(.L_x_320) ;  /* 0xffffff9000587947 */ /* 0x000fea000383ffff */
.L_x_181:
[----:B-1----:R-:W-:-:S07]  /*cf50*/  MOV R0, UR6 ;  /* 0x0000000600007c02 */ /* 0x002fce0008000f00 */
.L_x_321:
[----:B-1----:R1:W4:Y:S02]  /*cf60*/  SYNCS.PHASECHK.TRANS64.TRYWAIT P0, [R0+URZ+0xc8], R11 ;  /* 0x0000c80b000075a7 */ /* 0x00232400080011ff */
[----:B----4-:R-:W-:Y:S05]  /*cf70*/  @!P0 NANOSLEEP.SYNCS 0x989680 ;  /* 0x009896800000895d */ /* 0x010fea0003900000 */
[----:B------:R-:W4:Y:S02]  /*cf80*/  @!P0 SYNCS.PHASECHK.TRANS64 P0, [R0+URZ+0xc8], R11 ;  /* 0x0000c80b000085a7 */ /* 0x000f2400080010ff */
[----:B----4-:R-:W-:Y:S05]  /*cf90*/  @!P0 BRA `(.L_x_321) ;  /* 0xfffffffc00f08947 */ /* 0x010fea000383ffff */
[----:B------:R-:W-:Y:S05]  /*cfa0*/  BRA `(.L_x_322) ;  /* 0xffffff9000487947 */ /* 0x000fea000383ffff */
.L_x_182:
[----:B------:R-:W-:-:S07]  /*cfb0*/  MOV R2, UR6 ;  /* 0x0000000600027c02 */ /* 0x000fce0008000f00 */
.L_x_323:
[----:B-1----:R1:W4:Y:S02]  /*cfc0*/  SYNCS.PHASECHK.TRANS64.TRYWAIT P0, [R2+URZ+0xd0], R11 ;  /* 0x0000d00b020075a7 */ /* 0x00232400080011ff */
[----:B----4-:R-:W-:Y:S05]  /*cfd0*/  @!P0 NANOSLEEP.SYNCS 0x989680 ;  /* 0x009896800000895d */ /* 0x010fea0003900000 */
[----:B------:R-:W4:Y:S02]  /*cfe0*/  @!P0 SYNCS.PHASECHK.TRANS64 P0, [R2+URZ+0xd0], R11 ;  /* 0x0000d00b020085a7 */ /* 0x000f2400080010ff */
[----:B----4-:R-:W-:Y:S05]  /*cff0*/  @!P0 BRA `(.L_x_323) ;  /* 0xfffffffc00f08947 */ /* 0x010fea000383ffff */
[----:B------:R-:W-:Y:S05]  /*d000*/  BRA `(.L_x_324) ;  /* 0xffffff90003c7947 */ /* 0x000fea000383ffff */
.L_x_184:
[----:B--2---:R2:W4:Y:S02]  /*d010*/  SYNCS.PHASECHK.TRANS64.TRYWAIT P0, [R0+URZ+0xf0], R3 ;  /* 0x0000f003000075a7 */ /* 0x00452400080011ff */
[----:B----4-:R-:W-:Y:S05]  /*d020*/  @!P0 NANOSLEEP.SYNCS 0x989680 ;  /* 0x009896800000895d */ /* 0x010fea0003900000 */
[----:B------:R-:W4:Y:S02]  /*d030*/  @!P0 SYNCS.PHASECHK.TRANS64 P0, [R0+URZ+0xf0], R3 ;  /* 0x0000f003000085a7 */ /* 0x000f2400080010ff */
[----:B----4-:R-:W-:Y:S05]  /*d040*/  @!P0 BRA `(.L_x_184) ;  /* 0xfffffffc00f08947 */ /* 0x010fea000383ffff */
[----:B------:R-:W-:Y:S05]  /*d050*/  BRA `(.L_x_325) ;  /* 0xffffff9000f47947 */ /* 0x000fea000383ffff */
.L_x_195:
[----:B-1----:R-:W-:Y:S04]  /*d060*/  MOV R0, UR48 ;  /* 0x0000003000007c02 */ /* 0x002fe80008000f00 */
[----:B------:R1:W3:Y:S03]  /*d070*/  SYNCS.PHASECHK.TRANS64.TRYWAIT P1, [R0+URZ+0xa0], R5 ;  /* 0x0000a005000075a7 */ /* 0x0002e600080211ff */
[----:B---3--:R-:W-:Y:S05]  /*d080*/  @!P1 NANOSLEEP.SYNCS 0x989680 ;  /* 0x009896800000995d */ /* 0x008fea0003900000 */
[----:B------:R-:W3:Y:S02]  /*d090*/  @!P1 SYNCS.PHASECHK.TRANS64 P1, [R0+URZ+0xa0], R5 ;  /* 0x0000a005000095a7 */ /* 0x000ee400080210ff */
[----:B---3--:R-:W-:Y:S05]  /*d0a0*/  @!P1 BRA `(.L_x_195) ;  /* 0xfffffffc00ec9947 */ /* 0x008fea000383ffff */
[----:B------:R-:W-:Y:S05]  /*d0b0*/  BRA `(.L_x_194) ;  /* 0xffffffa000047947 */ /* 0x000fea000383ffff */
.L_x_197:
[----:B-1----:R1:W4:Y:S02]  /*d0c0*/  SYNCS.PHASECHK.TRANS64.TRYWAIT P0, [R78+URZ+0x110], R3 ;  /* 0x000110034e0075a7 */ /* 0x00232400080011ff */
[----:B----4-:R-:W-:Y:S05]  /*d0d0*/  @!P0 NANOSLEEP.SYNCS 0x989680 ;  /* 0x009896800000895d */ /* 0x010fea0003900000 */
[----:B------:R-:W4:Y:S02]  /*d0e0*/  @!P0 SYNCS.PHASECHK.TRANS64 P0, [R78+URZ+0x110], R3 ;  /* 0x000110034e0085a7 */ /* 0x000f2400080010ff */
[----:B----4-:R-:W-:Y:S05]  /*d0f0*/  @!P0 BRA `(.L_x_197) ;  /* 0xfffffffc00f08947 */ /* 0x010fea000383ffff */
[----:B------:R-:W-:Y:S05]  /*d100*/  BRA `(.L_x_196) ;  /* 0xffffffa0005c7947 */ /* 0x000fea000383ffff */
.L_x_206:
[----:B-1----:R1:W2:Y:S02]  /*d110*/  SYNCS.PHASECHK.TRANS64.TRYWAIT P0, [R3+URZ+0xa0], R0 ;  /* 0x0000a000030075a7 */ /* 0x0022a400080011ff */
[----:B--2---:R-:W-:Y:S05]  /*d120*/  @!P0 NANOSLEEP.SYNCS 0x989680 ;  /* 0x009896800000895d */ /* 0x004fea0003900000 */
[----:B------:R-:W2:Y:S02]  /*d130*/  @!P0 SYNCS.PHASECHK.TRANS64 P0, [R3+URZ+0xa0], R0 ;  /* 0x0000a000030085a7 */ /* 0x000ea400080010ff */
[----:B--2---:R-:W-:Y:S05]  /*d140*/  @!P0 BRA `(.L_x_206) ;  /* 0xfffffffc00f08947 */ /* 0x004fea000383ffff */
[----:B------:R-:W-:Y:S05]  /*d150*/  BRA `(.L_x_205) ;  /* 0xffffffa800587947 */ /* 0x000fea000383ffff */
.L_x_214:
[----:B-1----:R1:W2:Y:S02]  /*d160*/  SYNCS.PHASECHK.TRANS64.TRYWAIT P0, [R3+URZ+0xa0], R6 ;  /* 0x0000a006030075a7 */ /* 0x0022a400080011ff */
[----:B--2---:R-:W-:Y:S05]  /*d170*/  @!P0 NANOSLEEP.SYNCS 0x989680 ;  /* 0x009896800000895d */ /* 0x004fea0003900000 */
[----:B------:R-:W2:Y:S02]  /*d180*/  @!P0 SYNCS.PHASECHK.TRANS64 P0, [R3+URZ+0xa0], R6 ;  /* 0x0000a006030085a7 */ /* 0x000ea400080010ff */
[----:B--2---:R-:W-:Y:S05]  /*d190*/  @!P0 BRA `(.L_x_214) ;  /* 0xfffffffc00f08947 */ /* 0x004fea000383ffff */
[----:B------:R-:W-:Y:S05]  /*d1a0*/  BRA `(.L_x_213) ;  /* 0xffffffb000b87947 */ /* 0x000fea000383ffff */
.L_x_222:
[----:B-1----:R1:W2:Y:S02]  /*d1b0*/  SYNCS.PHASECHK.TRANS64.TRYWAIT P0, [R3+URZ+0xa0], R6 ;  /* 0x0000a006030075a7 */ /* 0x0022a400080011ff */
[----:B--2---:R-:W-:Y:S05]  /*d1c0*/  @!P0 NANOSLEEP.SYNCS 0x989680 ;  /* 0x009896800000895d */ /* 0x004fea0003900000 */
[----:B------:R-:W2:Y:S02]  /*d1d0*/  @!P0 SYNCS.PHASECHK.TRANS64 P0, [R3+URZ+0xa0], R6 ;  /* 0x0000a006030085a7 */ /* 0x000ea400080010ff */
[----:B--2---:R-:W-:Y:S05]  /*d1e0*/  @!P0 BRA `(.L_x_222) ;  /* 0xfffffffc00f08947 */ /* 0x004fea000383ffff */
[----:B------:R-:W-:Y:S05]  /*d1f0*/  BRA `(.L_x_221) ;  /* 0xffffffbc001c7947 */ /* 0x000fea000383ffff */
.L_x_230:
[----:B-1----:R1:W2:Y:S02]  /*d200*/  SYNCS.PHASECHK.TRANS64.TRYWAIT P0, [R3+URZ+0xa0], R6 ;  /* 0x0000a006030075a7 */ /* 0x0022a400080011ff */
[----:B--2---:R-:W-:Y:S05]  /*d210*/  @!P0 NANOSLEEP.SYNCS 0x989680 ;  /* 0x009896800000895d */ /* 0x004fea0003900000 */
[----:B------:R-:W2:Y:S02]  /*d220*/  @!P0 SYNCS.PHASECHK.TRANS64 P0, [R3+URZ+0xa0], R6 ;  /* 0x0000a006030085a7 */ /* 0x000ea400080010ff */
[----:B--2---:R-:W-:Y:S05]  /*d230*/  @!P0 BRA `(.L_x_230) ;  /* 0xfffffffc00f08947 */ /* 0x004fea000383ffff */
[----:B------:R-:W-:Y:S05]  /*d240*/  BRA `(.L_x_229) ;  /* 0xffffffc400887947 */ /* 0x000fea000383ffff */
.L_x_238:
[----:B-1----:R1:W2:Y:S02]  /*d250*/  SYNCS.PHASECHK.TRANS64.TRYWAIT P0, [R3+URZ+0xa0], R6 ;  /* 0x0000a006030075a7 */ /* 0x0022a400080011ff */
[----:B--2---:R-:W-:Y:S05]  /*d260*/  @!P0 NANOSLEEP.SYNCS 0x989680 ;  /* 0x009896800000895d */ /* 0x004fea0003900000 */
[----:B------:R-:W2:Y:S02]  /*d270*/  @!P0 SYNCS.PHASECHK.TRANS64 P0, [R3+URZ+0xa0], R6 ;  /* 0x0000a006030085a7 */ /* 0x000ea400080010ff */
[----:B--2---:R-:W-:Y:S05]  /*d280*/  @!P0 BRA `(.L_x_238) ;  /* 0xfffffffc00f08947 */ /* 0x004fea000383ffff */
[----:B------:R-:W-:Y:S05]  /*d290*/  BRA `(.L_x_237) ;  /* 0xffffffd000007947 */ /* 0x000fea000383ffff */
.L_x_246:
[----:B-1----:R1:W2:Y:S02]  /*d2a0*/  SYNCS.PHASECHK.TRANS64.TRYWAIT P0, [R3+URZ+0xa0], R6 ;  /* 0x0000a006030075a7 */ /* 0x0022a400080011ff */
[----:B--2---:R-:W-:Y:S05]  /*d2b0*/  @!P0 NANOSLEEP.SYNCS 0x989680 ;  /* 0x009896800000895d */ /* 0x004fea0003900000 */
[----:B------:R-:W2:Y:S02]  /*d2c0*/  @!P0 SYNCS.PHASECHK.TRANS64 P0, [R3+URZ+0xa0], R6 ;  /* 0x0000a006030085a7 */ /* 0x000ea400080010ff */
[----:B--2---:R-:W-:Y:S05]  /*d2d0*/  @!P0 BRA `(.L_x_246) ;  /* 0xfffffffc00f08947 */ /* 0x004fea000383ffff */
[----:B------:R-:W-:Y:S05]  /*d2e0*/  BRA `(.L_x_245) ;  /* 0xffffffd800707947 */ /* 0x000fea000383ffff */
.L_x_254:
[----:B-1----:R1:W2:Y:S02]  /*d2f0*/  SYNCS.PHASECHK.TRANS64.TRYWAIT P0, [R3+URZ+0xa0], R82 ;  /* 0x0000a052030075a7 */ /* 0x0022a400080011ff */
[----:B--2---:R-:W-:Y:S05]  /*d300*/  @!P0 NANOSLEEP.SYNCS 0x989680 ;  /* 0x009896800000895d */ /* 0x004fea0003900000 */
[----:B------:R-:W2:Y:S02]  /*d310*/  @!P0 SYNCS.PHASECHK.TRANS64 P0, [R3+URZ+0xa0], R82 ;  /* 0x0000a052030085a7 */ /* 0x000ea400080010ff */
[----:B--2---:R-:W-:Y:S05]  /*d320*/  @!P0 BRA `(.L_x_254) ;  /* 0xfffffffc00f08947 */ /* 0x004fea000383ffff */
[----:B------:R-:W-:Y:S05]  /*d330*/  BRA `(.L_x_253) ;  /* 0xffffffe000e07947 */ /* 0x000fea000383ffff */
        .weak           $__internal_0_$__cuda_sm10x_tcgen05_guardrail_trap_col_being_dealloced_not_returned_by_alloc
        .type           $__internal_0_$__cuda_sm10x_tcgen05_guardrail_trap_col_being_dealloced_not_returned_by_alloc,@function
        .size           $__internal_0_$__cuda_sm10x_tcgen05_guardrail_trap_col_being_dealloced_not_returned_by_alloc,($__internal_1_$__cuda_sm10x_tcgen05_guardrail_trap_phase_invalid_during_alloc - $__internal_0_$__cuda_sm10x_tcgen05_guardrail_trap_col_being_dealloced_not_returned_by_alloc)
$__internal_0_$__cuda_sm10x_tcgen05_guardrail_trap_col_being_dealloced_not_returned_by_alloc:
[----:B------:R-:W-:Y:S05]  /*d340*/  BPT.TRAP 0x1 ;  /* 0x000000040000795c */ /* 0x000fea0000300000 */
[----:B------:R-:W-:-:S04]  /*d350*/  HFMA2 R3, -RZ, RZ, 0, 0 ;  /* 0x00000000ff037431 */ /* 0x000fc800000001ff */
[----:B------:R-:W-:Y:S05]  /*d360*/  RET.REL.NODEC R2 `(_ZN7cutlass13device_kernelINS_4gemm6kernel13GemmUniversalIN4cute5tupleIJiiiiEEENS1_10collective13CollectiveMmaINS1_41MainloopSm100TmaUmmaWarpSpecializedSparseILi10ELi2ELi2ENS5_IJNS4_1CILi2EEENSA_ILi1EEESC_EEEEENS5_IJNSA_ILi256EEENSA_ILi128EEENSA_ILi64EEEEEENS_6half_tENS5_IJNS4_6LayoutINS5_IJiNS5_IJSB_iEEEiEEENS5_IJlNS5_IJSC_SB_EEElEEEEENSK_INS5_IJNS5_IJNS5_IJNSA_ILi8EEESB_SQ_EEEiEEENS5_IJNS5_IJNSA_ILi16EEESB_NSA_ILi4EEEEEEiEEEiEEENS5_IJNS5_IJNS5_IJSG_ST_NSA_ILi2048EEEEEENSA_ILi16384EEEEEENS5_IJNS5_IJSC_NSA_ILi1024EEENSA_ILi32EEEEEElEEElEEEEEEEESJ_NS5_IJlSC_lEEENS4_8TiledMMAINS4_8MMA_AtomIJNS4_33SM100_MMA_F16BF16_2x1SM_SS_SPARSEISJ_SJ_fLi256ELi128ELNS4_4UMMA5MajorE0ELS1E_0ELNS1D_7ScaleInE0ELS1F_0EEEEEENSK_INS5_IJSC_SC_SC_EEENS5_IJNSA_ILi0EEES1J_S1J_EEEEENS5_IJNS4_10UnderscoreES1M_S1M_EEEEENS4_18SM100_TMA_2SM_LOADENS4_14ComposedLayoutINS4_7SwizzleILi2ELi4ELi3EEENS4_25smem_sparse_ptr_flag_bitsILi2ELi16EEENSK_INS5_IJNS5_IJSC_SQ_EEENS5_IJSB_S13_EEEEEENS5_IJNS5_IJS1J_SH_EEESN_EEEEEEEvNS4_8identityES1P_NS1Q_INS1R_ILi3ELi4ELi3EEENS4_18smem_ptr_flag_bitsILi16EEENSK_INS5_IJSQ_SH_EEENS5_IJSH_SC_EEEEEEEvS22_EENS_8epilogue10collective18CollectiveEpilogueINS2B_23Sm100TmaWarpSpecializedILi4ELi2ELi16ELb1ELb0EEEJNS5_IJSG_SG_SH_EEENS5_IJNSK_ISG_SC_EENSK_IST_SC_EEEEEfNS5_IJSC_llEEEfS2K_NS2B_6fusion15FusionCallbacksIS2F_NS2L_17LinearCombinationIffffLNS_15FloatRoundStyleE2EEES2G_S2J_JEEENS4_5SM1004TMEM4LOAD26SM100_TMEM_LOAD_32dp32b16xENS4_13SM90_TMA_LOADENS1Q_INS1R_ILi2ELi5ELi2EEENS24_ILi32EEENSK_INS5_IJS13_SU_EEENS5_IJSC_S13_EEEEEEENS4_39AutoVectorizingCopyWithAssumedAlignmentILi128EEENS4_14SM90_TMA_STOREES31_S33_S33_EEEvvEEEEvNT_6ParamsE) ;  /* 0xffffff2c02247950 */ /* 0x000fea0003c3ffff */
        .weak           $__internal_1_$__cuda_sm10x_tcgen05_guardrail_trap_phase_invalid_during_alloc
        .type           $__internal_1_$__cuda_sm10x_tcgen05_guardrail_trap_phase_invalid_during_alloc,@function
        .size           $__internal_1_$__cuda_sm10x_tcgen05_guardrail_trap_phase_invalid_during_alloc,($__internal_2_$__cuda_sm10x_tcgen05_guardrail_trap_unallocated_columns_being_dealloced - $__internal_1_$__cuda_sm10x_tcgen05_guardrail_trap_phase_invalid_during_alloc)
$__internal_1_$__cuda_sm10x_tcgen05_guardrail_trap_phase_invalid_during_alloc:
[----:B------:R-:W-:Y:S05]  /*d370*/  BPT.TRAP 0x1 ;  /* 0x000000040000795c */ /* 0x000fea0000300000 */
[----:B------:R-:W-:-:S04]  /*d380*/  MOV R3, 0x0 ;  /* 0x0000000000037802 */ /* 0x000fc80000000f00 */
[----:B------:R-:W-:Y:S05]  /*d390*/  RET.REL.NODEC R2 `(_ZN7cutlass13device_kernelINS_4gemm6kernel13GemmUniversalIN4cute5tupleIJiiiiEEENS1_10collective13CollectiveMmaINS1_41MainloopSm100TmaUmmaWarpSpecializedSparseILi10ELi2ELi2ENS5_IJNS4_1CILi2EEENSA_ILi1EEESC_EEEEENS5_IJNSA_ILi256EEENSA_ILi128EEENSA_ILi64EEEEEENS_6half_tENS5_IJNS4_6LayoutINS5_IJiNS5_IJSB_iEEEiEEENS5_IJlNS5_IJSC_SB_EEElEEEEENSK_INS5_IJNS5_IJNS5_IJNSA_ILi8EEESB_SQ_EEEiEEENS5_IJNS5_IJNSA_ILi16EEESB_NSA_ILi4EEEEEEiEEEiEEENS5_IJNS5_IJNS5_IJSG_ST_NSA_ILi2048EEEEEENSA_ILi16384EEEEEENS5_IJNS5_IJSC_NSA_ILi1024EEENSA_ILi32EEEEEElEEElEEEEEEEESJ_NS5_IJlSC_lEEENS4_8TiledMMAINS4_8MMA_AtomIJNS4_33SM100_MMA_F16BF16_2x1SM_SS_SPARSEISJ_SJ_fLi256ELi128ELNS4_4UMMA5MajorE0ELS1E_0ELNS1D_7ScaleInE0ELS1F_0EEEEEENSK_INS5_IJSC_SC_SC_EEENS5_IJNSA_ILi0EEES1J_S1J_EEEEENS5_IJNS4_10UnderscoreES1M_S1M_EEEEENS4_18SM100_TMA_2SM_LOADENS4_14ComposedLayoutINS4_7SwizzleILi2ELi4ELi3EEENS4_25smem_sparse_ptr_flag_bitsILi2ELi16EEENSK_INS5_IJNS5_IJSC_SQ_EEENS5_IJSB_S13_EEEEEENS5_IJNS5_IJS1J_SH_EEESN_EEEEEEEvNS4_8identityES1P_NS1Q_INS1R_ILi3ELi4ELi3EEENS4_18smem_ptr_flag_bitsILi16EEENSK_INS5_IJSQ_SH_EEENS5_IJSH_SC_EEEEEEEvS22_EENS_8epilogue10collective18CollectiveEpilogueINS2B_23Sm100TmaWarpSpecializedILi4ELi2ELi16ELb1ELb0EEEJNS5_IJSG_SG_SH_EEENS5_IJNSK_ISG_SC_EENSK_IST_SC_EEEEEfNS5_IJSC_llEEEfS2K_NS2B_6fusion15FusionCallbacksIS2F_NS2L_17LinearCombinationIffffLNS_15FloatRoundStyleE2EEES2G_S2J_JEEENS4_5SM1004TMEM4LOAD26SM100_TMEM_LOAD_32dp32b16xENS4_13SM90_TMA_LOADENS1Q_INS1R_ILi2ELi5ELi2EEENS24_ILi32EEENSK_INS5_IJS13_SU_EEENS5_IJSC_S13_EEEEEEENS4_39AutoVectorizingCopyWithAssumedAlignmentILi128EEENS4_14SM90_TMA_STOREES31_S33_S33_EEEvvEEEEvNT_6ParamsE) ;  /* 0xffffff2c02187950 */ /* 0x000fea0003c3ffff */
        .weak           $__internal_2_$__cuda_sm10x_tcgen05_guardrail_trap_unallocated_columns_being_dealloced
        .type           $__internal_2_$__cuda_sm10x_tcgen05_guardrail_trap_unallocated_columns_being_dealloced,@function
        .size           $__internal_2_$__cuda_sm10x_tcgen05_guardrail_trap_unallocated_columns_being_dealloced,(.L_x_756 - $__internal_2_$__cuda_sm10x_tcgen05_guardrail_trap_unallocated_columns_being_dealloced)
$__internal_2_$__cuda_sm10x_tcgen05_guardrail_trap_unallocated_columns_being_dealloced:
[----:B------:R-:W-:Y:S05]  /*d3a0*/  BPT.TRAP 0x1 ;  /* 0x000000040000795c */ /* 0x000fea0000300000 */
[----:B------:R-:W-:-:S04]  /*d3b0*/  HFMA2 R3, -RZ, RZ, 0, 0 ;  /* 0x00000000ff037431 */ /* 0x000fc800000001ff */
[----:B------:R-:W-:Y:S05]  /*d3c0*/  RET.REL.NODEC R2 `(_ZN7cutlass13device_kernelINS_4gemm6kernel13GemmUniversalIN4cute5tupleIJiiiiEEENS1_10collective13CollectiveMmaINS1_41MainloopSm100TmaUmmaWarpSpecializedSparseILi10ELi2ELi2ENS5_IJNS4_1CILi2EEENSA_ILi1EEESC_EEEEENS5_IJNSA_ILi256EEENSA_ILi128EEENSA_ILi64EEEEEENS_6half_tENS5_IJNS4_6LayoutINS5_IJiNS5_IJSB_iEEEiEEENS5_IJlNS5_IJSC_SB_EEElEEEEENSK_INS5_IJNS5_IJNS5_IJNSA_ILi8EEESB_SQ_EEEiEEENS5_IJNS5_IJNSA_ILi16EEESB_NSA_ILi4EEEEEEiEEEiEEENS5_IJNS5_IJNS5_IJSG_ST_NSA_ILi2048EEEEEENSA_ILi16384EEEEEENS5_IJNS5_IJSC_NSA_ILi1024EEENSA_ILi32EEEEEElEEElEEEEEEEESJ_NS5_IJlSC_lEEENS4_8TiledMMAINS4_8MMA_AtomIJNS4_33SM100_MMA_F16BF16_2x1SM_SS_SPARSEISJ_SJ_fLi256ELi128ELNS4_4UMMA5MajorE0ELS1E_0ELNS1D_7ScaleInE0ELS1F_0EEEEEENSK_INS5_IJSC_SC_SC_EEENS5_IJNSA_ILi0EEES1J_S1J_EEEEENS5_IJNS4_10UnderscoreES1M_S1M_EEEEENS4_18SM100_TMA_2SM_LOADENS4_14ComposedLayoutINS4_7SwizzleILi2ELi4ELi3EEENS4_25smem_sparse_ptr_flag_bitsILi2ELi16EEENSK_INS5_IJNS5_IJSC_SQ_EEENS5_IJSB_S13_EEEEEENS5_IJNS5_IJS1J_SH_EEESN_EEEEEEEvNS4_8identityES1P_NS1Q_INS1R_ILi3ELi4ELi3EEENS4_18smem_ptr_flag_bitsILi16EEENSK_INS5_IJSQ_SH_EEENS5_IJSH_SC_EEEEEEEvS22_EENS_8epilogue10collective18CollectiveEpilogueINS2B_23Sm100TmaWarpSpecializedILi4ELi2ELi16ELb1ELb0EEEJNS5_IJSG_SG_SH_EEENS5_IJNSK_ISG_SC_EENSK_IST_SC_EEEEEfNS5_IJSC_llEEEfS2K_NS2B_6fusion15FusionCallbacksIS2F_NS2L_17LinearCombinationIffffLNS_15FloatRoundStyleE2EEES2G_S2J_JEEENS4_5SM1004TMEM4LOAD26SM100_TMEM_LOAD_32dp32b16xENS4_13SM90_TMA_LOADENS1Q_INS1R_ILi2ELi5ELi2EEENS24_ILi32EEENSK_INS5_IJS13_SU_EEENS5_IJSC_S13_EEEEEEENS4_39AutoVectorizingCopyWithAssumedAlignmentILi128EEENS4_14SM90_TMA_STOREES31_S33_S33_EEEvvEEEEvNT_6ParamsE) ;  /* 0xffffff2c020c7950 */ /* 0x000fea0003c3ffff */
.L_x_326:
        /* <DEDUP_REMOVED lines=11> */
.L_x_756:


//--------------------- .text._ZN7cutlass13device_kernelINS_9transform6kernel30SM90StructuredSparseCompressorIN4cute5tupleIJiiiiEEENS_6half_tENS_6layout8RowMajorENS_21Sm1xxGemmSparseConfigINS4_11sparse_elemILi2ES7_EES9_NSB_ILi8EhEEEEEEEEvNT_6ParamsE --------------------------
	.section	.text._ZN7cutlass13device_kernelINS_9transform6kernel30SM90StructuredSparseCompressorIN4cute5tupleIJiiiiEEENS_6half_tENS_6layout8RowMajorENS_21Sm1xxGemmSparseConfigINS4_11sparse_elemILi2ES7_EES9_NSB_ILi8EhEEEEEEEEvNT_6ParamsE,"ax",@progbits
	.align	128
.text._ZN7cutlass13device_kernelINS_9transform6kernel30SM90StructuredSparseCompressorIN4cute5tupleIJiiiiEEENS_6half_tENS_6layout8RowMajorENS_21Sm1xxGemmSparseConfigINS4_11sparse_elemILi2ES7_EES9_NSB_ILi8EhEEEEEEEEvNT_6ParamsE:
        .type           _ZN7cutlass13device_kernelINS_9transform6kernel30SM90StructuredSparseCompressorIN4cute5tupleIJiiiiEEENS_6half_tENS_6layout8RowMajorENS_21Sm1xxGemmSparseConfigINS4_11sparse_elemILi2ES7_EES9_NSB_ILi8EhEEEEEEEEvNT_6ParamsE,@function
        .size           _ZN7cutlass13device_kernelINS_9transform6kernel30SM90StructuredSparseCompressorIN4cute5tupleIJiiiiEEENS_6half_tENS_6layout8RowMajorENS_21Sm1xxGemmSparseConfigINS4_11sparse_elemILi2ES7_EES9_NSB_ILi8EhEEEEEEEEvNT_6ParamsE,(.L_x_760 - _ZN7cutlass13device_kernelINS_9transform6kernel30SM90StructuredSparseCompressorIN4cute5tupleIJiiiiEEENS_6half_tENS_6layout8RowMajorENS_21Sm1xxGemmSparseConfigINS4_11sparse_elemILi2ES7_EES9_NSB_ILi8EhEEEEEEEEvNT_6ParamsE)
        .other          _ZN7cutlass13device_kernelINS_9transform6kernel30SM90StructuredSparseCompressorIN4cute5tupleIJiiiiEEENS_6half_tENS_6layout8RowMajorENS_21Sm1xxGemmSparseConfigINS4_11sparse_elemILi2ES7_EES9_NSB_ILi8EhEEEEEEEEvNT_6ParamsE,@"STO_CUDA_ENTRY STV_DEFAULT"
_ZN7cutlass13device_kernelINS_9transform6kernel30SM90StructuredSparseCompressorIN4cute5tupleIJiiiiEEENS_6half_tENS_6layout8RowMajorENS_21Sm1xxGemmSparseConfigINS4_11sparse_elemILi2ES7_EES9_NSB_ILi8EhEEEEEEEEvNT_6ParamsE:
[----:B------:R-:W0:Y:S01]  /*0000*/  LDC R1, c[0x0][0x37c] ;  /* 0x0000df00ff017b82 */ /* 0x000e220000000800 */
[----:B------:R-:W1:Y:S07]  /*0010*/  S2R R2, SR_TID.X ;  /* 0x0000000000027919 */ /* 0x000e6e0000002100 */
[----:B------:R-:W2:Y:S01]  /*0020*/  S2UR UR4, SR_CgaCtaId ;  /* 0x00000000000479c3 */ /* 0x000ea20000008800 */
[----:B------:R-:W3:Y:S01]  /*0030*/  LDCU.128 UR8, c[0x0][0x390] ;  /* 0x00007200ff0877ac */ /* 0x000ee20008000c00 */
[----:B------:R-:W-:Y:S01]  /*0040*/  IMAD.MOV.U32 R9, RZ, RZ, RZ ;  /* 0x000000ffff097224 */ /* 0x000fe200078e00ff */
[----:B------:R-:W4:Y:S01]  /*0050*/  S2R R23, SR_CTAID.X ;  /* 0x0000000000177919 */ /* 0x000f220000002500 */
[----:B------:R-:W-:Y:S01]  /*0060*/  UMOV UR38, 0x400 ;  /* 0x0000040000267882 */ /* 0x000fe20000000000 */
[----:B------:R-:W0:Y:S01]  /*0070*/  LDCU.64 UR36, c[0x0][0x358] ;  /* 0x00006b00ff2477ac */ /* 0x000e220008000a00 */
[----:B------:R-:W5:Y:S02]  /*0080*/  S2R R20, SR_CTAID.Y ;  /* 0x0000000000147919 */ /* 0x000f640000002600 */
[----:B------:R-:W3:Y:S08]  /*0090*/  LDC.64 R24, c[0x0][0x388] ;  /* 0x0000e200ff187b82 */ /* 0x000ef00000000a00 */
[----:B------:R-:W0:Y:S01]  /*00a0*/  LDC R27, c[0x0][0x380] ;  /* 0x0000e000ff1b7b82 */ /* 0x000e220000000800 */
[----:B--2---:R-:W-:-:S07]  /*00b0*/  ULEA UR38, UR4, UR38, 0x18 ;  /* 0x0000002604267291 */ /* 0x004fce000f8ec0ff */
[----:B------:R-:W2:Y:S01]  /*00c0*/  S2UR UR4, SR_CTAID.Z ;  /* 0x00000000000479c3 */ /* 0x000ea20000002700 */
[----:B-1----:R-:W-:Y:S01]  /*00d0*/  IMAD.SHL.U32 R16, R2, 0x80, RZ ;  /* 0x0000008002107824 */ /* 0x002fe200078e00ff */
[----:B---3--:R-:W-:Y:S01]  /*00e0*/  ISETP.NE.AND P0, PT, R25, 0x1, PT ;  /* 0x000000011900780c */ /* 0x008fe20003f05270 */
[----:B------:R-:W-:-:S05]  /*00f0*/  VIADD R11, R24, 0x7f ;  /* 0x0000007f180b7836 */ /* 0x000fca0000000000 */
[----:B------:R-:W2:Y:S01]  /*0100*/  LDC.64 R28, c[0x0][0x3a0] ;  /* 0x0000e800ff1c7b82 */ /* 0x000ea20000000a00 */
[----:B----4-:R-:W-:Y:S01]  /*0110*/  IMAD.WIDE.U32 R6, R23, 0x80, RZ ;  /* 0x0000008017067825 */ /* 0x010fe200078e00ff */
[----:B------:R-:W-:Y:S02]  /*0120*/  LOP3.LUT R13, R16, 0x3f80, RZ, 0xc0, !PT ;  /* 0x00003f80100d7812 */ /* 0x000fe400078ec0ff */
[----:B------:R-:W-:Y:S01]  /*0130*/  SHF.R.S32.HI R12, RZ, 0x1f, R11 ;  /* 0x0000001fff0c7819 */ /* 0x000fe2000001140b */
[----:B-----5:R-:W-:Y:S02]  /*0140*/  IMAD.SHL.U32 R8, R20, 0x80, RZ ;  /* 0x0000008014087824 */ /* 0x020fe400078e00ff */
[----:B------:R-:W-:Y:S01]  /*0150*/  STS.128 [R13+UR38+0x4000], RZ ;  /* 0x004000ff0d007988 */ /* 0x000fe20008000c26 */
[----:B------:R-:W-:Y:S01]  /*0160*/  IMAD R3, R7, UR10, RZ ;  /* 0x0000000a07037c24 */ /* 0x000fe2000f8e02ff */
[----:B------:R-:W-:Y:S01]  /*0170*/  LEA.HI R11, R12, R11, RZ, 0x7 ;  /* 0x0000000b0c0b7211 */ /* 0x000fe200078f38ff */
[C---:B------:R-:W-:Y:S01]  /*0180*/  IMAD.WIDE.U32 R4, R6.reuse, UR10, R8 ;  /* 0x0000000a06047c25 */ /* 0x040fe2000f8e0008 */
[----:B------:R-:W-:Y:S03]  /*0190*/  STS.128 [R13+UR38+0x4010], RZ ;  /* 0x004010ff0d007988 */ /* 0x000fe60008000c26 */
[----:B------:R-:W-:Y:S01]  /*01a0*/  IMAD R3, R6, UR11, R3 ;  /* 0x0000000b06037c24 */ /* 0x000fe2000f8e0203 */
[----:B------:R-:W-:Y:S01]  /*01b0*/  STS.128 [R13+UR38+0x4020], RZ ;  /* 0x004020ff0d007988 */ /* 0x000fe20008000c26 */
[----:B0-----:R-:W-:-:S02]  /*01c0*/  VIADD R9, R27, 0x7f ;  /* 0x0000007f1b097836 */ /* 0x001fc40000000000 */
[----:B------:R-:W-:Y:S01]  /*01d0*/  IMAD.IADD R5, R5, 0x1, R3 ;  /* 0x0000000105057824 */ /* 0x000fe200078e0203 */
[----:B------:R-:W-:Y:S01]  /*01e0*/  STS.128 [R13+UR38+0x4030], RZ ;  /* 0x004030ff0d007988 */ /* 0x000fe20008000c26 */
[----:B------:R-:W-:Y:S01]  /*01f0*/  VIADD R3, R24, 0xf ;  /* 0x0000000f18037836 */ /* 0x000fe20000000000 */
[----:B------:R-:W-:Y:S01]  /*0200*/  SHF.R.S32.HI R10, RZ, 0x1f, R9 ;  /* 0x0000001fff0a7819 */ /* 0x000fe20000011409 */
[----:B------:R-:W-:Y:S01]  /*0210*/  IMAD.SHL.U32 R17, R2, 0x10, RZ ;  /* 0x0000001002117824 */ /* 0x000fe200078e00ff */
[----:B------:R-:W-:Y:S01]  /*0220*/  STS.128 [R13+UR38+0x4040], RZ ;  /* 0x004040ff0d007988 */ /* 0x000fe20008000c26 */
[----:B------:R-:W-:Y:S01]  /*0230*/  IMAD.SHL.U32 R12, R23, 0x800, RZ ;  /* 0x00000800170c7824 */ /* 0x000fe200078e00ff */
[----:B------:R-:W-:Y:S01]  /*0240*/  SHF.R.S32.HI R0, RZ, 0x1f, R3 ;  /* 0x0000001fff007819 */ /* 0x000fe20000011403 */
[----:B------:R-:W-:Y:S01]  /*0250*/  IMAD.IADD R22, R24, 0x1, -R8 ;  /* 0x0000000118167824 */ /* 0x000fe200078e0a08 */
[----:B------:R-:W-:Y:S01]  /*0260*/  STS.128 [R13+UR38+0x4050], RZ ;  /* 0x004050ff0d007988 */ /* 0x000fe20008000c26 */
[----:B------:R-:W-:Y:S01]  /*0270*/  LOP3.LUT R14, R17, 0x7f0, RZ, 0xc0, !PT ;  /* 0x000007f0110e7812 */ /* 0x000fe200078ec0ff */
[----:B------:R-:W-:Y:S01]  /*0280*/  IMAD R23, R23, -0x80, R27 ;  /* 0xffffff8017177824 */ /* 0x000fe200078e021b */
[----:B------:R-:W-:Y:S01]  /*0290*/  LEA.HI R0, R0, R3, RZ, 0x4 ;  /* 0x0000000300007211 */ /* 0x000fe200078f20ff */
[----:B------:R-:W-:Y:S01]  /*02a0*/  STS.128 [R13+UR38+0x4060], RZ ;  /* 0x004060ff0d007988 */ /* 0x000fe20008000c26 */
[----:B------:R-:W-:Y:S01]  /*02b0*/  LEA.HI R9, R10, R9, RZ, 0x7 ;  /* 0x000000090a097211 */ /* 0x000fe200078f38ff */
[----:B------:R-:W-:Y:S01]  /*02c0*/  IMAD.SHL.U32 R10, R20, 0x40, RZ ;  /* 0x00000040140a7824 */ /* 0x000fe200078e00ff */
[----:B------:R-:W-:Y:S01]  /*02d0*/  LOP3.LUT R0, R0, 0xfffffff0, RZ, 0xc0, !PT ;  /* 0xfffffff000007812 */ /* 0x000fe200078ec0ff */
[----:B------:R0:W-:Y:S01]  /*02e0*/  STS.128 [R13+UR38+0x4070], RZ ;  /* 0x004070ff0d007988 */ /* 0x0001e20008000c26 */
[----:B------:R-:W-:Y:S01]  /*02f0*/  VIMNMX R24, PT, PT, R23, R22, PT ;  /* 0x0000001617187248 */ /* 0x000fe20003fe0100 */
[----:B--2---:R-:W-:Y:S01]  /*0300*/  IMAD.WIDE.U32 R4, R28, UR4, R4 ;  /* 0x000000041c047c25 */ /* 0x004fe2000f8e0004 */
[--C-:B------:R-:W-:Y:S01]  /*0310*/  SHF.R.S32.HI R18, RZ, 0x1, R0.reuse ;  /* 0x00000001ff127819 */ /* 0x100fe20000011400 */
[----:B------:R-:W-:Y:S01]  /*0320*/  BAR.SYNC.DEFER_BLOCKING 0x0 ;  /* 0x0000000000007b1d */ /* 0x000fe20000010000 */
[----:B------:R-:W-:Y:S01]  /*0330*/  IADD3 R26, PT, PT, R8, R3, -R0 ;  /* 0x00000003081a7210 */ /* 0x000fe20007ffe800 */
[----:B------:R-:W-:Y:S01]  /*0340*/  IMAD R5, R29, UR4, R5 ;  /* 0x000000041d057c24 */ /* 0x000fe2000f8e0205 */
[----:B------:R-:W-:Y:S01]  /*0350*/  SHF.R.S32.HI R19, RZ, 0x1f, R18 ;  /* 0x0000001fff137819 */ /* 0x000fe20000011412 */
[C---:B0-----:R-:W-:Y:S01]  /*0360*/  IMAD.SHL.U32 R13, R9.reuse, 0x10, RZ ;  /* 0x00000010090d7824 */ /* 0x041fe200078e00ff */
[----:B------:R-:W-:Y:S01]  /*0370*/  LOP3.LUT R9, R9, 0x1ffff80, RZ, 0xc0, !PT ;  /* 0x01ffff8009097812 */ /* 0x000fe200078ec0ff */
[----:B------:R-:W-:Y:S01]  /*0380*/  IMAD R7, R7, R18, RZ ;  /* 0x0000001207077224 */ /* 0x000fe200078e02ff */
[----:B------:R-:W-:Y:S01]  /*0390*/  LEA R146, P1, R4, UR8, 0x1 ;  /* 0x0000000804927c11 */ /* 0x000fe2000f8208ff */
[----:B------:R-:W-:Y:S01]  /*03a0*/  IMAD.IADD R26, R3, 0x1, -R26 ;  /* 0x00000001031a7824 */ /* 0x000fe200078e0a1a */
[----:B------:R-:W-:Y:S01]  /*03b0*/  LOP3.LUT R15, R13, 0xfffff800, RZ, 0xc0, !PT ;  /* 0xfffff8000d0f7812 */ /* 0x000fe200078ec0ff */
[----:B------:R-:W-:Y:S01]  /*03c0*/  IMAD.MOV.U32 R13, RZ, RZ, RZ ;  /* 0x000000ffff0d7224 */ /* 0x000fe200078e00ff */
[----:B------:R-:W-:Y:S01]  /*03d0*/  VIMNMX R28, PT, PT, R23, 0x80, PT ;  /* 0x00000080171c7848 */ /* 0x000fe20003fe0100 */
[----:B------:R-:W-:Y:S01]  /*03e0*/  IMAD R25, R6, R19, R7 ;  /* 0x0000001306197224 */ /* 0x000fe200078e0207 */
[----:B------:R-:W-:-:S05]  /*03f0*/  SHF.R.S32.HI R21, RZ, 0x1f, R15 ;  /* 0x0000001fff157819 */ /* 0x000fca000001140f */
[----:B------:R-:W-:Y:S01]  /*0400*/  IMAD R21, R21, R20, RZ ;  /* 0x0000001415157224 */ /* 0x000fe200078e02ff */
[----:B------:R0:W-:Y:S02]  /*0410*/  STS.128 [R14+UR38], RZ ;  /* 0x000000ff0e007988 */ /* 0x0001e40008000c26 */
[----:B0-----:R-:W-:Y:S01]  /*0420*/  SHF.R.U32.HI R14, RZ, 0x7, R11 ;  /* 0x00000007ff0e7819 */ /* 0x001fe2000001160b */
[----:B------:R-:W-:-:S04]  /*0430*/  HFMA2 R11, -RZ, RZ, 0, 0 ;  /* 0x00000000ff0b7431 */ /* 0x000fc800000001ff */
[----:B------:R-:W-:Y:S02]  /*0440*/  IMAD R14, R9, R14, RZ ;  /* 0x0000000e090e7224 */ /* 0x000fe400078e02ff */
[----:B------:R-:W-:Y:S02]  /*0450*/  IMAD R9, R0, R27, RZ ;  /* 0x0000001b00097224 */ /* 0x000fe400078e02ff */
[----:B------:R-:W-:Y:S02]  /*0460*/  IMAD.SHL.U32 R14, R14, 0x80, RZ ;  /* 0x000000800e0e7824 */ /* 0x000fe400078e00ff */
[----:B------:R-:W-:Y:S01]  /*0470*/  IMAD.WIDE.U32 R10, R18, R6, R10 ;  /* 0x00000006120a7225 */ /* 0x000fe200078e000a */
[----:B------:R-:W-:Y:S02]  /*0480*/  SHF.R.S32.HI R9, RZ, 0x1, R9 ;  /* 0x00000001ff097819 */ /* 0x000fe40000011409 */
[----:B------:R-:W-:Y:S01]  /*0490*/  SHF.R.S32.HI R14, RZ, 0x3, R14 ;  /* 0x00000003ff0e7819 */ /* 0x000fe2000001140e */
[----:B------:R-:W-:Y:S01]  /*04a0*/  IMAD.WIDE.U32 R6, R15, R20, R12 ;  /* 0x000000140f067225 */ /* 0x000fe200078e000c */
[----:B------:R-:W-:Y:S01]  /*04b0*/  SEL R9, R9, RZ, P0 ;  /* 0x000000ff09097207 */ /* 0x000fe20000000000 */
[----:B------:R-:W0:Y:S02]  /*04c0*/  LDC.64 R12, c[0x0][0x3a8] ;  /* 0x0000ea00ff0c7b82 */ /* 0x000e240000000a00 */
[----:B------:R-:W-:Y:S01]  /*04d0*/  IMAD.IADD R11, R11, 0x1, R25 ;  /* 0x000000010b0b7824 */ /* 0x000fe200078e0219 */
[----:B------:R-:W-:Y:S01]  /*04e0*/  SHF.R.S32.HI R0, RZ, 0x1f, R9 ;  /* 0x0000001fff007819 */ /* 0x000fe20000011409 */
[----:B------:R-:W-:-:S02]  /*04f0*/  IMAD.IADD R55, R7, 0x1, R21 ;  /* 0x0000000107377824 */ /* 0x000fc400078e0215 */
[----:B------:R-:W-:Y:S02]  /*0500*/  IMAD.MOV.U32 R54, RZ, RZ, R6 ;  /* 0x000000ffff367224 */ /* 0x000fe400078e0006 */
[----:B------:R-:W-:Y:S01]  /*0510*/  IMAD.WIDE.U32 R6, R9, UR4, R10 ;  /* 0x0000000409067c25 */ /* 0x000fe2000f8e000a */
[----:B------:R-:W-:Y:S01]  /*0520*/  SEL R9, R14, RZ, P0 ;  /* 0x000000ff0e097207 */ /* 0x000fe20000000000 */
[----:B------:R-:W-:Y:S01]  /*0530*/  BAR.SYNC.DEFER_BLOCKING 0x0 ;  /* 0x0000000000007b1d */ /* 0x000fe20000010000 */
[----:B------:R-:W-:Y:S01]  /*0540*/  ISETP.GE.AND P0, PT, R24, 0x80, PT ;  /* 0x000000801800780c */ /* 0x000fe20003f06270 */
[----:B------:R-:W-:Y:S01]  /*0550*/  IMAD R27, R0, UR4, RZ ;  /* 0x00000004001b7c24 */ /* 0x000fe2000f8e02ff */
[----:B------:R-:W-:Y:S01]  /*0560*/  LEA.HI.X R0, R4, UR9, R5, 0x1, P1 ;  /* 0x0000000904007c11 */ /* 0x000fe200088f0c05 */
[----:B------:R-:W-:Y:S01]  /*0570*/  IMAD.WIDE.U32 R54, R9, UR4, R54 ;  /* 0x0000000409367c25 */ /* 0x000fe2000f8e0036 */
[----:B------:R-:W-:-:S03]  /*0580*/  SHF.R.S32.HI R9, RZ, 0x1f, R9 ;  /* 0x0000001fff097819 */ /* 0x000fc60000011409 */
[----:B------:R-:W-:Y:S02]  /*0590*/  IMAD.IADD R27, R7, 0x1, R27 ;  /* 0x00000001071b7824 */ /* 0x000fe400078e021b */
[----:B------:R-:W-:Y:S01]  /*05a0*/  IMAD R9, R9, UR4, RZ ;  /* 0x0000000409097c24 */ /* 0x000fe2000f8e02ff */
[----:B0-----:R-:W-:-:S03]  /*05b0*/  LEA R25, P2, R6, R12, 0x1 ;  /* 0x0000000c06197211 */ /* 0x001fc600078408ff */
[----:B------:R-:W-:Y:S01]  /*05c0*/  IMAD.IADD R29, R55, 0x1, R9 ;  /* 0x00000001371d7824 */ /* 0x000fe200078e0209 */
[----:B------:R-:W-:Y:S01]  /*05d0*/  LEA.HI.X R27, R6, R13, R27, 0x1, P2 ;  /* 0x0000000d061b7211 */ /* 0x000fe200010f0c1b */
[----:B------:R-:W-:Y:S08]  /*05e0*/  @!P0 BRA `(.L_x_327) ;  /* 0x00000010009c8947 */ /* 0x000ff00003800000 */
[----:B------:R-:W-:Y:S01]  /*05f0*/  IMAD.SHL.U32 R50, R2, 0x8, RZ ;  /* 0x0000000802327824 */ /* 0x000fe200078e00ff */
[----:B------:R-:W-:Y:S01]  /*0600*/  SHF.R.U32.HI R145, RZ, 0x4, R2 ;  /* 0x00000004ff917819 */ /* 0x000fe20000011602 */
[----:B------:R-:W-:-:S03]  /*0610*/  IMAD.MOV.U32 R51, RZ, RZ, RZ ;  /* 0x000000ffff337224 */ /* 0x000fc600078e00ff */
[----:B------:R-:W-:Y:S01]  /*0620*/  LOP3.LUT R50, R50, 0x78, RZ, 0xc0, !PT ;  /* 0x0000007832327812 */ /* 0x000fe200078ec0ff */
[C---:B------:R-:W-:Y:S01]  /*0630*/  VIADD R61, R145.reuse, 0x38 ;  /* 0x00000038913d7836 */ /* 0x040fe20000000000 */
[C---:B------:R-:W-:Y:S01]  /*0640*/  IADD3 R41, PT, PT, R145.reuse, 0x10, RZ ;  /* 0x0000001091297810 */ /* 0x040fe20007ffe0ff */
[C---:B------:R-:W-:Y:S01]  /*0650*/  VIADD R43, R145.reuse, 0x18 ;  /* 0x00000018912b7836 */ /* 0x040fe20000000000 */
[C---:B------:R-:W-:Y:S01]  /*0660*/  LOP3.LUT R63, R145.reuse, 0x40, RZ, 0xfc, !PT ;  /* 0x00000040913f7812 */ /* 0x040fe200078efcff */
[C---:B------:R-:W-:Y:S01]  /*0670*/  VIADD R3, R145.reuse, 0x8 ;  /* 0x0000000891037836 */ /* 0x040fe20000000000 */
[----:B------:R-:W-:Y:S01]  /*0680*/  IADD3 R77, PT, PT, R145, 0x78, RZ ;  /* 0x00000078914d7810 */ /* 0x000fe20007ffe0ff */
[----:B------:R-:W-:-:S04]  /*0690*/  IMAD.WIDE.U32 R36, R41, UR10, R50 ;  /* 0x0000000a29247c25 */ /* 0x000fc8000f8e0032 */
[----:B------:R-:W-:Y:S01]  /*06a0*/  IMAD.WIDE.U32 R20, R61, UR10, R50 ;  /* 0x0000000a3d147c25 */ /* 0x000fe2000f8e0032 */
[----:B------:R-:W-:-:S03]  /*06b0*/  LEA R42, P2, R36, R146, 0x1 ;  /* 0x00000092242a7211 */ /* 0x000fc600078408ff */
[C---:B------:R-:W-:Y:S02]  /*06c0*/  VIADD R47, R145.reuse, 0x28 ;  /* 0x00000028912f7836 */ /* 0x040fe40000000000 */
[----:B------:R-:W-:-:S04]  /*06d0*/  IMAD.WIDE.U32 R32, R145, UR10, R50 ;  /* 0x0000000a91207c25 */ /* 0x000fc8000f8e0032 */
[----:B------:R-:W-:Y:S01]  /*06e0*/  IMAD.WIDE.U32 R38, R43, UR10, R50 ;  /* 0x0000000a2b267c25 */ /* 0x000fe2000f8e0032 */
[----:B------:R-:W-:-:S03]  /*06f0*/  LEA R46, P0, R32, R146, 0x1 ;  /* 0x00000092202e7211 */ /* 0x000fc600078008ff */
[----:B------:R-:W-:Y:S01]  /*0700*/  VIADD R45, R145, 0x20 ;  /* 0x00000020912d7836 */ /* 0x000fe20000000000 */
[----:B------:R-:W-:Y:S01]  /*0710*/  LEA R40, P3, R38, R146, 0x1 ;  /* 0x0000009226287211 */ /* 0x000fe200078608ff */
[----:B------:R-:W-:-:S04]  /*0720*/  IMAD.WIDE.U32 R34, R3, UR10, R50 ;  /* 0x0000000a03227c25 */ /* 0x000fc8000f8e0032 */
[----:B------:R-:W-:Y:S01]  /*0730*/  VIADD R59, R145, 0x30 ;  /* 0x00000030913b7836 */ /* 0x000fe20000000000 */
[----:B------:R-:W-:Y:S01]  /*0740*/  LEA R44, P1, R34, R146, 0x1 ;  /* 0x00000092222c7211 */ /* 0x000fe200078208ff */
[----:B------:R-:W-:Y:S02]  /*0750*/  IMAD R41, R41, UR11, R37 ;  /* 0x0000000b29297c24 */ /* 0x000fe4000f8e0225 */
[----:B------:R-:W-:Y:S02]  /*0760*/  IMAD R61, R61, UR11, R21 ;  /* 0x0000000b3d3d7c24 */ /* 0x000fe4000f8e0215 */
[----:B------:R-:W-:-:S04]  /*0770*/  IMAD.WIDE.U32 R10, R47, UR10, R50 ;  /* 0x0000000a2f0a7c25 */ /* 0x000fc8000f8e0032 */
[----:B------:R-:W-:Y:S01]  /*0780*/  IMAD R39, R43, UR11, R39 ;  /* 0x0000000b2b277c24 */ /* 0x000fe2000f8e0227 */
[-C--:B------:R-:W-:Y:S01]  /*0790*/  LEA.HI.X R43, R36, R0.reuse, R41, 0x1, P2 ;  /* 0x00000000242b7211 */ /* 0x080fe200010f0c29 */
[----:B------:R-:W-:Y:S02]  /*07a0*/  IMAD R21, R145, UR11, R33 ;  /* 0x0000000b91157c24 */ /* 0x000fe4000f8e0221 */
[----:B------:R-:W-:Y:S01]  /*07b0*/  IMAD.WIDE.U32 R8, R45, UR10, R50 ;  /* 0x0000000a2d087c25 */ /* 0x000fe2000f8e0032 */
[----:B------:R-:W-:Y:S01]  /*07c0*/  LEA.HI.X R41, R38, R0, R39, 0x1, P3 ;  /* 0x0000000026297211 */ /* 0x000fe200018f0c27 */
[----:B------:R-:W2:Y:S02]  /*07d0*/  LDG.E.U16 R132, desc[UR36][R42.64] ;  /* 0x000000242a847981 */ /* 0x000ea4000c1e1500 */
[----:B------:R-:W-:Y:S02]  /*07e0*/  IMAD R79, R3, UR11, R35 ;  /* 0x0000000b034f7c24 */ /* 0x000fe4000f8e0223 */
[----:B------:R-:W-:Y:S01]  /*07f0*/  IMAD.WIDE.U32 R30, R59, UR10, R50 ;  /* 0x0000000a3b1e7c25 */ /* 0x000fe2000f8e0032 */
[----:B------:R-:W2:Y:S03]  /*0800*/  LDG.E.U16 R131, desc[UR36][R42.64+0x2] ;  /* 0x000002242a837981 */ /* 0x000ea6000c1e1500 */
[C---:B------:R-:W-:Y:S01]  /*0810*/  VIADD R65, R145.reuse, 0x48 ;  /* 0x0000004891417836 */ /* 0x040fe20000000000 */
[----:B------:R-:W3:Y:S01]  /*0820*/  LDG.E.U16 R130, desc[UR36][R42.64+0x4] ;  /* 0x000004242a827981 */ /* 0x000ee2000c1e1500 */
[----:B------:R-:W-:-:S02]  /*0830*/  VIADD R67, R145, 0x50 ;  /* 0x0000005091437836 */ /* 0x000fc40000000000 */
[----:B------:R-:W-:Y:S01]  /*0840*/  IMAD R35, R47, UR11, R11 ;  /* 0x0000000b2f237c24 */ /* 0x000fe2000f8e020b */
[----:B------:R-:W-:Y:S01]  /*0850*/  LEA.HI.X R47, R32, R0, R21, 0x1, P0 ;  /* 0x00000000202f7211 */ /* 0x000fe200000f0c15 */
[----:B------:R-:W-:Y:S01]  /*0860*/  VIADD R69, R145, 0x58 ;  /* 0x0000005891457836 */ /* 0x000fe20000000000 */
[----:B------:R-:W-:Y:S01]  /*0870*/  LEA R38, P0, R8, R146, 0x1 ;  /* 0x0000009208267211 */ /* 0x000fe200078008ff */
[----:B------:R-:W-:Y:S01]  /*0880*/  IMAD R37, R45, UR11, R9 ;  /* 0x0000000b2d257c24 */ /* 0x000fe2000f8e0209 */
[----:B------:R-:W-:Y:S01]  /*0890*/  LEA.HI.X R45, R34, R0, R79, 0x1, P1 ;  /* 0x00000000222d7211 */ /* 0x000fe200008f0c4f */
[----:B------:R-:W-:Y:S01]  /*08a0*/  IMAD R59, R59, UR11, R31 ;  /* 0x0000000b3b3b7c24 */ /* 0x000fe2000f8e021f */
[-C--:B------:R-:W-:Y:S01]  /*08b0*/  LEA R36, P1, R10, R146.reuse, 0x1 ;  /* 0x000000920a247211 */ /* 0x080fe200078208ff */
[--C-:B------:R-:W-:Y:S01]  /*08c0*/  IMAD.WIDE.U32 R4, R63, UR10, R50.reuse ;  /* 0x0000000a3f047c25 */ /* 0x100fe2000f8e0032 */
[-C--:B------:R-:W-:Y:S01]  /*08d0*/  LEA R34, P2, R30, R146.reuse, 0x1 ;  /* 0x000000921e227211 */ /* 0x080fe200078408ff */
[----:B------:R-:W4:Y:S01]  /*08e0*/  LDG.E.U16 R144, desc[UR36][R46.64] ;  /* 0x000000242e907981 */ /* 0x000f22000c1e1500 */
[----:B------:R-:W-:Y:S01]  /*08f0*/  LEA R32, P3, R20, R146, 0x1 ;  /* 0x0000009214207211 */ /* 0x000fe200078608ff */
[----:B------:R-:W-:Y:S01]  /*0900*/  IMAD.WIDE.U32 R6, R65, UR10, R50 ;  /* 0x0000000a41067c25 */ /* 0x000fe2000f8e0032 */
[-C--:B------:R-:W-:Y:S01]  /*0910*/  LEA.HI.X R39, R8, R0.reuse, R37, 0x1, P0 ;  /* 0x0000000008277211 */ /* 0x080fe200000f0c25 */
[----:B------:R-:W5:Y:S01]  /*0920*/  LDG.E.U16 R143, desc[UR36][R46.64+0x4] ;  /* 0x000004242e8f7981 */ /* 0x000f62000c1e1500 */
[-C--:B------:R-:W-:Y:S01]  /*0930*/  LEA.HI.X R37, R10, R0.reuse, R35, 0x1, P1 ;  /* 0x000000000a257211 */ /* 0x080fe200008f0c23 */
[----:B------:R-:W-:Y:S01]  /*0940*/  IMAD.WIDE.U32 R56, R67, UR10, R50 ;  /* 0x0000000a43387c25 */ /* 0x000fe2000f8e0032 */
[-C--:B------:R-:W-:Y:S01]  /*0950*/  LEA.HI.X R35, R30, R0.reuse, R59, 0x1, P2 ;  /* 0x000000001e237211 */ /* 0x080fe200010f0c3b */
[----:B------:R-:W2:Y:S01]  /*0960*/  LDG.E.U16 R142, desc[UR36][R46.64+0x8] ;  /* 0x000008242e8e7981 */ /* 0x000ea2000c1e1500 */
[----:B------:R-:W-:Y:S01]  /*0970*/  LEA.HI.X R33, R20, R0, R61, 0x1, P3 ;  /* 0x0000000014217211 */ /* 0x000fe200018f0c3d */
[C---:B------:R-:W-:Y:S01]  /*0980*/  VIADD R71, R145.reuse, 0x60 ;  /* 0x0000006091477836 */ /* 0x040fe20000000000 */
[-C--:B------:R-:W-:Y:S01]  /*0990*/  LEA R30, P0, R4, R146.reuse, 0x1 ;  /* 0x00000092041e7211 */ /* 0x080fe200078008ff */
[C---:B------:R-:W-:Y:S01]  /*09a0*/  VIADD R73, R145.reuse, 0x68 ;  /* 0x0000006891497836 */ /* 0x040fe20000000000 */
[-C--:B------:R-:W-:Y:S01]  /*09b0*/  LEA R20, P1, R6, R146.reuse, 0x1 ;  /* 0x0000009206147211 */ /* 0x080fe200078208ff */
[----:B------:R-:W-:Y:S01]  /*09c0*/  VIADD R75, R145, 0x70 ;  /* 0x00000070914b7836 */ /* 0x000fe20000000000 */
[-C--:B------:R-:W-:Y:S01]  /*09d0*/  LEA R10, P2, R56, R146.reuse, 0x1 ;  /* 0x00000092380a7211 */ /* 0x080fe200078408ff */
[----:B------:R-:W-:Y:S01]  /*09e0*/  IMAD.WIDE.U32 R52, R69, UR10, R50 ;  /* 0x0000000a45347c25 */ /* 0x000fe2000f8e0032 */
[----:B------:R-:W3:Y:S03]  /*09f0*/  LDG.E.U16 R141, desc[UR36][R46.64+0xc] ;  /* 0x00000c242e8d7981 */ /* 0x000ee6000c1e1500 */
[----:B------:R-:W-:Y:S01]  /*0a00*/  IMAD R9, R63, UR11, R5 ;  /* 0x0000000b3f097c24 */ /* 0x000fe2000f8e0205 */
[----:B------:R-:W-:Y:S01]  /*0a10*/  LEA R8, P3, R52, R146, 0x1 ;  /* 0x0000009234087211 */ /* 0x000fe200078608ff */
[----:B------:R-:W-:Y:S01]  /*0a20*/  IMAD R7, R65, UR11, R7 ;  /* 0x0000000b41077c24 */ /* 0x000fe2000f8e0207 */
[----:B------:R-:W3:Y:S01]  /*0a30*/  LDG.E.U16 R140, desc[UR36][R44.64] ;  /* 0x000000242c8c7981 */ /* 0x000ee2000c1e1500 */
[----:B------:R-:W-:Y:S01]  /*0a40*/  IMAD R11, R67, UR11, R57 ;  /* 0x0000000b430b7c24 */ /* 0x000fe2000f8e0239 */
[-C--:B------:R-:W-:Y:S01]  /*0a50*/  LEA.HI.X R31, R4, R0.reuse, R9, 0x1, P0 ;  /* 0x00000000041f7211 */ /* 0x080fe200000f0c09 */
[----:B------:R-:W-:Y:S01]  /*0a60*/  IMAD.WIDE.U32 R12, R71, UR10, R50 ;  /* 0x0000000a470c7c25 */ /* 0x000fe2000f8e0032 */
[-C--:B------:R-:W-:Y:S01]  /*0a70*/  LEA.HI.X R21, R6, R0.reuse, R7, 0x1, P1 ;  /* 0x0000000006157211 */ /* 0x080fe200008f0c07 */
[----:B------:R-:W3:Y:S01]  /*0a80*/  LDG.E.U16 R139, desc[UR36][R44.64+0x2] ;  /* 0x000002242c8b7981 */ /* 0x000ee2000c1e1500 */
[----:B------:R-:W-:Y:S01]  /*0a90*/  LEA.HI.X R11, R56, R0, R11, 0x1, P2 ;  /* 0x00000000380b7211 */ /* 0x000fe200010f0c0b */
[--C-:B------:R-:W-:Y:S01]  /*0aa0*/  IMAD.WIDE.U32 R14, R73, UR10, R50.reuse ;  /* 0x0000000a490e7c25 */ /* 0x100fe2000f8e0032 */
[-C--:B------:R-:W-:Y:S01]  /*0ab0*/  LEA R6, P0, R12, R146.reuse, 0x1 ;  /* 0x000000920c067211 */ /* 0x080fe200078008ff */
[----:B------:R-:W3:Y:S02]  /*0ac0*/  LDG.E.U16 R138, desc[UR36][R44.64+0x4] ;  /* 0x000004242c8a7981 */ /* 0x000ee4000c1e1500 */
[----:B------:R-:W-:Y:S01]  /*0ad0*/  IMAD.WIDE.U32 R48, R75, UR10, R50 ;  /* 0x0000000a4b307c25 */ /* 0x000fe2000f8e0032 */
[-C--:B------:R-:W-:Y:S01]  /*0ae0*/  LEA R4, P1, R14, R146.reuse, 0x1 ;  /* 0x000000920e047211 */ /* 0x080fe200078208ff */
[----:B------:R-:W3:Y:S02]  /*0af0*/  LDG.E.U16 R137, desc[UR36][R44.64+0x6] ;  /* 0x000006242c897981 */ /* 0x000ee4000c1e1500 */
[----:B------:R-:W-:Y:S01]  /*0b00*/  IMAD R53, R69, UR11, R53 ;  /* 0x0000000b45357c24 */ /* 0x000fe2000f8e0235 */
[----:B------:R-:W-:Y:S01]  /*0b10*/  LEA R148, P2, R48, R146, 0x1 ;  /* 0x0000009230947211 */ /* 0x000fe200078408ff */
[----:B------:R-:W-:Y:S01]  /*0b20*/  IMAD.WIDE.U32 R50, R77, UR10, R50 ;  /* 0x0000000a4d327c25 */ /* 0x000fe2000f8e0032 */
[----:B------:R-:W3:Y:S02]  /*0b30*/  LDG.E.U16 R136, desc[UR36][R44.64+0x8] ;  /* 0x000008242c887981 */ /* 0x000ee4000c1e1500 */
[----:B------:R-:W-:Y:S01]  /*0b40*/  LEA.HI.X R9, R52, R0, R53, 0x1, P3 ;  /* 0x0000000034097211 */ /* 0x000fe200018f0c35 */
[----:B------:R-:W-:Y:S01]  /*0b50*/  IMAD R3, R71, UR11, R13 ;  /* 0x0000000b47037c24 */ /* 0x000fe2000f8e020d */
[----:B------:R-:W-:Y:S01]  /*0b60*/  LEA R146, P3, R50, R146, 0x1 ;  /* 0x0000009232927211 */ /* 0x000fe200078608ff */
[----:B------:R-:W-:Y:S01]  /*0b70*/  IMAD R5, R73, UR11, R15 ;  /* 0x0000000b49057c24 */ /* 0x000fe2000f8e020f */
[----:B------:R-:W3:Y:S01]  /*0b80*/  LDG.E.U16 R135, desc[UR36][R44.64+0xa] ;  /* 0x00000a242c877981 */ /* 0x000ee2000c1e1500 */
[----:B------:R-:W-:Y:S01]  /*0b90*/  IMAD R13, R75, UR11, R49 ;  /* 0x0000000b4b0d7c24 */ /* 0x000fe2000f8e0231 */
[-C--:B------:R-:W-:Y:S01]  /*0ba0*/  LEA.HI.X R7, R12, R0.reuse, R3, 0x1, P0 ;  /* 0x000000000c077211 */ /* 0x080fe200000f0c03 */
[----:B------:R-:W-:Y:S01]  /*0bb0*/  IMAD R15, R77, UR11, R51 ;  /* 0x0000000b4d0f7c24 */ /* 0x000fe2000f8e0233 */
[-C--:B------:R-:W-:Y:S01]  /*0bc0*/  LEA.HI.X R5, R14, R0.reuse, R5, 0x1, P1 ;  /* 0x000000000e057211 */ /* 0x080fe200008f0c05 */
[----:B------:R-:W4:Y:S01]  /*0bd0*/  LDG.E.U16 R12, desc[UR36][R46.64+0x2] ;  /* 0x000002242e0c7981 */ /* 0x000f22000c1e1500 */
[----:B------:R-:W-:-:S02]  /*0be0*/  LEA.HI.X R149, R48, R0, R13, 0x1, P2 ;  /* 0x0000000030957211 */ /* 0x000fc400010f0c0d */
[----:B------:R-:W-:Y:S01]  /*0bf0*/  LEA.HI.X R147, R50, R0, R15, 0x1, P3 ;  /* 0x0000000032937211 */ /* 0x000fe200018f0c0f */
[----:B------:R-:W5:Y:S04]  /*0c00*/  LDG.E.U16 R13, desc[UR36][R46.64+0x6] ;  /* 0x000006242e0d7981 */ /* 0x000f68000c1e1500 */
[----:B------:R-:W2:Y:S04]  /*0c10*/  LDG.E.U16 R14, desc[UR36][R46.64+0xa] ;  /* 0x00000a242e0e7981 */ /* 0x000ea8000c1e1500 */
[----:B------:R-:W3:Y:S04]  /*0c20*/  LDG.E.U16 R15, desc[UR36][R46.64+0xe] ;  /* 0x00000e242e0f7981 */ /* 0x000ee8000c1e1500 */
        /* <DEDUP_REMOVED lines=70> */
[----:B------:R0:W3:Y:S04]  /*1090*/  LDG.E.U16 R61, desc[UR36][R10.64+0xe] ;  /* 0x00000e240a3d7981 */ /* 0x0000e8000c1e1500 */
        /* <DEDUP_REMOVED lines=39> */
[----:B------:R-:W3:Y:S01]  /*1310*/  LDG.E.U16 R9, desc[UR36][R146.64+0xe] ;  /* 0x00000e2492097981 */ /* 0x000ee2000c1e1500 */
[----:B0-----:R-:W-:-:S02]  /*1320*/  LOP3.LUT R10, R17, 0xf0, RZ, 0xc0, !PT ;  /* 0x000000f0110a7812 */ /* 0x001fc400078ec0ff */
[----:B----4-:R-:W-:Y:S02]  /*1330*/  PRMT R12, R144, 0x5410, R12 ;  /* 0x00005410900c7816 */ /* 0x010fe4000000000c */
[----:B-----5:R-:W-:Y:S01]  /*1340*/  PRMT R13, R143, 0x5410, R13 ;  /* 0x000054108f0d7816 */ /* 0x020fe2000000000d */
[----:B------:R-:W-:Y:S01]  /*1350*/  IMAD R10, R145, 0x100, R10 ;  /* 0x00000100910a7824 */ /* 0x000fe200078e020a */
[----:B--2---:R-:W-:Y:S02]  /*1360*/  PRMT R14, R142, 0x5410, R14 ;  /* 0x000054108e0e7816 */ /* 0x004fe4000000000e */
[----:B---3--:R-:W-:-:S05]  /*1370*/  PRMT R15, R141, 0x5410, R15 ;  /* 0x000054108d0f7816 */ /* 0x008fca000000000f */
[----:B------:R0:W-:Y:S02]  /*1380*/  STS.128 [R10+UR38+0xc000], R12 ;  /* 0x00c0000c0a007988 */ /* 0x0001e40008000c26 */
[----:B0-----:R-:W-:Y:S02]  /*1390*/  PRMT R12, R140, 0x5410, R139 ;  /* 0x000054108c0c7816 */ /* 0x001fe4000000008b */
[----:B------:R-:W-:Y:S02]  /*13a0*/  PRMT R13, R138, 0x5410, R137 ;  /* 0x000054108a0d7816 */ /* 0x000fe40000000089 */
[----:B------:R-:W-:Y:S02]  /*13b0*/  PRMT R14, R136, 0x5410, R135 ;  /* 0x00005410880e7816 */ /* 0x000fe40000000087 */
[----:B------:R-:W-:-:S05]  /*13c0*/  PRMT R15, R134, 0x5410, R133 ;  /* 0x00005410860f7816 */ /* 0x000fca0000000085 */
        /* <DEDUP_REMOVED lines=70> */
[----:B------:R1:W-:Y:S01]  /*1830*/  STS.128 [R10+UR38+0x13800], R12 ;  /* 0x0138000c0a007988 */ /* 0x0003e20008000c26 */
[----:B------:R-:W-:Y:S06]  /*1840*/  BAR.SYNC.DEFER_BLOCKING 0x0 ;  /* 0x0000000000007b1d */ /* 0x000fec0000010000 */
[----:B------:R-:W-:Y:S05]  /*1850*/  BRA `(.L_x_328) ;  /* 0x0000002000187947 */ /* 0x000fea0003800000 */
.L_x_327:
[----:B------:R-:W-:Y:S01]  /*1860*/  IMAD.SHL.U32 R6, R2, 0x8, RZ ;  /* 0x0000000802067824 */ /* 0x000fe200078e00ff */
[----:B------:R-:W-:Y:S01]  /*1870*/  VIMNMX R3, PT, PT, R22, 0x80, PT ;  /* 0x0000008016037848 */ /* 0x000fe20003fe0100 */
[----:B------:R-:W-:Y:S01]  /*1880*/  IMAD.MOV.U32 R7, RZ, RZ, RZ ;  /* 0x000000ffff077224 */ /* 0x000fe200078e00ff */
[----:B------:R-:W-:Y:S02]  /*1890*/  SHF.R.U32.HI R53, RZ, 0x4, R2 ;  /* 0x00000004ff357819 */ /* 0x000fe40000011602 */
[----:B------:R-:W-:Y:S02]  /*18a0*/  LOP3.LUT R6, R6, 0x78, RZ, 0xc0, !PT ;  /* 0x0000007806067812 */ /* 0x000fe400078ec0ff */
[----:B------:R-:W-:Y:S02]  /*18b0*/  LOP3.LUT R52, R17, 0xf0, RZ, 0xc0, !PT ;  /* 0x000000f011347812 */ /* 0x000fe400078ec0ff */
[----:B------:R-:W-:Y:S01]  /*18c0*/  ISETP.GT.AND P5, PT, R22, R6, PT ;  /* 0x000000061600720c */ /* 0x000fe20003fa4270 */
[----:B------:R-:W-:-:S02]  /*18d0*/  VIADD R8, R6, 0x2 ;  /* 0x0000000206087836 */ /* 0x000fc40000000000 */
[----:B------:R-:W-:Y:S01]  /*18e0*/  VIADD R4, R6, 0x1 ;  /* 0x0000000106047836 */ /* 0x000fe20000000000 */
[CC--:B------:R-:W-:Y:S02]  /*18f0*/  ISETP.GE.OR P2, PT, R53.reuse, R28.reuse, !P5 ;  /* 0x0000001c3500720c */ /* 0x0c0fe40006f46670 */
[-C--:B------:R-:W-:Y:S02]  /*1900*/  ISETP.GE.AND P0, PT, R8, R3.reuse, PT ;  /* 0x000000030800720c */ /* 0x080fe40003f06270 */
[----:B------:R-:W-:Y:S01]  /*1910*/  ISETP.GE.AND P4, PT, R4, R3, PT ;  /* 0x000000030400720c */ /* 0x000fe20003f86270 */
[C---:B------:R-:W-:Y:S01]  /*1920*/  IMAD.WIDE.U32 R4, R53.reuse, UR10, R6 ;  /* 0x0000000a35047c25 */ /* 0x040fe2000f8e0006 */
[----:B------:R-:W-:Y:S02]  /*1930*/  P2R R56, PR, RZ, 0x1 ;  /* 0x00000001ff387803 */ /* 0x000fe40000000000 */
[C---:B------:R-:W-:Y:S01]  /*1940*/  ISETP.GE.OR P0, PT, R53.reuse, R28, P0 ;  /* 0x0000001c3500720c */ /* 0x040fe20000706670 */
[C---:B------:R-:W-:Y:S01]  /*1950*/  IMAD R5, R53.reuse, UR11, R5 ;  /* 0x0000000b35057c24 */ /* 0x040fe2000f8e0205 */
[----:B------:R-:W-:Y:S01]  /*1960*/  LEA R8, P3, R4, R146, 0x1 ;  /* 0x0000009204087211 */ /* 0x000fe200078608ff */
[----:B------:R-:W-:Y:S01]  /*1970*/  VIADD R10, R6, 0x4 ;  /* 0x00000004060a7836 */ /* 0x000fe20000000000 */
[----:B------:R-:W-:-:S02]  /*1980*/  ISETP.GE.OR P1, PT, R53, R28, P4 ;  /* 0x0000001c3500720c */ /* 0x000fc40002726670 */
[----:B------:R-:W-:Y:S01]  /*1990*/  LEA.HI.X R9, R4, R0, R5, 0x1, P3 ;  /* 0x0000000004097211 */ /* 0x000fe200018f0c05 */
[----:B------:R-:W-:Y:S01]  /*19a0*/  IMAD R52, R53, 0x100, R52 ;  /* 0x0000010035347824 */ /* 0x000fe200078e0234 */
[----:B------:R-:W-:-:S03]  /*19b0*/  ISETP.GE.AND P3, PT, R10, R3, PT ;  /* 0x000000030a00720c */ /* 0x000fc60003f66270 */
[----:B------:R-:W2:Y:S04]  /*19c0*/  @!P2 LDG.E.U16 R5, desc[UR36][R8.64] ;  /* 0x000000240805a981 */ /* 0x000ea8000c1e1500 */
[----:B------:R-:W3:Y:S04]  /*19d0*/  @!P0 LDG.E.U16 R13, desc[UR36][R8.64+0x4] ;  /* 0x00000424080d8981 */ /* 0x000ee8000c1e1500 */
[----:B------:R-:W4:Y:S04]  /*19e0*/  @!P1 LDG.E.U16 R11, desc[UR36][R8.64+0x2] ;  /* 0x00000224080b9981 */ /* 0x000f28000c1e1500 */
[----:B---3--:R-:W-:Y:S01]  /*19f0*/  @!P0 STS.U16 [R52+UR38+0xc004], R13 ;  /* 0x00c0040d34008988 */ /* 0x008fe20008000426 */
[----:B------:R-:W-:-:S13]  /*1a00*/  ISETP.GE.OR P0, PT, R53, R28, P3 ;  /* 0x0000001c3500720c */ /* 0x000fda0001f06670 */
[----:B------:R-:W3:Y:S01]  /*1a10*/  @!P0 LDG.E.U16 R21, desc[UR36][R8.64+0x8] ;  /* 0x0000082408158981 */ /* 0x000ee2000c1e1500 */
[----:B------:R-:W-:-:S05]  /*1a20*/  VIADD R4, R6, 0x3 ;  /* 0x0000000306047836 */ /* 0x000fca0000000000 */
[-C--:B------:R-:W-:Y:S01]  /*1a30*/  ISETP.GE.AND P6, PT, R4, R3.reuse, PT ;  /* 0x000000030400720c */ /* 0x080fe20003fc6270 */
[----:B------:R-:W-:Y:S01]  /*1a40*/  VIADD R4, R6, 0x5 ;  /* 0x0000000506047836 */ /* 0x000fe20000000000 */
[----:B--2---:R0:W-:Y:S04]  /*1a50*/  @!P2 STS.U16 [R52+UR38+0xc000], R5 ;  /* 0x00c000053400a988 */ /* 0x0041e80008000426 */
[----:B------:R-:W-:Y:S01]  /*1a60*/  ISETP.GE.AND P2, PT, R4, R3, PT ;  /* 0x000000030400720c */ /* 0x000fe20003f46270 */
[----:B----4-:R-:W-:Y:S01]  /*1a70*/  @!P1 STS.U16 [R52+UR38+0xc002], R11 ;  /* 0x00c0020b34009988 */ /* 0x010fe20008000426 */
[----:B------:R-:W-:-:S13]  /*1a80*/  ISETP.GE.OR P1, PT, R53, R28, P6 ;  /* 0x0000001c3500720c */ /* 0x000fda0003726670 */
[----:B------:R-:W2:Y:S04]  /*1a90*/  @!P1 LDG.E.U16 R15, desc[UR36][R8.64+0x6] ;  /* 0x00000624080f9981 */ /* 0x000ea8000c1e1500 */
[----:B---3--:R-:W-:Y:S01]  /*1aa0*/  @!P0 STS.U16 [R52+UR38+0xc008], R21 ;  /* 0x00c0081534008988 */ /* 0x008fe20008000426 */
[----:B------:R-:W-:-:S13]  /*1ab0*/  ISETP.GE.OR P0, PT, R53, R28, P2 ;  /* 0x0000001c3500720c */ /* 0x000fda0001706670 */
[----:B------:R-:W3:Y:S01]  /*1ac0*/  @!P0 LDG.E.U16 R31, desc[UR36][R8.64+0xa] ;  /* 0x00000a24081f8981 */ /* 0x000ee2000c1e1500 */
[C---:B------:R-:W-:Y:S01]  /*1ad0*/  VIADD R57, R53.reuse, 0x8 ;  /* 0x0000000835397836 */ /* 0x040fe20000000000 */
[----:B------:R-:W-:-:S03]  /*1ae0*/  IADD3 R59, PT, PT, R53, 0x10, RZ ;  /* 0x00000010353b7810 */ /* 0x000fc60007ffe0ff */
[----:B0-----:R-:W-:-:S04]  /*1af0*/  IMAD.WIDE.U32 R4, R57, UR10, R6 ;  /* 0x0000000a39047c25 */ /* 0x001fc8000f8e0006 */
[----:B------:R-:W-:Y:S01]  /*1b00*/  IMAD R5, R57, UR11, R5 ;  /* 0x0000000b39057c24 */ /* 0x000fe2000f8e0205 */
[----:B--2---:R0:W-:Y:S01]  /*1b10*/  @!P1 STS.U16 [R52+UR38+0xc006], R15 ;  /* 0x00c0060f34009988 */ /* 0x0041e20008000426 */
[C---:B------:R-:W-:Y:S02]  /*1b20*/  VIADD R61, R53.reuse, 0x18 ;  /* 0x00000018353d7836 */ /* 0x040fe40000000000 */
[----:B------:R-:W-:Y:S02]  /*1b30*/  VIADD R63, R53, 0x20 ;  /* 0x00000020353f7836 */ /* 0x000fe40000000000 */
[----:B0-----:R-:W-:-:S04]  /*1b40*/  IMAD.WIDE.U32 R14, R59, UR10, R6 ;  /* 0x0000000a3b0e7c25 */ /* 0x001fc8000f8e0006 */
[----:B------:R-:W-:-:S04]  /*1b50*/  IMAD.WIDE.U32 R20, R61, UR10, R6 ;  /* 0x0000000a3d147c25 */ /* 0x000fc8000f8e0006 */
[C---:B------:R-:W-:Y:S02]  /*1b60*/  VIADD R65, R53.reuse, 0x28 ;  /* 0x0000002835417836 */ /* 0x040fe40000000000 */
[----:B------:R-:W-:Y:S02]  /*1b70*/  VIADD R67, R53, 0x30 ;  /* 0x0000003035437836 */ /* 0x000fe40000000000 */
[----:B------:R-:W-:-:S04]  /*1b80*/  IMAD.WIDE.U32 R32, R65, UR10, R6 ;  /* 0x0000000a41207c25 */ /* 0x000fc8000f8e0006 */
[----:B------:R-:W-:-:S04]  /*1b90*/  IMAD.WIDE.U32 R34, R67, UR10, R6 ;  /* 0x0000000a43227c25 */ /* 0x000fc8000f8e0006 */
[C---:B------:R-:W-:Y:S02]  /*1ba0*/  VIADD R69, R53.reuse, 0x38 ;  /* 0x0000003835457836 */ /* 0x040fe40000000000 */
[----:B------:R-:W-:Y:S02]  /*1bb0*/  VIADD R71, R53, 0x40 ;  /* 0x0000004035477836 */ /* 0x000fe40000000000 */
[----:B------:R-:W-:-:S04]  /*1bc0*/  IMAD.WIDE.U32 R38, R69, UR10, R6 ;  /* 0x0000000a45267c25 */ /* 0x000fc8000f8e0006 */
[----:B------:R-:W-:-:S04]  /*1bd0*/  IMAD.WIDE.U32 R36, R71, UR10, R6 ;  /* 0x0000000a47247c25 */ /* 0x000fc8000f8e0006 */
[C---:B------:R-:W-:Y:S02]  /*1be0*/  VIADD R73, R53.reuse, 0x48 ;  /* 0x0000004835497836 */ /* 0x040fe40000000000 */
[C---:B------:R-:W-:Y:S02]  /*1bf0*/  VIADD R75, R53.reuse, 0x50 ;  /* 0x00000050354b7836 */ /* 0x040fe40000000000 */
[----:B------:R-:W-:Y:S02]  /*1c00*/  VIADD R77, R53, 0x58 ;  /* 0x00000058354d7836 */ /* 0x000fe40000000000 */
[----:B------:R-:W-:-:S04]  /*1c10*/  IMAD.WIDE.U32 R40, R75, UR10, R6 ;  /* 0x0000000a4b287c25 */ /* 0x000fc8000f8e0006 */
[----:B------:R-:W-:-:S04]  /*1c20*/  IMAD.WIDE.U32 R42, R77, UR10, R6 ;  /* 0x0000000a4d2a7c25 */ /* 0x000fc8000f8e0006 */
[C---:B------:R-:W-:Y:S02]  /*1c30*/  VIADD R79, R53.reuse, 0x60 ;  /* 0x00000060354f7836 */ /* 0x040fe40000000000 */
[----:B------:R-:W-:Y:S02]  /*1c40*/  VIADD R81, R53, 0x68 ;  /* 0x0000006835517836 */ /* 0x000fe40000000000 */
[----:B------:R-:W-:Y:S01]  /*1c50*/  IMAD.WIDE.U32 R44, R79, UR10, R6 ;  /* 0x0000000a4f2c7c25 */ /* 0x000fe2000f8e0006 */
[----:B------:R-:W-:-:S03]  /*1c60*/  IADD3 R85, PT, PT, R53, 0x70, RZ ;  /* 0x0000007035557810 */ /* 0x000fc60007ffe0ff */
[----:B------:R-:W-:-:S04]  /*1c70*/  IMAD.WIDE.U32 R48, R81, UR10, R6 ;  /* 0x0000000a51307c25 */ /* 0x000fc8000f8e0006 */
[----:B------:R-:W-:Y:S02]  /*1c80*/  VIADD R83, R53, 0x78 ;  /* 0x0000007835537836 */ /* 0x000fe40000000000 */
[----:B------:R-:W-:Y:S01]  /*1c90*/  IMAD.WIDE.U32 R46, R85, UR10, R6 ;  /* 0x0000000a552e7c25 */ /* 0x000fe2000f8e0006 */
[----:B---3--:R0:W-:Y:S01]  /*1ca0*/  @!P0 STS.U16 [R52+UR38+0xc00a], R31 ;  /* 0x00c00a1f34008988 */ /* 0x0081e20008000426 */
[----:B------:R-:W-:-:S04]  /*1cb0*/  LEA R10, P0, R4, R146, 0x1 ;  /* 0x00000092040a7211 */ /* 0x000fc800078008ff */
[----:B------:R-:W-:Y:S01]  /*1cc0*/  LEA.HI.X R11, R4, R0, R5, 0x1, P0 ;  /* 0x00000000040b7211 */ /* 0x000fe200000f0c05 */
[----:B------:R-:W-:Y:S01]  /*1cd0*/  IMAD R5, R59, UR11, R15 ;  /* 0x0000000b3b057c24 */ /* 0x000fe2000f8e020f */
[----:B------:R-:W-:-:S04]  /*1ce0*/  LEA R12, P0, R14, R146, 0x1 ;  /* 0x000000920e0c7211 */ /* 0x000fc800078008ff */
[----:B------:R-:W-:Y:S01]  /*1cf0*/  LEA.HI.X R13, R14, R0, R5, 0x1, P0 ;  /* 0x000000000e0d7211 */ /* 0x000fe200000f0c05 */
[----:B------:R-:W-:Y:S01]  /*1d00*/  IMAD R5, R61, UR11, R21 ;  /* 0x0000000b3d057c24 */ /* 0x000fe2000f8e0215 */
[----:B------:R-:W-:Y:S01]  /*1d10*/  LEA R4, P0, R20, R146, 0x1 ;  /* 0x0000009214047211 */ /* 0x000fe200078008ff */
[----:B0-----:R-:W-:-:S03]  /*1d20*/  IMAD.WIDE.U32 R30, R63, UR10, R6 ;  /* 0x0000000a3f1e7c25 */ /* 0x001fc6000f8e0006 */
[----:B------:R-:W-:Y:S01]  /*1d30*/  LEA.HI.X R5, R20, R0, R5, 0x1, P0 ;  /* 0x0000000014057211 */ /* 0x000fe200000f0c05 */
[----:B------:R-:W-:Y:S01]  /*1d40*/  IMAD R15, R63, UR11, R31 ;  /* 0x0000000b3f0f7c24 */ /* 0x000fe2000f8e021f */
[----:B------:R-:W-:Y:S01]  /*1d50*/  LEA R14, P0, R30, R146, 0x1 ;  /* 0x000000921e0e7211 */ /* 0x000fe200078008ff */
[----:B------:R-:W-:-:S03]  /*1d60*/  IMAD R21, R65, UR11, R33 ;  /* 0x0000000b41157c24 */ /* 0x000fc6000f8e0221 */
[----:B------:R-:W-:Y:S02]  /*1d70*/  LEA.HI.X R15, R30, R0, R15, 0x1, P0 ;  /* 0x000000001e0f7211 */ /* 0x000fe400000f0c0f */
        /* <DEDUP_REMOVED lines=8> */
[----:B------:R-:W-:Y:S01]  /*1e00*/  LEA.HI.X R33, R38, R0, R33, 0x1, P0 ;  /* 0x0000000026217211 */ /* 0x000fe200000f0c21 */
[----:B------:R-:W-:Y:S01]  /*1e10*/  IMAD.WIDE.U32 R38, R73, UR10, R6 ;  /* 0x0000000a49267c25 */ /* 0x000fe2000f8e0006 */
[----:B------:R-:W-:-:S03]  /*1e20*/  LEA R34, P0, R36, R146, 0x1 ;  /* 0x0000009224227211 */ /* 0x000fc600078008ff */
[----:B------:R-:W-:Y:S01]  /*1e30*/  IMAD R37, R73, UR11, R39 ;  /* 0x0000000b49257c24 */ /* 0x000fe2000f8e0227 */
        /* <DEDUP_REMOVED lines=13> */
[----:B------:R-:W-:-:S04]  /*1f10*/  LEA R44, P0, R48, R146, 0x1 ;  /* 0x00000092302c7211 */ /* 0x000fc800078008ff */
[----:B------:R-:W-:Y:S01]  /*1f20*/  LEA.HI.X R45, R48, R0, R45, 0x1, P0 ;  /* 0x00000000302d7211 */ /* 0x000fe200000f0c2d */
[----:B------:R-:W-:Y:S01]  /*1f30*/  IMAD.WIDE.U32 R48, R83, UR10, R6 ;  /* 0x0000000a53307c25 */ /* 0x000fe2000f8e0006 */
[----:B------:R-:W-:-:S03]  /*1f40*/  LEA R50, P0, R46, R146, 0x1 ;  /* 0x000000922e327211 */ /* 0x000fc600078008ff */
[----:B------:R-:W-:-:S05]  /*1f50*/  IMAD R7, R85, UR11, R47 ;  /* 0x0000000b55077c24 */ /* 0x000fca000f8e022f */
[----:B------:R-:W-:Y:S01]  /*1f60*/  LEA.HI.X R51, R46, R0, R7, 0x1, P0 ;  /* 0x000000002e337211 */ /* 0x000fe200000f0c07 */
[----:B------:R-:W-:Y:S01]  /*1f70*/  VIADD R46, R6, 0x6 ;  /* 0x00000006062e7836 */ /* 0x000fe20000000000 */
[----:B------:R-:W-:Y:S01]  /*1f80*/  LEA R146, P0, R48, R146, 0x1 ;  /* 0x0000009230927211 */ /* 0x000fe200078008ff */
[----:B------:R-:W-:-:S03]  /*1f90*/  IMAD R47, R83, UR11, R49 ;  /* 0x0000000b532f7c24 */ /* 0x000fc6000f8e0231 */
[----:B------:R-:W-:Y:S02]  /*1fa0*/  ISETP.GE.AND P1, PT, R46, R3, PT ;  /* 0x000000032e00720c */ /* 0x000fe40003f26270 */
[----:B------:R-:W-:Y:S02]  /*1fb0*/  LEA.HI.X R147, R48, R0, R47, 0x1, P0 ;  /* 0x0000000030937211 */ /* 0x000fe400000f0c2f */
[----:B------:R-:W-:-:S13]  /*1fc0*/  ISETP.GE.OR P0, PT, R53, R28, P1 ;  /* 0x0000001c3500720c */ /* 0x000fda0000f06670 */
[----:B------:R-:W2:Y:S01]  /*1fd0*/  @!P0 LDG.E.U16 R7, desc[UR36][R8.64+0xc] ;  /* 0x00000c2408078981 */ /* 0x000ea2000c1e1500 */
[----:B------:R-:W-:Y:S01]  /*1fe0*/  VIADD R6, R6, 0x7 ;  /* 0x0000000706067836 */ /* 0x000fe20000000000 */
[----:B------:R-:W-:Y:S02]  /*1ff0*/  P2R R58, PR, RZ, 0x40 ;  /* 0x00000040ff3a7803 */ /* 0x000fe40000000000 */
[----:B--2---:R0:W-:Y:S02]  /*2000*/  @!P0 STS.U16 [R52+UR38+0xc00c], R7 ;  /* 0x00c00c0734008988 */ /* 0x0041e40008000426 */
[----:B------:R-:W-:-:S04]  /*2010*/  ISETP.GE.AND P0, PT, R6, R3, PT ;  /* 0x000000030600720c */ /* 0x000fc80003f06270 */
[----:B------:R-:W-:-:S13]  /*2020*/  ISETP.GE.OR P6, PT, R53, R28, P0 ;  /* 0x0000001c3500720c */ /* 0x000fda00007c6670 */
[----:B------:R-:W2:Y:S04]  /*2030*/  @!P6 LDG.E.U16 R3, desc[UR36][R8.64+0xe] ;  /* 0x00000e240803e981 */ /* 0x000ea8000c1e1500 */
[----:B--2---:R1:W-:Y:S01]  /*2040*/  @!P6 STS.U16 [R52+UR38+0xc00e], R3 ;  /* 0x00c00e033400e988 */ /* 0x0043e20008000426 */
[----:B------:R-:W-:-:S13]  /*2050*/  ISETP.GE.OR P6, PT, R57, R28, !P5 ;  /* 0x0000001c3900720c */ /* 0x000fda0006fc6670 */
[----:B------:R-:W2:Y:S04]  /*2060*/  @!P6 LDG.E.U16 R47, desc[UR36][R10.64] ;  /* 0x000000240a2fe981 */ /* 0x000ea8000c1e1500 */
[----:B--2---:R2:W-:Y:S01]  /*2070*/  @!P6 STS.U16 [R52+UR38+0xc800], R47 ;  /* 0x00c8002f3400e988 */ /* 0x0045e20008000426 */
[----:B------:R-:W-:-:S13]  /*2080*/  ISETP.GE.OR P6, PT, R57, R28, P4 ;  /* 0x0000001c3900720c */ /* 0x000fda00027c6670 */
[----:B------:R-:W3:Y:S04]  /*2090*/  @!P6 LDG.E.U16 R49, desc[UR36][R10.64+0x2] ;  /* 0x000002240a31e981 */ /* 0x000ee8000c1e1500 */
[----:B---3--:R-:W-:Y:S01]  /*20a0*/  @!P6 STS.U16 [R52+UR38+0xc802], R49 ;  /* 0x00c802313400e988 */ /* 0x008fe20008000426 */
[----:B------:R-:W-:-:S04]  /*20b0*/  ISETP.NE.AND P6, PT, R56, RZ, PT ;  /* 0x000000ff3800720c */ /* 0x000fc80003fc5270 */
[----:B------:R-:W-:-:S13]  /*20c0*/  ISETP.GE.OR P6, PT, R57, R28, P6 ;  /* 0x0000001c3900720c */ /* 0x000fda00037c6670 */
[----:B0-----:R-:W3:Y:S04]  /*20d0*/  @!P6 LDG.E.U16 R7, desc[UR36][R10.64+0x4] ;  /* 0x000004240a07e981 */ /* 0x001ee8000c1e1500 */
[----:B---3--:R0:W-:Y:S01]  /*20e0*/  @!P6 STS.U16 [R52+UR38+0xc804], R7 ;  /* 0x00c804073400e988 */ /* 0x0081e20008000426 */
[----:B------:R-:W-:-:S04]  /*20f0*/  ISETP.NE.AND P6, PT, R58, RZ, PT ;  /* 0x000000ff3a00720c */ /* 0x000fc80003fc5270 */
[----:B------:R-:W-:-:S13]  /*2100*/  ISETP.GE.OR P6, PT, R57, R28, P6 ;  /* 0x0000001c3900720c */ /* 0x000fda00037c6670 */
[----:B-1----:R-:W3:Y:S04]  /*2110*/  @!P6 LDG.E.U16 R3, desc[UR36][R10.64+0x6] ;  /* 0x000006240a03e981 */ /* 0x002ee8000c1e1500 */
[----:B---3--:R1:W-:Y:S01]  /*2120*/  @!P6 STS.U16 [R52+UR38+0xc806], R3 ;  /* 0x00c806033400e988 */ /* 0x0083e20008000426 */
[----:B------:R-:W-:-:S13]  /*2130*/  ISETP.GE.OR P6, PT, R57, R28, P3 ;  /* 0x0000001c3900720c */ /* 0x000fda0001fc6670 */
[----:B------:R-:W3:Y:S04]  /*2140*/  @!P6 LDG.E.U16 R9, desc[UR36][R10.64+0x8] ;  /* 0x000008240a09e981 */ /* 0x000ee8000c1e1500 */
[----:B---3--:R3:W-:Y:S01]  /*2150*/  @!P6 STS.U16 [R52+UR38+0xc808], R9 ;  /* 0x00c808093400e988 */ /* 0x0087e20008000426 */
[----:B------:R-:W-:-:S13]  /*2160*/  ISETP.GE.OR P6, PT, R57, R28, P2 ;  /* 0x0000001c3900720c */ /* 0x000fda00017c6670 */
[----:B--2---:R-:W2:Y:S04]  /*2170*/  @!P6 LDG.E.U16 R47, desc[UR36][R10.64+0xa] ;  /* 0x00000a240a2fe981 */ /* 0x004ea8000c1e1500 */
[----:B--2---:R2:W-:Y:S01]  /*2180*/  @!P6 STS.U16 [R52+UR38+0xc80a], R47 ;  /* 0x00c80a2f3400e988 */ /* 0x0045e20008000426 */
[----:B------:R-:W-:-:S13]  /*2190*/  ISETP.GE.OR P6, PT, R57, R28, P1 ;  /* 0x0000001c3900720c */ /* 0x000fda0000fc6670 */
[----:B0-----:R-:W4:Y:S04]  /*21a0*/  @!P6 LDG.E.U16 R7, desc[UR36][R10.64+0xc] ;  /* 0x00000c240a07e981 */ /* 0x001f28000c1e1500 */
[----:B----4-:R0:W-:Y:S01]  /*21b0*/  @!P6 STS.U16 [R52+UR38+0xc80c], R7 ;  /* 0x00c80c073400e988 */ /* 0x0101e20008000426 */
[----:B------:R-:W-:-:S13]  /*21c0*/  ISETP.GE.OR P6, PT, R57, R28, P0 ;  /* 0x0000001c3900720c */ /* 0x000fda00007c6670 */
[----:B-1----:R-:W4:Y:S04]  /*21d0*/  @!P6 LDG.E.U16 R3, desc[UR36][R10.64+0xe] ;  /* 0x00000e240a03e981 */ /* 0x002f28000c1e1500 */
[----:B----4-:R1:W-:Y:S01]  /*21e0*/  @!P6 STS.U16 [R52+UR38+0xc80e], R3 ;  /* 0x00c80e033400e988 */ /* 0x0103e20008000426 */
[----:B------:R-:W-:-:S13]  /*21f0*/  ISETP.GE.OR P6, PT, R59, R28, !P5 ;  /* 0x0000001c3b00720c */ /* 0x000fda0006fc6670 */
[----:B---3--:R-:W3:Y:S04]  /*2200*/  @!P6 LDG.E.U16 R9, desc[UR36][R12.64] ;  /* 0x000000240c09e981 */ /* 0x008ee8000c1e1500 */
[----:B---3--:R3:W-:Y:S01]  /*2210*/  @!P6 STS.U16 [R52+UR38+0xd000], R9 ;  /* 0x00d000093400e988 */ /* 0x0087e20008000426 */
[----:B------:R-:W-:-:S13]  /*2220*/  ISETP.GE.OR P6, PT, R59, R28, P4 ;  /* 0x0000001c3b00720c */ /* 0x000fda00027c6670 */
[----:B--2---:R-:W2:Y:S04]  /*2230*/  @!P6 LDG.E.U16 R47, desc[UR36][R12.64+0x2] ;  /* 0x000002240c2fe981 */ /* 0x004ea8000c1e1500 */
[----:B--2---:R-:W-:Y:S01]  /*2240*/  @!P6 STS.U16 [R52+UR38+0xd002], R47 ;  /* 0x00d0022f3400e988 */ /* 0x004fe20008000426 */
[----:B------:R-:W-:-:S04]  /*2250*/  ISETP.NE.AND P6, PT, R56, RZ, PT ;  /* 0x000000ff3800720c */ /* 0x000fc80003fc5270 */
[----:B------:R-:W-:-:S13]  /*2260*/  ISETP.GE.OR P6, PT, R59, R28, P6 ;  /* 0x0000001c3b00720c */ /* 0x000fda00037c6670 */
[----:B0-----:R-:W2:Y:S04]  /*2270*/  @!P6 LDG.E.U16 R7, desc[UR36][R12.64+0x4] ;  /* 0x000004240c07e981 */ /* 0x001ea8000c1e1500 */
[----:B--2---:R0:W-:Y:S01]  /*2280*/  @!P6 STS.U16 [R52+UR38+0xd004], R7 ;  /* 0x00d004073400e988 */ /* 0x0041e20008000426 */
[----:B------:R-:W-:-:S04]  /*2290*/  ISETP.NE.AND P6, PT, R58, RZ, PT ;  /* 0x000000ff3a00720c */ /* 0x000fc80003fc5270 */
[----:B------:R-:W-:-:S13]  /*22a0*/  ISETP.GE.OR P6, PT, R59, R28, P6 ;  /* 0x0000001c3b00720c */ /* 0x000fda00037c6670 */
[----:B-1----:R-:W2:Y:S04]  /*22b0*/  @!P6 LDG.E.U16 R3, desc[UR36][R12.64+0x6] ;  /* 0x000006240c03e981 */ /* 0x002ea8000c1e1500 */
[----:B--2---:R1:W-:Y:S01]  /*22c0*/  @!P6 STS.U16 [R52+UR38+0xd006], R3 ;  /* 0x00d006033400e988 */ /* 0x0043e20008000426 */
[----:B------:R-:W-:-:S13]  /*22d0*/  ISETP.GE.OR P6, PT, R59, R28, P3 ;  /* 0x0000001c3b00720c */ /* 0x000fda0001fc6670 */
[----:B---3--:R-:W2:Y:S04]  /*22e0*/  @!P6 LDG.E.U16 R9, desc[UR36][R12.64+0x8] ;  /* 0x000008240c09e981 */ /* 0x008ea8000c1e1500 */
[----:B--2---:R2:W-:Y:S01]  /*22f0*/  @!P6 STS.U16 [R52+UR38+0xd008], R9 ;  /* 0x00d008093400e988 */ /* 0x0045e20008000426 */
[----:B------:R-:W-:-:S13]  /*2300*/  ISETP.GE.OR P6, PT, R59, R28, P2 ;  /* 0x0000001c3b00720c */ /* 0x000fda00017c6670 */
[----:B------:R-:W3:Y:S04]  /*2310*/  @!P6 LDG.E.U16 R11, desc[UR36][R12.64+0xa] ;  /* 0x00000a240c0be981 */ /* 0x000ee8000c1e1500 */
[----:B---3--:R3:W-:Y:S01]  /*2320*/  @!P6 STS.U16 [R52+UR38+0xd00a], R11 ;  /* 0x00d00a0b3400e988 */ /* 0x0087e20008000426 */
[----:B------:R-:W-:-:S13]  /*2330*/  ISETP.GE.OR P6, PT, R59, R28, P1 ;  /* 0x0000001c3b00720c */ /* 0x000fda0000fc6670 */
[----:B0-----:R-:W4:Y:S04]  /*2340*/  @!P6 LDG.E.U16 R7, desc[UR36][R12.64+0xc] ;  /* 0x00000c240c07e981 */ /* 0x001f28000c1e1500 */
[----:B----4-:R0:W-:Y:S01]  /*2350*/  @!P6 STS.U16 [R52+UR38+0xd00c], R7 ;  /* 0x00d00c073400e988 */ /* 0x0101e20008000426 */
[----:B------:R-:W-:-:S13]  /*2360*/  ISETP.GE.OR P6, PT, R59, R28, P0 ;  /* 0x0000001c3b00720c */ /* 0x000fda00007c6670 */
[----:B-1----:R-:W4:Y:S04]  /*2370*/  @!P6 LDG.E.U16 R3, desc[UR36][R12.64+0xe] ;  /* 0x00000e240c03e981 */ /* 0x002f28000c1e1500 */
[----:B----4-:R1:W-:Y:S01]  /*2380*/  @!P6 STS.U16 [R52+UR38+0xd00e], R3 ;  /* 0x00d00e033400e988 */ /* 0x0103e20008000426 */
[----:B------:R-:W-:-:S13]  /*2390*/  ISETP.GE.OR P6, PT, R61, R28, !P5 ;  /* 0x0000001c3d00720c */ /* 0x000fda0006fc6670 */
[----:B--2---:R-:W2:Y:S04]  /*23a0*/  @!P6 LDG.E.U16 R9, desc[UR36][R4.64] ;  /* 0x000000240409e981 */ /* 0x004ea8000c1e1500 */
[----:B--2---:R2:W-:Y:S01]  /*23b0*/  @!P6 STS.U16 [R52+UR38+0xd800], R9 ;  /* 0x00d800093400e988 */ /* 0x0045e20008000426 */
[----:B------:R-:W-:-:S13]  /*23c0*/  ISETP.GE.OR P6, PT, R61, R28, P4 ;  /* 0x0000001c3d00720c */ /* 0x000fda00027c6670 */
[----:B---3--:R-:W3:Y:S04]  /*23d0*/  @!P6 LDG.E.U16 R11, desc[UR36][R4.64+0x2] ;  /* 0x00000224040be981 */ /* 0x008ee8000c1e1500 */
[----:B---3--:R3:W-:Y:S01]  /*23e0*/  @!P6 STS.U16 [R52+UR38+0xd802], R11 ;  /* 0x00d8020b3400e988 */ /* 0x0087e20008000426 */
[----:B------:R-:W-:-:S04]  /*23f0*/  ISETP.NE.AND P6, PT, R56, RZ, PT ;  /* 0x000000ff3800720c */ /* 0x000fc80003fc5270 */
[----:B------:R-:W-:-:S13]  /*2400*/  ISETP.GE.OR P6, PT, R61, R28, P6 ;  /* 0x0000001c3d00720c */ /* 0x000fda00037c6670 */
[----:B0-----:R-:W4:Y:S04]  /*2410*/  @!P6 LDG.E.U16 R7, desc[UR36][R4.64+0x4] ;  /* 0x000004240407e981 */ /* 0x001f28000c1e1500 */
[----:B----4-:R0:W-:Y:S01]  /*2420*/  @!P6 STS.U16 [R52+UR38+0xd804], R7 ;  /* 0x00d804073400e988 */ /* 0x0101e20008000426 */
[----:B------:R-:W-:-:S04]  /*2430*/  ISETP.NE.AND P6, PT, R58, RZ, PT ;  /* 0x000000ff3a00720c */ /* 0x000fc80003fc5270 */
[----:B------:R-:W-:-:S13]  /*2440*/  ISETP.GE.OR P6, PT, R61, R28, P6 ;  /* 0x0000001c3d00720c */ /* 0x000fda00037c6670 */
[----:B-1----:R-:W4:Y:S04]  /*2450*/  @!P6 LDG.E.U16 R3, desc[UR36][R4.64+0x6] ;  /* 0x000006240403e981 */ /* 0x002f28000c1e1500 */
[----:B----4-:R1:W-:Y:S01]  /*2460*/  @!P6 STS.U16 [R52+UR38+0xd806], R3 ;  /* 0x00d806033400e988 */ /* 0x0103e20008000426 */
[----:B------:R-:W-:-:S13]  /*2470*/  ISETP.GE.OR P6, PT, R61, R28, P3 ;  /* 0x0000001c3d00720c */ /* 0x000fda0001fc6670 */
[----:B--2---:R-:W2:Y:S04]  /*2480*/  @!P6 LDG.E.U16 R9, desc[UR36][R4.64+0x8] ;  /* 0x000008240409e981 */ /* 0x004ea8000c1e1500 */
[----:B--2---:R2:W-:Y:S01]  /*2490*/  @!P6 STS.U16 [R52+UR38+0xd808], R9 ;  /* 0x00d808093400e988 */ /* 0x0045e20008000426 */
[----:B------:R-:W-:-:S13]  /*24a0*/  ISETP.GE.OR P6, PT, R61, R28, P2 ;  /* 0x0000001c3d00720c */ /* 0x000fda00017c6670 */
[----:B---3--:R-:W3:Y:S04]  /*24b0*/  @!P6 LDG.E.U16 R11, desc[UR36][R4.64+0xa] ;  /* 0x00000a24040be981 */ /* 0x008ee8000c1e1500 */
        /* <DEDUP_REMOVED lines=38> */
[----:B--2---:R2:W-:Y:S01]  /*2720*/  @!P6 STS.U16 [R52+UR38+0xe802], R9 ;  /* 0x00e802093400e988 */ /* 0x0045e20008000426 */
        /* <DEDUP_REMOVED lines=9> */
[----:B---3--:R-:W3:Y:S04]  /*27c0*/  @!P6 LDG.E.U16 R5, desc[UR36][R20.64+0x8] ;  /* 0x000008241405e981 */ /* 0x008ee8000c1e1500 */
        /* <DEDUP_REMOVED lines=231> */
[----:B----4-:R-:W-:Y:S01]  /*3640*/  @!P6 STS.U16 [R52+UR38+0x13006], R3 ;  /* 0x013006033400e988 */ /* 0x010fe20008000426 */
[----:B------:R-:W-:-:S13]  /*3650*/  ISETP.GE.OR P6, PT, R85, R28, P3 ;  /* 0x0000001c5500720c */ /* 0x000fda0001fc6670 */
[----:B---3--:R-:W3:Y:S04]  /*3660*/  @!P6 LDG.E.U16 R5, desc[UR36][R50.64+0x8] ;  /* 0x000008243205e981 */ /* 0x008ee8000c1e1500 */
[----:B---3--:R1:W-:Y:S01]  /*3670*/  @!P6 STS.U16 [R52+UR38+0x13008], R5 ;  /* 0x013008053400e988 */ /* 0x0083e20008000426 */
[----:B------:R-:W-:-:S13]  /*3680*/  ISETP.GE.OR P6, PT, R85, R28, P2 ;  /* 0x0000001c5500720c */ /* 0x000fda00017c6670 */
[----:B--2---:R-:W2:Y:S04]  /*3690*/  @!P6 LDG.E.U16 R9, desc[UR36][R50.64+0xa] ;  /* 0x00000a243209e981 */ /* 0x004ea8000c1e1500 */
[----:B--2---:R-:W-:Y:S01]  /*36a0*/  @!P6 STS.U16 [R52+UR38+0x1300a], R9 ;  /* 0x01300a093400e988 */ /* 0x004fe20008000426 */
[----:B------:R-:W-:-:S13]  /*36b0*/  ISETP.GE.OR P6, PT, R85, R28, P1 ;  /* 0x0000001c5500720c */ /* 0x000fda0000fc6670 */
[----:B0-----:R-:W2:Y:S01]  /*36c0*/  @!P6 LDG.E.U16 R7, desc[UR36][R50.64+0xc] ;  /* 0x00000c243207e981 */ /* 0x001ea2000c1e1500 */
[----:B------:R-:W-:-:S13]  /*36d0*/  ISETP.GE.OR P5, PT, R83, R28, !P5 ;  /* 0x0000001c5300720c */ /* 0x000fda0006fa6670 */
[----:B-1----:R-:W3:Y:S04]  /*36e0*/  @!P5 LDG.E.U16 R5, desc[UR36][R146.64] ;  /* 0x000000249205d981 */ /* 0x002ee8000c1e1500 */
[----:B--2---:R0:W-:Y:S01]  /*36f0*/  @!P6 STS.U16 [R52+UR38+0x1300c], R7 ;  /* 0x01300c073400e988 */ /* 0x0041e20008000426 */
[----:B------:R-:W-:-:S13]  /*3700*/  ISETP.GE.OR P6, PT, R85, R28, P0 ;  /* 0x0000001c5500720c */ /* 0x000fda00007c6670 */
[----:B------:R-:W2:Y:S04]  /*3710*/  @!P6 LDG.E.U16 R3, desc[UR36][R50.64+0xe] ;  /* 0x00000e243203e981 */ /* 0x000ea8000c1e1500 */
[----:B---3--:R1:W-:Y:S01]  /*3720*/  @!P5 STS.U16 [R52+UR38+0x13800], R5 ;  /* 0x013800053400d988 */ /* 0x0083e20008000426 */
[----:B------:R-:W-:Y:S02]  /*3730*/  ISETP.NE.AND P5, PT, R56, RZ, PT ;  /* 0x000000ff3800720c */ /* 0x000fe40003fa5270 */
[CC--:B------:R-:W-:Y:S02]  /*3740*/  ISETP.GE.OR P4, PT, R83.reuse, R28.reuse, P4 ;  /* 0x0000001c5300720c */ /* 0x0c0fe40002786670 */
[CC--:B------:R-:W-:Y:S02]  /*3750*/  ISETP.GE.OR P5, PT, R83.reuse, R28.reuse, P5 ;  /* 0x0000001c5300720c */ /* 0x0c0fe40002fa6670 */
[----:B------:R-:W-:-:S02]  /*3760*/  ISETP.GE.OR P3, PT, R83, R28, P3 ;  /* 0x0000001c5300720c */ /* 0x000fc40001f66670 */
[CC--:B------:R-:W-:Y:S02]  /*3770*/  ISETP.GE.OR P2, PT, R83.reuse, R28.reuse, P2 ;  /* 0x0000001c5300720c */ /* 0x0c0fe40001746670 */
[CC--:B------:R-:W-:Y:S02]  /*3780*/  ISETP.GE.OR P1, PT, R83.reuse, R28.reuse, P1 ;  /* 0x0000001c5300720c */ /* 0x0c0fe40000f26670 */
[----:B------:R-:W-:-:S05]  /*3790*/  ISETP.GE.OR P0, PT, R83, R28, P0 ;  /* 0x0000001c5300720c */ /* 0x000fca0000706670 */
[----:B0-----:R-:W3:Y:S04]  /*37a0*/  @!P5 LDG.E.U16 R7, desc[UR36][R146.64+0x4] ;  /* 0x000004249207d981 */ /* 0x001ee8000c1e1500 */
[----:B-1----:R-:W4:Y:S04]  /*37b0*/  @!P3 LDG.E.U16 R5, desc[UR36][R146.64+0x8] ;  /* 0x000008249205b981 */ /* 0x002f28000c1e1500 */
[----:B------:R-:W5:Y:S04]  /*37c0*/  @!P2 LDG.E.U16 R11, desc[UR36][R146.64+0xa] ;  /* 0x00000a24920ba981 */ /* 0x000f68000c1e1500 */
[----:B------:R-:W5:Y:S04]  /*37d0*/  @!P1 LDG.E.U16 R13, desc[UR36][R146.64+0xc] ;  /* 0x00000c24920d9981 */ /* 0x000f68000c1e1500 */
[----:B------:R-:W5:Y:S04]  /*37e0*/  @!P0 LDG.E.U16 R15, desc[UR36][R146.64+0xe] ;  /* 0x00000e24920f8981 */ /* 0x000f68000c1e1500 */
[----:B--2---:R0:W-:Y:S01]  /*37f0*/  @!P6 STS.U16 [R52+UR38+0x1300e], R3 ;  /* 0x01300e033400e988 */ /* 0x0041e20008000426 */
[----:B------:R-:W-:-:S04]  /*3800*/  ISETP.NE.AND P6, PT, R58, RZ, PT ;  /* 0x000000ff3a00720c */ /* 0x000fc80003fc5270 */
[----:B------:R-:W-:Y:S01]  /*3810*/  ISETP.GE.OR P6, PT, R83, R28, P6 ;  /* 0x0000001c5300720c */ /* 0x000fe200037c6670 */
[----:B0-----:R-:W2:-:S12]  /*3820*/  @!P4 LDG.E.U16 R3, desc[UR36][R146.64+0x2] ;  /* 0x000002249203c981 */ /* 0x001e98000c1e1500 */
[----:B------:R-:W2:Y:S04]  /*3830*/  @!P6 LDG.E.U16 R9, desc[UR36][R146.64+0x6] ;  /* 0x000006249209e981 */ /* 0x000ea8000c1e1500 */
[----:B---3--:R0:W-:Y:S04]  /*3840*/  @!P5 STS.U16 [R52+UR38+0x13804], R7 ;  /* 0x013804073400d988 */ /* 0x0081e80008000426 */
[----:B----4-:R0:W-:Y:S04]  /*3850*/  @!P3 STS.U16 [R52+UR38+0x13808], R5 ;  /* 0x013808053400b988 */ /* 0x0101e80008000426 */
[----:B-----5:R0:W-:Y:S04]  /*3860*/  @!P2 STS.U16 [R52+UR38+0x1380a], R11 ;  /* 0x01380a0b3400a988 */ /* 0x0201e80008000426 */
[----:B------:R0:W-:Y:S04]  /*3870*/  @!P1 STS.U16 [R52+UR38+0x1380c], R13 ;  /* 0x01380c0d34009988 */ /* 0x0001e80008000426 */
[----:B------:R0:W-:Y:S04]  /*3880*/  @!P0 STS.U16 [R52+UR38+0x1380e], R15 ;  /* 0x01380e0f34008988 */ /* 0x0001e80008000426 */
[----:B--2---:R0:W-:Y:S04]  /*3890*/  @!P4 STS.U16 [R52+UR38+0x13802], R3 ;  /* 0x013802033400c988 */ /* 0x0041e80008000426 */
[----:B------:R0:W-:Y:S01]  /*38a0*/  @!P6 STS.U16 [R52+UR38+0x13806], R9 ;  /* 0x013806093400e988 */ /* 0x0001e20008000426 */
[----:B------:R-:W-:Y:S06]  /*38b0*/  BAR.SYNC.DEFER_BLOCKING 0x0 ;  /* 0x0000000000007b1d */ /* 0x000fec0000010000 */
.L_x_328:
[----:B------:R-:W-:Y:S01]  /*38c0*/  ISETP.GE.AND P0, PT, R22, 0x4, PT ;  /* 0x000000041600780c */ /* 0x000fe20003f06270 */
[----:B------:R-:W-:-:S03]  /*38d0*/  VIADD R31, R17, UR38 ;  /* 0x00000026111f7c36 */ /* 0x000fc60008000000 */
[----:B------:R-:W-:-:S13]  /*38e0*/  ISETP.GE.OR P0, PT, R2, R28, !P0 ;  /* 0x0000001c0200720c */ /* 0x000fda0004706670 */
[----:B------:R-:W-:Y:S05]  /*38f0*/  @P0 BRA `(.L_x_329) ;  /* 0x000000e400000947 */ /* 0x000fea0003800000 */
[C---:B------:R-:W-:Y:S01]  /*3900*/  LEA R30, R2.reuse, UR38, 0x8 ;  /* 0x00000026021e7c11 */ /* 0x040fe2000f8e40ff */
[----:B------:R-:W-:Y:S01]  /*3910*/  BSSY.RECONVERGENT B0, `(.L_x_330) ;  /* 0x0000015000007945 */ /* 0x000fe20003800200 */
[----:B------:R-:W-:Y:S01]  /*3920*/  LEA R32, R2, UR38, 0x7 ;  /* 0x0000002602207c11 */ /* 0x000fe2000f8e38ff */
[----:B0-----:R-:W-:Y:S02]  /*3930*/  IMAD.MOV.U32 R5, RZ, RZ, RZ ;  /* 0x000000ffff057224 */ /* 0x001fe400078e00ff */
[----:B------:R-:W0:Y:S01]  /*3940*/  LDS.U16 R3, [R30+0xc000] ;  /* 0x00c000001e037984 */ /* 0x000e220000000400 */
[----:B------:R-:W-:Y:S02]  /*3950*/  IMAD.MOV.U32 R35, RZ, RZ, RZ ;  /* 0x000000ffff237224 */ /* 0x000fe400078e00ff */
[----:B------:R-:W-:Y:S02]  /*3960*/  IMAD.MOV.U32 R33, RZ, RZ, RZ ;  /* 0x000000ffff217224 */ /* 0x000fe400078e00ff */
[----:B------:R-:W-:Y:S01]  /*3970*/  VIADD R34, R32, 0x4000 ;  /* 0x0000400020227836 */ /* 0x000fe20000000000 */
[----:B0-----:R-:W-:-:S13]  /*3980*/  LOP3.LUT P0, RZ, R3, 0x7fff, RZ, 0xc0, !PT ;  /* 0x00007fff03ff7812 */ /* 0x001fda000780c0ff */
[----:B------:R-:W-:Y:S01]  /*3990*/  @P0 STS.U16 [R32+0x4000], R3 ;  /* 0x0040000320000388 */ /* 0x000fe20000000400 */
[----:B------:R-:W-:-:S03]  /*39a0*/  @P0 IMAD.MOV.U32 R5, RZ, RZ, 0x1 ;  /* 0x00000001ff050424 */ /* 0x000fc600078e00ff */
[----:B------:R-:W0:Y:S02]  /*39b0*/  LDS.U16 R0, [R30+0xc002] ;  /* 0x00c002001e007984 */ /* 0x000e240000000400 */
[----:B0-----:R-:W-:-:S13]  /*39c0*/  LOP3.LUT P1, RZ, R0, 0x7fff, RZ, 0xc0, !PT ;  /* 0x00007fff00ff7812 */ /* 0x001fda000782c0ff */
[----:B------:R-:W-:Y:S05]  /*39d0*/  @!P1 BRA `(.L_x_331) ;  /* 0x0000000000209947 */ /* 0x000fea0003800000 */
[C---:B------:R-:W-:Y:S02]  /*39e0*/  IMAD R3, R5.reuse, 0x2, R34 ;  /* 0x0000000205037824 */ /* 0x040fe400078e0222 */
[C---:B------:R-:W-:Y:S01]  /*39f0*/  IMAD.SHL.U32 R4, R5.reuse, 0x4, RZ ;  /* 0x0000000405047824 */ /* 0x040fe200078e00ff */
[----:B------:R-:W-:Y:S02]  /*3a00*/  IADD3 R5, PT, PT, R5, 0x1, RZ ;  /* 0x0000000105057810 */ /* 0x000fe40007ffe0ff */
[----:B------:R0:W-:Y:S02]  /*3a10*/  STS.U16 [R3], R0 ;  /* 0x0000000003007388 */ /* 0x0001e40000000400 */
[C---:B------:R-:W-:Y:S02]  /*3a20*/  ISETP.EQ.AND P0, PT, R4.reuse, RZ, PT ;  /* 0x000000ff0400720c */ /* 0x040fe40003f02270 */
[----:B------:R-:W-:-:S11]  /*3a30*/  ISETP.EQ.AND P1, PT, R4, 0x4, PT ;  /* 0x000000040400780c */ /* 0x000fd60003f22270 */
[----:B------:R-:W-:Y:S02]  /*3a40*/  @P0 IMAD.MOV.U32 R35, RZ, RZ, 0x1 ;  /* 0x00000001ff230424 */ /* 0x000fe400078e00ff */
[----:B0-----:R-:W-:-:S07]  /*3a50*/  @P1 IMAD.MOV.U32 R33, RZ, RZ, 0x1 ;  /* 0x00000001ff211424 */ /* 0x001fce00078e00ff */
.L_x_331:
[----:B------:R-:W-:Y:S05]  /*3a60*/  BSYNC.RECONVERGENT B0 ;  /* 0x0000000000007941 */ /* 0x000fea0003800200 */
.L_x_330:
[----:B------:R-:W0:Y:S01]  /*3a70*/  LDS.U16 R0, [R30+0xc004] ;  /* 0x00c004001e007984 */ /* 0x000e220000000400 */
[----:B------:R-:W-:Y:S01]  /*3a80*/  BSSY.RECONVERGENT B0, `(.L_x_332) ;  /* 0x000000b000007945 */ /* 0x000fe20003800200 */
[----:B0-----:R-:W-:-:S13]  /*3a90*/  LOP3.LUT P0, RZ, R0, 0x7fff, RZ, 0xc0, !PT ;  /* 0x00007fff00ff7812 */ /* 0x001fda000780c0ff */
[----:B------:R-:W-:Y:S05]  /*3aa0*/  @!P0 BRA `(.L_x_333) ;  /* 0x0000000000208947 */ /* 0x000fea0003800000 */
[C---:B------:R-:W-:Y:S02]  /*3ab0*/  IMAD R3, R5.reuse, 0x2, R34 ;  /* 0x0000000205037824 */ /* 0x040fe400078e0222 */
[C---:B------:R-:W-:Y:S02]  /*3ac0*/  IMAD.SHL.U32 R4, R5.reuse, 0x4, RZ ;  /* 0x0000000405047824 */ /* 0x040fe400078e00ff */
[----:B------:R-:W-:Y:S01]  /*3ad0*/  VIADD R5, R5, 0x1 ;  /* 0x0000000105057836 */ /* 0x000fe20000000000 */
[----:B------:R0:W-:Y:S02]  /*3ae0*/  STS.U16 [R3], R0 ;  /* 0x0000000003007388 */ /* 0x0001e40000000400 */
[C---:B------:R-:W-:Y:S02]  /*3af0*/  ISETP.EQ.AND P0, PT, R4.reuse, RZ, PT ;  /* 0x000000ff0400720c */ /* 0x040fe40003f02270 */
[----:B------:R-:W-:-:S11]  /*3b00*/  ISETP.EQ.AND P1, PT, R4, 0x4, PT ;  /* 0x000000040400780c */ /* 0x000fd60003f22270 */
[----:B------:R-:W-:Y:S02]  /*3b10*/  @P0 IMAD.MOV.U32 R35, RZ, RZ, 0x2 ;  /* 0x00000002ff230424 */ /* 0x000fe400078e00ff */
[----:B0-----:R-:W-:-:S07]  /*3b20*/  @P1 IMAD.MOV.U32 R33, RZ, RZ, 0x2 ;  /* 0x00000002ff211424 */ /* 0x001fce00078e00ff */
.L_x_333:
[----:B------:R-:W-:Y:S05]  /*3b30*/  BSYNC.RECONVERGENT B0 ;  /* 0x0000000000007941 */ /* 0x000fea0003800200 */
.L_x_332:
        /* <DEDUP_REMOVED lines=11> */
[----:B0-----:R-:W-:-:S07]  /*3bf0*/  @P1 MOV R33, 0x3 ;  /* 0x0000000300211802 */ /* 0x001fce0000000f00 */
.L_x_335:
[----:B------:R-:W-:Y:S05]  /*3c00*/  BSYNC.RECONVERGENT B0 ;  /* 0x0000000000007941 */ /* 0x000fea0003800200 */
.L_x_334:
[----:B------:R-:W-:Y:S01]  /*3c10*/  ISETP.NE.AND P0, PT, R35, 0x3, PT ;  /* 0x000000032300780c */ /* 0x000fe20003f05270 */
[----:B------:R-:W-:Y:S03]  /*3c20*/  BSSY.RECONVERGENT B0, `(.L_x_336) ;  /* 0x000000c000007945 */ /* 0x000fe60003800200 */
[----:B------:R-:W-:-:S13]  /*3c30*/  ISETP.NE.OR P0, PT, R5, 0x1, P0 ;  /* 0x000000010500780c */ /* 0x000fda0000705670 */
[----:B------:R-:W0:Y:S01]  /*3c40*/  @!P0 LDS.U16 R0, [R32+0x4000] ;  /* 0x0040000020008984 */ /* 0x000e220000000400 */
[----:B------:R-:W-:Y:S02]  /*3c50*/  @!P0 IMAD.MOV.U32 R35, RZ, RZ, RZ ;  /* 0x000000ffff238224 */ /* 0x000fe400078e00ff */
[----:B------:R-:W-:-:S03]  /*3c60*/  @!P0 IMAD.MOV.U32 R33, RZ, RZ, 0x3 ;  /* 0x00000003ff218424 */ /* 0x000fc600078e00ff */
[----:B------:R-:W-:Y:S02]  /*3c70*/  ISETP.GE.U32.AND P1, PT, R35, 0x4, PT ;  /* 0x000000042300780c */ /* 0x000fe40003f26070 */
[----:B0-----:R-:W-:-:S05]  /*3c80*/  @!P0 PRMT R3, RZ, 0x5410, R0 ;  /* 0x00005410ff038816 */ /* 0x001fca0000000000 */
[----:B------:R0:W-:Y:S01]  /*3c90*/  @!P0 STS [R32+0x4000], R3 ;  /* 0x0040000320008388 */ /* 0x0001e20000000800 */
[----:B------:R-:W-:Y:S05]  /*3ca0*/  @!P0 BRA `(.L_x_337) ;  /* 0x00000000000c8947 */ /* 0x000fea0003800000 */
[----:B------:R-:W-:-:S13]  /*3cb0*/  ISETP.NE.AND P0, PT, R5, 0x1, PT ;  /* 0x000000010500780c */ /* 0x000fda0003f05270 */
[----:B------:R2:W-:Y:S01]  /*3cc0*/  @!P0 STS.U16 [R32+0x4002], RZ ;  /* 0x004002ff20008388 */ /* 0x0005e20000000400 */
[----:B------:R-:W-:-:S07]  /*3cd0*/  @!P0 IMAD.MOV.U32 R33, RZ, RZ, 0x3 ;  /* 0x00000003ff218424 */ /* 0x000fce00078e00ff */
.L_x_337:
[----:B------:R-:W-:Y:S05]  /*3ce0*/  BSYNC.RECONVERGENT B0 ;  /* 0x0000000000007941 */ /* 0x000fea0003800200 */
.L_x_336:
[----:B------:R-:W-:Y:S05]  /*3cf0*/  @!P1 BRA `(.L_x_338) ;  /* 0x0000000000889947 */ /* 0x000fea0003800000 */
[----:B------:R-:W-:Y:S01]  /*3d00*/  MOV R0, 0x110 ;  /* 0x0000011000007802 */ /* 0x000fe20000000f00 */
[----:B------:R-:W3:Y:S01]  /*3d10*/  LDCU.64 UR4, c[0x4][0xb8] ;  /* 0x01001700ff0477ac */ /* 0x000ee20008000a00 */
[----:B-1----:R-:W-:Y:S02]  /*3d20*/  HFMA2 R13, -RZ, RZ, 0, 0 ;  /* 0x00000000ff0d7431 */ /* 0x002fe400000001ff */
[----:B------:R-:W-:Y:S01]  /*3d30*/  IMAD.MOV.U32 R8, RZ, RZ, 0x104 ;  /* 0x00000104ff087424 */ /* 0x000fe200078e00ff */
[----:B------:R1:W4:Y:S01]  /*3d40*/  LDC.64 R14, c[0x4][R0] ;  /* 0x01000000000e7b82 */ /* 0x0003220000000a00 */
[----:B------:R-:W5:Y:S01]  /*3d50*/  LDCU.64 UR6, c[0x4][0xc0] ;  /* 0x01001800ff0677ac */ /* 0x000f620008000a00 */
[----:B------:R-:W-:Y:S01]  /*3d60*/  IMAD.MOV.U32 R12, RZ, RZ, 0x1 ;  /* 0x00000001ff0c7424 */ /* 0x000fe200078e00ff */
[----:B------:R-:W0:Y:S01]  /*3d70*/  LDCU.64 UR8, c[0x4][0x40] ;  /* 0x01000800ff0877ac */ /* 0x000e220008000a00 */
[----:B---3--:R-:W-:Y:S02]  /*3d80*/  IMAD.U32 R4, RZ, RZ, UR4 ;  /* 0x00000004ff047e24 */ /* 0x008fe4000f8e00ff */
[----:B------:R-:W-:-:S02]  /*3d90*/  IMAD.U32 R5, RZ, RZ, UR5 ;  /* 0x00000005ff057e24 */ /* 0x000fc4000f8e00ff */
[----:B-----5:R-:W-:Y:S02]  /*3da0*/  IMAD.U32 R6, RZ, RZ, UR6 ;  /* 0x00000006ff067e24 */ /* 0x020fe4000f8e00ff */
[----:B------:R-:W-:Y:S02]  /*3db0*/  IMAD.U32 R7, RZ, RZ, UR7 ;  /* 0x00000007ff077e24 */ /* 0x000fe4000f8e00ff */
[----:B0-----:R-:W-:Y:S02]  /*3dc0*/  IMAD.U32 R10, RZ, RZ, UR8 ;  /* 0x00000008ff0a7e24 */ /* 0x001fe4000f8e00ff */
[----:B-1----:R-:W-:-:S07]  /*3dd0*/  IMAD.U32 R11, RZ, RZ, UR9 ;  /* 0x00000009ff0b7e24 */ /* 0x002fce000f8e00ff */
[----:B------:R-:W-:-:S07]  /*3de0*/  LEPC R20, `(.L_x_339) ;  /* 0x000000001014794e */ /* 0x000fce0000000000 */
[----:B--2-4-:R-:W-:Y:S05]  /*3df0*/  CALL.ABS.NOINC R14 ;  /* 0x000000000e007343 */ /* 0x014fea0003c00000 */
.L_x_339:
[----:B------:R-:W-:-:S13]  /*3e00*/  ISETP.GE.U32.AND P0, PT, R35, 0x4, PT ;  /* 0x000000042300780c */ /* 0x000fda0003f06070 */
[----:B------:R-:W-:Y:S05]  /*3e10*/  @!P0 BRA `(.L_x_338) ;  /* 0x0000000000408947 */ /* 0x000fea0003800000 */
.L_x_342:
[----:B------:R-:W-:Y:S01]  /*3e20*/  MOV R0, 0x110 ;  /* 0x0000011000007802 */ /* 0x000fe20000000f00 */
[----:B0-----:R-:W0:Y:S01]  /*3e30*/  LDCU.64 UR4, c[0x4][0xc8] ;  /* 0x01001900ff0477ac */ /* 0x001e220008000a00 */
[----:B------:R-:W-:Y:S02]  /*3e40*/  IMAD.MOV.U32 R8, RZ, RZ, 0x10f ;  /* 0x0000010fff087424 */ /* 0x000fe400078e00ff */
[----:B-12---:R1:W2:Y:S01]  /*3e50*/  LDC.64 R14, c[0x4][R0] ;  /* 0x01000000000e7b82 */ /* 0x0062a20000000a00 */
[----:B---3--:R-:W3:Y:S01]  /*3e60*/  LDCU.64 UR6, c[0x4][0xc0] ;  /* 0x01001800ff0677ac */ /* 0x008ee20008000a00 */
[----:B------:R-:W-:Y:S02]  /*3e70*/  IMAD.MOV.U32 R12, RZ, RZ, 0x1 ;  /* 0x00000001ff0c7424 */ /* 0x000fe400078e00ff */
[----:B------:R-:W-:Y:S01]  /*3e80*/  IMAD.MOV.U32 R13, RZ, RZ, RZ ;  /* 0x000000ffff0d7224 */ /* 0x000fe200078e00ff */
[----:B----4-:R-:W4:Y:S01]  /*3e90*/  LDCU.64 UR8, c[0x4][0x40] ;  /* 0x01000800ff0877ac */ /* 0x010f220008000a00 */
[----:B0-----:R-:W-:-:S02]  /*3ea0*/  IMAD.U32 R4, RZ, RZ, UR4 ;  /* 0x00000004ff047e24 */ /* 0x001fc4000f8e00ff */
[----:B------:R-:W-:Y:S02]  /*3eb0*/  IMAD.U32 R5, RZ, RZ, UR5 ;  /* 0x00000005ff057e24 */ /* 0x000fe4000f8e00ff */
[----:B---3--:R-:W-:Y:S02]  /*3ec0*/  IMAD.U32 R6, RZ, RZ, UR6 ;  /* 0x00000006ff067e24 */ /* 0x008fe4000f8e00ff */
[----:B------:R-:W-:Y:S02]  /*3ed0*/  IMAD.U32 R7, RZ, RZ, UR7 ;  /* 0x00000007ff077e24 */ /* 0x000fe4000f8e00ff */
[----:B----4-:R-:W-:Y:S02]  /*3ee0*/  IMAD.U32 R10, RZ, RZ, UR8 ;  /* 0x00000008ff0a7e24 */ /* 0x010fe4000f8e00ff */
[----:B-1----:R-:W-:-:S07]  /*3ef0*/  IMAD.U32 R11, RZ, RZ, UR9 ;  /* 0x00000009ff0b7e24 */ /* 0x002fce000f8e00ff */
[----:B------:R-:W-:-:S07]  /*3f00*/  LEPC R20, `(.L_x_338) ;  /* 0x000000001014794e */ /* 0x000fce0000000000 */
[----:B--2---:R-:W-:Y:S05]  /*3f10*/  CALL.ABS.NOINC R14 ;  /* 0x000000000e007343 */ /* 0x004fea0003c00000 */
.L_x_338:
[----:B------:R-:W-:Y:S01]  /*3f20*/  ISETP.GE.U32.AND P0, PT, R33, 0x4, PT ;  /* 0x000000042100780c */ /* 0x000fe20003f06070 */
[----:B------:R-:W-:-:S12]  /*3f30*/  BSSY.RECONVERGENT B6, `(.L_x_340) ;  /* 0x0000012000067945 */ /* 0x000fd80003800200 */
[----:B------:R-:W-:Y:S05]  /*3f40*/  @!P0 BRA `(.L_x_341) ;  /* 0x0000000000408947 */ /* 0x000fea0003800000 */
[----:B------:R-:W-:Y:S01]  /*3f50*/  MOV R0, 0x110 ;  /* 0x0000011000007802 */ /* 0x000fe20000000f00 */
[----:B------:R-:W3:Y:S01]  /*3f60*/  LDCU.64 UR4, c[0x4][0xb8] ;  /* 0x01001700ff0477ac */ /* 0x000ee20008000a00 */
[----:B------:R-:W-:Y:S02]  /*3f70*/  IMAD.MOV.U32 R8, RZ, RZ, 0x104 ;  /* 0x00000104ff087424 */ /* 0x000fe400078e00ff */
[----:B-1----:R1:W4:Y:S01]  /*3f80*/  LDC.64 R14, c[0x4][R0] ;  /* 0x01000000000e7b82 */ /* 0x0023220000000a00 */
[----:B------:R-:W5:Y:S01]  /*3f90*/  LDCU.64 UR6, c[0x4][0xc0] ;  /* 0x01001800ff0677ac */ /* 0x000f620008000a00 */
[----:B------:R-:W-:Y:S02]  /*3fa0*/  IMAD.MOV.U32 R12, RZ, RZ, 0x1 ;  /* 0x00000001ff0c7424 */ /* 0x000fe400078e00ff */
[----:B------:R-:W-:Y:S01]  /*3fb0*/  IMAD.MOV.U32 R13, RZ, RZ, RZ ;  /* 0x000000ffff0d7224 */ /* 0x000fe200078e00ff */
[----:B------:R-:W0:Y:S01]  /*3fc0*/  LDCU.64 UR8, c[0x4][0x40] ;  /* 0x01000800ff0877ac */ /* 0x000e220008000a00 */
[----:B---3--:R-:W-:-:S02]  /*3fd0*/  IMAD.U32 R4, RZ, RZ, UR4 ;  /* 0x00000004ff047e24 */ /* 0x008fc4000f8e00ff */
[----:B------:R-:W-:Y:S01]  /*3fe0*/  IMAD.U32 R5, RZ, RZ, UR5 ;  /* 0x00000005ff057e24 */ /* 0x000fe2000f8e00ff */
[----:B-----5:R-:W-:Y:S01]  /*3ff0*/  MOV R6, UR6 ;  /* 0x0000000600067c02 */ /* 0x020fe20008000f00 */
[----:B------:R-:W-:Y:S02]  /*4000*/  IMAD.U32 R7, RZ, RZ, UR7 ;  /* 0x00000007ff077e24 */ /* 0x000fe4000f8e00ff */
[----:B0-----:R-:W-:Y:S02]  /*4010*/  IMAD.U32 R10, RZ, RZ, UR8 ;  /* 0x00000008ff0a7e24 */ /* 0x001fe4000f8e00ff */
[----:B-1----:R-:W-:-:S07]  /*4020*/  IMAD.U32 R11, RZ, RZ, UR9 ;  /* 0x00000009ff0b7e24 */ /* 0x002fce000f8e00ff */
[----:B------:R-:W-:-:S07]  /*4030*/  LEPC R20, `(.L_x_341) ;  /* 0x000000001014794e */ /* 0x000fce0000000000 */
[----:B--2-4-:R-:W-:Y:S05]  /*4040*/  CALL.ABS.NOINC R14 ;  /* 0x000000000e007343 */ /* 0x014fea0003c00000 */
.L_x_341:
[----:B------:R-:W-:Y:S05]  /*4050*/  BSYNC.RECONVERGENT B6 ;  /* 0x0000000000067941 */ /* 0x000fea0003800200 */
.L_x_340:
[----:B------:R-:W-:-:S13]  /*4060*/  ISETP.GT.U32.AND P0, PT, R33, 0x3, PT ;  /* 0x000000032100780c */ /* 0x000fda0003f04070 */
[----:B------:R-:W-:Y:S05]  /*4070*/  @P0 BRA `(.L_x_342) ;  /* 0xfffffffc00680947 */ /* 0x000fea000383ffff */
[----:B0-----:R-:W0:Y:S01]  /*4080*/  LDS.U8 R3, [R17+UR38] ;  /* 0x0000002611037984 */ /* 0x001e220008000000 */
[----:B------:R-:W-:Y:S01]  /*4090*/  IMAD.SHL.U32 R0, R33, 0x4, RZ ;  /* 0x0000000421007824 */ /* 0x000fe200078e00ff */
[----:B------:R-:W-:Y:S02]  /*40a0*/  ISETP.GE.U32.AND P0, PT, R22, 0x8, PT ;  /* 0x000000081600780c */ /* 0x000fe40003f06070 */
[----:B0-----:R-:W-:-:S04]  /*40b0*/  LOP3.LUT R3, R3, 0xf0, RZ, 0xc0, !PT ;  /* 0x000000f003037812 */ /* 0x001fc800078ec0ff */
[----:B------:R-:W-:-:S05]  /*40c0*/  LOP3.LUT R0, R3, R0, R35, 0xfe, !PT ;  /* 0x0000000003007212 */ /* 0x000fca00078efe23 */
[----:B------:R3:W-:Y:S02]  /*40d0*/  STS.U8 [R17+UR38], R0 ;  /* 0x0000000011007988 */ /* 0x0007e40008000026 */
[----:B------:R-:W-:Y:S05]  /*40e0*/  @!P0 BRA `(.L_x_329) ;  /* 0x000000dc00048947 */ /* 0x000fea0003800000 */
[----:B------:R-:W0:Y:S01]  /*40f0*/  LDS.U16 R3, [R30+0xc008] ;  /* 0x00c008001e037984 */ /* 0x000e220000000400 */
[----:B------:R-:W-:Y:S01]  /*4100*/  BSSY.RECONVERGENT B0, `(.L_x_343) ;  /* 0x0000012000007945 */ /* 0x000fe20003800200 */
[----:B------:R-:W-:Y:S02]  /*4110*/  IMAD.MOV.U32 R5, RZ, RZ, RZ ;  /* 0x000000ffff057224 */ /* 0x000fe400078e00ff */
[----:B------:R-:W-:Y:S02]  /*4120*/  IMAD.MOV.U32 R36, RZ, RZ, RZ ;  /* 0x000000ffff247224 */ /* 0x000fe400078e00ff */
[----:B------:R-:W-:Y:S01]  /*4130*/  IMAD.MOV.U32 R33, RZ, RZ, RZ ;  /* 0x000000ffff217224 */ /* 0x000fe200078e00ff */
[----:B0-----:R-:W-:-:S13]  /*4140*/  LOP3.LUT P0, RZ, R3, 0x7fff, RZ, 0xc0, !PT ;  /* 0x00007fff03ff7812 */ /* 0x001fda000780c0ff */
[----:B------:R-:W-:Y:S01]  /*4150*/  @P0 STS.U16 [R32+0x4004], R3 ;  /* 0x0040040320000388 */ /* 0x000fe20000000400 */
[----:B------:R-:W-:-:S03]  /*4160*/  @P0 IMAD.MOV.U32 R5, RZ, RZ, 0x1 ;  /* 0x00000001ff050424 */ /* 0x000fc600078e00ff */
[----:B---3--:R-:W0:Y:S02]  /*4170*/  LDS.U16 R0, [R30+0xc00a] ;  /* 0x00c00a001e007984 */ /* 0x008e240000000400 */
[----:B0-----:R-:W-:-:S13]  /*4180*/  LOP3.LUT P1, RZ, R0, 0x7fff, RZ, 0xc0, !PT ;  /* 0x00007fff00ff7812 */ /* 0x001fda000782c0ff */
[----:B------:R-:W-:Y:S05]  /*4190*/  @!P1 BRA `(.L_x_344) ;  /* 0x0000000000209947 */ /* 0x000fea0003800000 */
[C---:B------:R-:W-:Y:S01]  /*41a0*/  LEA R3, R5.reuse, R34, 0x1 ;  /* 0x0000002205037211 */ /* 0x040fe200078e08ff */
[C---:B------:R-:W-:Y:S02]  /*41b0*/  IMAD.SHL.U32 R4, R5.reuse, 0x4, RZ ;  /* 0x0000000405047824 */ /* 0x040fe400078e00ff */
[----:B------:R-:W-:Y:S02]  /*41c0*/  VIADD R5, R5, 0x1 ;  /* 0x0000000105057836 */ /* 0x000fe40000000000 */
[----:B------:R0:W-:Y:S01]  /*41d0*/  STS.U16 [R3+0x4], R0 ;  /* 0x0000040003007388 */ /* 0x0001e20000000400 */
[C---:B------:R-:W-:Y:S02]  /*41e0*/  ISETP.EQ.AND P0, PT, R4.reuse, RZ, PT ;  /* 0x000000ff0400720c */ /* 0x040fe40003f02270 */
[----:B------:R-:W-:-:S11]  /*41f0*/  ISETP.EQ.AND P1, PT, R4, 0x4, PT ;  /* 0x000000040400780c */ /* 0x000fd60003f22270 */
[----:B------:R-:W-:Y:S02]  /*4200*/  @P0 IMAD.MOV.U32 R36, RZ, RZ, 0x1 ;  /* 0x00000001ff240424 */ /* 0x000fe400078e00ff */
[----:B0-----:R-:W-:-:S07]  /*4210*/  @P1 IMAD.MOV.U32 R33, RZ, RZ, 0x1 ;  /* 0x00000001ff211424 */ /* 0x001fce00078e00ff */
.L_x_344:
[----:B------:R-:W-:Y:S05]  /*4220*/  BSYNC.RECONVERGENT B0 ;  /* 0x0000000000007941 */ /* 0x000fea0003800200 */
.L_x_343:
[----:B------:R-:W0:Y:S01]  /*4230*/  LDS.U16 R0, [R30+0xc00c] ;  /* 0x00c00c001e007984 */ /* 0x000e220000000400 */
[----:B------:R-:W-:Y:S01]  /*4240*/  BSSY.RECONVERGENT B0, `(.L_x_345) ;  /* 0x000000b000007945 */ /* 0x000fe20003800200 */
[----:B0-----:R-:W-:-:S13]  /*4250*/  LOP3.LUT P0, RZ, R0, 0x7fff, RZ, 0xc0, !PT ;  /* 0x00007fff00ff7812 */ /* 0x001fda000780c0ff */
[----:B------:R-:W-:Y:S05]  /*4260*/  @!P0 BRA `(.L_x_346) ;  /* 0x0000000000208947 */ /* 0x000fea0003800000 */
[C---:B------:R-:W-:Y:S02]  /*4270*/  IMAD R3, R5.reuse, 0x2, R34 ;  /* 0x0000000205037824 */ /* 0x040fe400078e0222 */
[C---:B------:R-:W-:Y:S02]  /*4280*/  IMAD.SHL.U32 R4, R5.reuse, 0x4, RZ ;  /* 0x0000000405047824 */ /* 0x040fe400078e00ff */
[----:B------:R-:W-:Y:S01]  /*4290*/  VIADD R5, R5, 0x1 ;  /* 0x0000000105057836 */ /* 0x000fe20000000000 */
[----:B------:R0:W-:Y:S02]  /*42a0*/  STS.U16 [R3+0x4], R0 ;  /* 0x0000040003007388 */ /* 0x0001e40000000400 */
[C---:B------:R-:W-:Y:S02]  /*42b0*/  ISETP.EQ.AND P0, PT, R4.reuse, RZ, PT ;  /* 0x000000ff0400720c */ /* 0x040fe40003f02270 */
[----:B------:R-:W-:-:S11]  /*42c0*/  ISETP.EQ.AND P1, PT, R4, 0x4, PT ;  /* 0x000000040400780c */ /* 0x000fd60003f22270 */
[----:B------:R-:W-:Y:S02]  /*42d0*/  @P0 IMAD.MOV.U32 R36, RZ, RZ, 0x2 ;  /* 0x00000002ff240424 */ /* 0x000fe400078e00ff */
[----:B0-----:R-:W-:-:S07]  /*42e0*/  @P1 IMAD.MOV.U32 R33, RZ, RZ, 0x2 ;  /* 0x00000002ff211424 */ /* 0x001fce00078e00ff */
.L_x_346:
[----:B------:R-:W-:Y:S05]  /*42f0*/  BSYNC.RECONVERGENT B0 ;  /* 0x0000000000007941 */ /* 0x000fea0003800200 */
.L_x_345:
[----:B------:R-:W0:Y:S01]  /*4300*/  LDS.U16 R0, [R30+0xc00e] ;  /* 0x00c00e001e007984 */ /* 0x000e220000000400 */
[----:B------:R-:W-:Y:S01]  /*4310*/  BSSY.RECONVERGENT B0, `(.L_x_347) ;  /* 0x000000b000007945 */ /* 0x000fe20003800200 */
[----:B0-----:R-:W-:-:S13]  /*4320*/  LOP3.LUT P0, RZ, R0, 0x7fff, RZ, 0xc0, !PT ;  /* 0x00007fff00ff7812 */ /* 0x001fda000780c0ff */
[----:B------:R-:W-:Y:S05]  /*4330*/  @!P0 BRA `(.L_x_348) ;  /* 0x0000000000208947 */ /* 0x000fea0003800000 */
[C---:B------:R-:W-:Y:S02]  /*4340*/  IMAD R3, R5.reuse, 0x2, R34 ;  /* 0x0000000205037824 */ /* 0x040fe400078e0222 */
[C---:B------:R-:W-:Y:S01]  /*4350*/  IMAD.SHL.U32 R4, R5.reuse, 0x4, RZ ;  /* 0x0000000405047824 */ /* 0x040fe200078e00ff */
[----:B------:R-:W-:Y:S02]  /*4360*/  IADD3 R5, PT, PT, R5, 0x1, RZ ;  /* 0x0000000105057810 */ /* 0x000fe40007ffe0ff */
[----:B------:R0:W-:Y:S02]  /*4370*/  STS.U16 [R3+0x4], R0 ;  /* 0x0000040003007388 */ /* 0x0001e40000000400 */
[C---:B------:R-:W-:Y:S02]  /*4380*/  ISETP.EQ.AND P0, PT, R4.reuse, RZ, PT ;  /* 0x000000ff0400720c */ /* 0x040fe40003f02270 */
[----:B------:R-:W-:-:S11]  /*4390*/  ISETP.EQ.AND P1, PT, R4, 0x4, PT ;  /* 0x000000040400780c */ /* 0x000fd60003f22270 */
[----:B------:R-:W-:Y:S02]  /*43a0*/  @P0 IMAD.MOV.U32 R36, RZ, RZ, 0x3 ;  /* 0x00000003ff240424 */ /* 0x000fe400078e00ff */
[----:B0-----:R-:W-:-:S07]  /*43b0*/  @P1 IMAD.MOV.U32 R33, RZ, RZ, 0x3 ;  /* 0x00000003ff211424 */ /* 0x001fce00078e00ff */
.L_x_348:
[----:B------:R-:W-:Y:S05]  /*43c0*/  BSYNC.RECONVERGENT B0 ;  /* 0x0000000000007941 */ /* 0x000fea0003800200 */
.L_x_347:
[----:B------:R-:W-:Y:S01]  /*43d0*/  ISETP.NE.AND P0, PT, R36, 0x3, PT ;  /* 0x000000032400780c */ /* 0x000fe20003f05270 */
[----:B------:R-:W-:Y:S01]  /*43e0*/  BSSY.RECONVERGENT B0, `(.L_x_349) ;  /* 0x000000d000007945 */ /* 0x000fe20003800200 */
[----:B------:R-:W-:-:S13]  /*43f0*/  ISETP.EQ.AND P1, PT, R5, 0x1, PT ;  /* 0x000000010500780c */ /* 0x000fda0003f22270 */
[----:B------:R-:W-:Y:S05]  /*4400*/  @!P0 BRA P1, `(.L_x_350) ;  /* 0x0000000000148947 */ /* 0x000fea0000800000 */
[----:B------:R-:W-:-:S13]  /*4410*/  ISETP.NE.AND P0, PT, R5, 0x1, PT ;  /* 0x000000010500780c */ /* 0x000fda0003f05270 */
[----:B------:R-:W-:Y:S05]  /*4420*/  @P0 BRA `(.L_x_351) ;  /* 0x0000000000200947 */ /* 0x000fea0003800000 */
[----:B------:R3:W-:Y:S01]  /*4430*/  STS.U16 [R32+0x4006], RZ ;  /* 0x004006ff20007388 */ /* 0x0007e20000000400 */
[----:B------:R-:W-:Y:S01]  /*4440*/  IMAD.MOV.U32 R33, RZ, RZ, 0x3 ;  /* 0x00000003ff217424 */ /* 0x000fe200078e00ff */
[----:B------:R-:W-:Y:S06]  /*4450*/  BRA `(.L_x_351) ;  /* 0x0000000000147947 */ /* 0x000fec0003800000 */
.L_x_350:
[----:B------:R-:W0:Y:S01]  /*4460*/  LDS.U16 R0, [R32+0x4004] ;  /* 0x0040040020007984 */ /* 0x000e220000000400 */
[----:B------:R-:W-:Y:S02]  /*4470*/  IMAD.MOV.U32 R33, RZ, RZ, 0x3 ;  /* 0x00000003ff217424 */ /* 0x000fe400078e00ff */
[----:B------:R-:W-:Y:S01]  /*4480*/  IMAD.MOV.U32 R36, RZ, RZ, RZ ;  /* 0x000000ffff247224 */ /* 0x000fe200078e00ff */
[----:B0-----:R-:W-:-:S05]  /*4490*/  PRMT R3, RZ, 0x5410, R0 ;  /* 0x00005410ff037816 */ /* 0x001fca0000000000 */
[----:B------:R0:W-:Y:S02]  /*44a0*/  STS [R32+0x4004], R3 ;  /* 0x0040040320007388 */ /* 0x0001e40000000800 */
.L_x_351:
[----:B------:R-:W-:Y:S05]  /*44b0*/  BSYNC.RECONVERGENT B0 ;  /* 0x0000000000007941 */ /* 0x000fea0003800200 */
.L_x_349:
[----:B------:R-:W-:Y:S01]  /*44c0*/  ISETP.GE.U32.AND P0, PT, R36, 0x4, PT ;  /* 0x000000042400780c */ /* 0x000fe20003f06070 */
[----:B------:R-:W-:-:S12]  /*44d0*/  BSSY.RECONVERGENT B6, `(.L_x_352) ;  /* 0x0000012000067945 */ /* 0x000fd80003800200 */
[----:B------:R-:W-:Y:S05]  /*44e0*/  @!P0 BRA `(.L_x_353) ;  /* 0x0000000000408947 */ /* 0x000fea0003800000 */
[----:B------:R-:W-:Y:S01]  /*44f0*/  MOV R0, 0x110 ;  /* 0x0000011000007802 */ /* 0x000fe20000000f00 */
[----:B------:R-:W4:Y:S01]  /*4500*/  LDCU.64 UR4, c[0x4][0xb8] ;  /* 0x01001700ff0477ac */ /* 0x000f220008000a00 */
[----:B------:R-:W-:Y:S02]  /*4510*/  HFMA2 R8, -RZ, RZ, 0, 1.54972076416015625e-05 ;  /* 0x00000104ff087431 */ /* 0x000fe400000001ff */
[----:B-1----:R-:W-:Y:S01]  /*4520*/  IMAD.MOV.U32 R12, RZ, RZ, 0x1 ;  /* 0x00000001ff0c7424 */ /* 0x002fe200078e00ff */
[----:B------:R1:W0:Y:S01]  /*4530*/  LDC.64 R14, c[0x4][R0] ;  /* 0x01000000000e7b82 */ /* 0x0002220000000a00 */
[----:B------:R-:W5:Y:S01]  /*4540*/  LDCU.64 UR6, c[0x4][0xc0] ;  /* 0x01001800ff0677ac */ /* 0x000f620008000a00 */
[----:B------:R-:W-:Y:S01]  /*4550*/  IMAD.MOV.U32 R13, RZ, RZ, RZ ;  /* 0x000000ffff0d7224 */ /* 0x000fe200078e00ff */
[----:B------:R-:W2:Y:S01]  /*4560*/  LDCU.64 UR8, c[0x4][0x40] ;  /* 0x01000800ff0877ac */ /* 0x000ea20008000a00 */
[----:B----4-:R-:W-:Y:S02]  /*4570*/  IMAD.U32 R4, RZ, RZ, UR4 ;  /* 0x00000004ff047e24 */ /* 0x010fe4000f8e00ff */
[----:B------:R-:W-:-:S02]  /*4580*/  IMAD.U32 R5, RZ, RZ, UR5 ;  /* 0x00000005ff057e24 */ /* 0x000fc4000f8e00ff */
[----:B-----5:R-:W-:Y:S02]  /*4590*/  IMAD.U32 R6, RZ, RZ, UR6 ;  /* 0x00000006ff067e24 */ /* 0x020fe4000f8e00ff */
[----:B------:R-:W-:Y:S02]  /*45a0*/  IMAD.U32 R7, RZ, RZ, UR7 ;  /* 0x00000007ff077e24 */ /* 0x000fe4000f8e00ff */
[----:B--2---:R-:W-:Y:S02]  /*45b0*/  IMAD.U32 R10, RZ, RZ, UR8 ;  /* 0x00000008ff0a7e24 */ /* 0x004fe4000f8e00ff */
[----:B-1----:R-:W-:-:S07]  /*45c0*/  IMAD.U32 R11, RZ, RZ, UR9 ;  /* 0x00000009ff0b7e24 */ /* 0x002fce000f8e00ff */
[----:B------:R-:W-:-:S07]  /*45d0*/  LEPC R20, `(.L_x_353) ;  /* 0x000000001014794e */ /* 0x000fce0000000000 */
[----:B0--3--:R-:W-:Y:S05]  /*45e0*/  CALL.ABS.NOINC R14 ;  /* 0x000000000e007343 */ /* 0x009fea0003c00000 */
.L_x_353:
[----:B------:R-:W-:Y:S05]  /*45f0*/  BSYNC.RECONVERGENT B6 ;  /* 0x0000000000067941 */ /* 0x000fea0003800200 */
.L_x_352:
[----:B------:R-:W-:Y:S01]  /*4600*/  ISETP.GT.U32.AND P0, PT, R36, 0x3, PT ;  /* 0x000000032400780c */ /* 0x000fe20003f04070 */
[----:B------:R-:W-:-:S12]  /*4610*/  BSSY.RECONVERGENT B7, `(.L_x_354) ;  /* 0x0000d66000077945 */ /* 0x000fd80003800200 */
[----:B------:R-:W-:Y:S05]  /*4620*/  @P0 BRA `(.L_x_355) ;  /* 0x000000d400900947 */ /* 0x000fea0003800000 */
[----:B------:R-:W-:Y:S01]  /*4630*/  ISETP.GE.U32.AND P0, PT, R33, 0x4, PT ;  /* 0x000000042100780c */ /* 0x000fe20003f06070 */
[----:B------:R-:W-:-:S12]  /*4640*/  BSSY.RECONVERGENT B6, `(.L_x_356) ;  /* 0x0000012000067945 */ /* 0x000fd80003800200 */
[----:B------:R-:W-:Y:S05]  /*4650*/  @!P0 BRA `(.L_x_357) ;  /* 0x0000000000408947 */ /* 0x000fea0003800000 */
[----:B------:R-:W-:Y:S01]  /*4660*/  MOV R0, 0x110 ;  /* 0x0000011000007802 */ /* 0x000fe20000000f00 */
[----:B------:R-:W4:Y:S01]  /*4670*/  LDCU.64 UR4, c[0x4][0xb8] ;  /* 0x01001700ff0477ac */ /* 0x000f220008000a00 */
[----:B------:R-:W-:Y:S02]  /*4680*/  IMAD.MOV.U32 R8, RZ, RZ, 0x104 ;  /* 0x00000104ff087424 */ /* 0x000fe400078e00ff */
[----:B-1----:R1:W0:Y:S01]  /*4690*/  LDC.64 R14, c[0x4][R0] ;  /* 0x01000000000e7b82 */ /* 0x0022220000000a00 */
[----:B------:R-:W5:Y:S01]  /*46a0*/  LDCU.64 UR6, c[0x4][0xc0] ;  /* 0x01001800ff0677ac */ /* 0x000f620008000a00 */
[----:B------:R-:W-:Y:S02]  /*46b0*/  IMAD.MOV.U32 R12, RZ, RZ, 0x1 ;  /* 0x00000001ff0c7424 */ /* 0x000fe400078e00ff */
[----:B------:R-:W-:Y:S01]  /*46c0*/  IMAD.MOV.U32 R13, RZ, RZ, RZ ;  /* 0x000000ffff0d7224 */ /* 0x000fe200078e00ff */
[----:B------:R-:W2:Y:S01]  /*46d0*/  LDCU.64 UR8, c[0x4][0x40] ;  /* 0x01000800ff0877ac */ /* 0x000ea20008000a00 */
[----:B----4-:R-:W-:-:S02]  /*46e0*/  IMAD.U32 R4, RZ, RZ, UR4 ;  /* 0x00000004ff047e24 */ /* 0x010fc4000f8e00ff */
[----:B------:R-:W-:Y:S02]  /*46f0*/  IMAD.U32 R5, RZ, RZ, UR5 ;  /* 0x00000005ff057e24 */ /* 0x000fe4000f8e00ff */
[----:B-----5:R-:W-:Y:S02]  /*4700*/  IMAD.U32 R6, RZ, RZ, UR6 ;  /* 0x00000006ff067e24 */ /* 0x020fe4000f8e00ff */
[----:B------:R-:W-:Y:S02]  /*4710*/  IMAD.U32 R7, RZ, RZ, UR7 ;  /* 0x00000007ff077e24 */ /* 0x000fe4000f8e00ff */
[----:B--2---:R-:W-:Y:S02]  /*4720*/  IMAD.U32 R10, RZ, RZ, UR8 ;  /* 0x00000008ff0a7e24 */ /* 0x004fe4000f8e00ff */
[----:B-1----:R-:W-:-:S07]  /*4730*/  IMAD.U32 R11, RZ, RZ, UR9 ;  /* 0x00000009ff0b7e24 */ /* 0x002fce000f8e00ff */
[----:B------:R-:W-:-:S07]  /*4740*/  LEPC R20, `(.L_x_357) ;  /* 0x000000001014794e */ /* 0x000fce0000000000 */
[----:B0--3--:R-:W-:Y:S05]  /*4750*/  CALL.ABS.NOINC R14 ;  /* 0x000000000e007343 */ /* 0x009fea0003c00000 */
.L_x_357:
[----:B------:R-:W-:Y:S05]  /*4760*/  BSYNC.RECONVERGENT B6 ;  /* 0x0000000000067941 */ /* 0x000fea0003800200 */
.L_x_356:
[----:B------:R-:W-:-:S13]  /*4770*/  ISETP.GT.U32.AND P0, PT, R33, 0x3, PT ;  /* 0x000000032100780c */ /* 0x000fda0003f04070 */
[----:B------:R-:W-:Y:S05]  /*4780*/  @P0 BRA `(.L_x_355) ;  /* 0x000000d400380947 */ /* 0x000fea0003800000 */
[----:B------:R-:W-:Y:S01]  /*4790*/  IADD3 R0, PT, PT, R16, 0x4, RZ ;  /* 0x0000000410007810 */ /* 0x000fe20007ffe0ff */
[----:B------:R-:W-:Y:S01]  /*47a0*/  IMAD.SHL.U32 R4, R33, 0x40, RZ ;  /* 0x0000004021047824 */ /* 0x000fe200078e00ff */
[----:B------:R-:W-:Y:S01]  /*47b0*/  ISETP.GE.U32.AND P0, PT, R22, 0xc, PT ;  /* 0x0000000c1600780c */ /* 0x000fe20003f06070 */
[----:B------:R-:W-:Y:S01]  /*47c0*/  IMAD.SHL.U32 R36, R36, 0x10, RZ ;  /* 0x0000001024247824 */ /* 0x000fe200078e00ff */
[----:B------:R-:W-:-:S05]  /*47d0*/  LEA.HI R0, R0, UR38, RZ, 0x1d ;  /* 0x0000002600007c11 */ /* 0x000fca000f8fe8ff */
[----:B0-----:R-:W0:Y:S02]  /*47e0*/  LDS.U8 R3, [R0] ;  /* 0x0000000000037984 */ /* 0x001e240000000000 */
[----:B0-----:R-:W-:-:S04]  /*47f0*/  LOP3.LUT R3, R3, 0xf, RZ, 0xc0, !PT ;  /* 0x0000000f03037812 */ /* 0x001fc800078ec0ff */
[----:B------:R-:W-:-:S05]  /*4800*/  LOP3.LUT R3, R3, R4, R36, 0xfe, !PT ;  /* 0x0000000403037212 */ /* 0x000fca00078efe24 */
[----:B------:R4:W-:Y:S01]  /*4810*/  STS.U8 [R0], R3 ;  /* 0x0000000300007388 */ /* 0x0009e20000000000 */
[----:B------:R-:W-:Y:S05]  /*4820*/  @!P0 BRA `(.L_x_329) ;  /* 0x000000d400348947 */ /* 0x000fea0003800000 */
[----:B----4-:R-:W0:Y:S01]  /*4830*/  LDS.U16 R3, [R30+0xc010] ;  /* 0x00c010001e037984 */ /* 0x010e220000000400 */
[----:B------:R-:W-:Y:S01]  /*4840*/  BSSY.RECONVERGENT B0, `(.L_x_358) ;  /* 0x0000012000007945 */ /* 0x000fe20003800200 */
[----:B------:R-:W-:Y:S02]  /*4850*/  IMAD.MOV.U32 R5, RZ, RZ, RZ ;  /* 0x000000ffff057224 */ /* 0x000fe400078e00ff */
[----:B------:R-:W-:Y:S02]  /*4860*/  IMAD.MOV.U32 R36, RZ, RZ, RZ ;  /* 0x000000ffff247224 */ /* 0x000fe400078e00ff */
[----:B------:R-:W-:Y:S01]  /*4870*/  IMAD.MOV.U32 R33, RZ, RZ, RZ ;  /* 0x000000ffff217224 */ /* 0x000fe200078e00ff */
[----:B0-----:R-:W-:-:S13]  /*4880*/  LOP3.LUT P0, RZ, R3, 0x7fff, RZ, 0xc0, !PT ;  /* 0x00007fff03ff7812 */ /* 0x001fda000780c0ff */
[----:B------:R-:W-:Y:S01]  /*4890*/  @P0 STS.U16 [R32+0x4008], R3 ;  /* 0x0040080320000388 */ /* 0x000fe20000000400 */
[----:B------:R-:W-:-:S03]  /*48a0*/  @P0 IMAD.MOV.U32 R5, RZ, RZ, 0x1 ;  /* 0x00000001ff050424 */ /* 0x000fc600078e00ff */
[----:B------:R-:W0:Y:S02]  /*48b0*/  LDS.U16 R0, [R30+0xc012] ;  /* 0x00c012001e007984 */ /* 0x000e240000000400 */
        /* <DEDUP_REMOVED lines=10> */
.L_x_359:
[----:B------:R-:W-:Y:S05]  /*4960*/  BSYNC.RECONVERGENT B0 ;  /* 0x0000000000007941 */ /* 0x000fea0003800200 */
.L_x_358:
[----:B------:R-:W0:Y:S01]  /*4970*/  LDS.U16 R0, [R30+0xc014] ;  /* 0x00c014001e007984 */ /* 0x000e220000000400 */
[----:B------:R-:W-:Y:S01]  /*4980*/  BSSY.RECONVERGENT B0, `(.L_x_360) ;  /* 0x000000b000007945 */ /* 0x000fe20003800200 */
        /* <DEDUP_REMOVED lines=10> */
.L_x_361:
[----:B------:R-:W-:Y:S05]  /*4a30*/  BSYNC.RECONVERGENT B0 ;  /* 0x0000000000007941 */ /* 0x000fea0003800200 */
.L_x_360:
        /* <DEDUP_REMOVED lines=12> */
.L_x_363:
[----:B------:R-:W-:Y:S05]  /*4b00*/  BSYNC.RECONVERGENT B0 ;  /* 0x0000000000007941 */ /* 0x000fea0003800200 */
.L_x_362:
        /* <DEDUP_REMOVED lines=9> */
.L_x_365:
[----:B------:R-:W0:Y:S01]  /*4ba0*/  LDS.U16 R0, [R32+0x4008] ;  /* 0x0040080020007984 */ /* 0x000e220000000400 */
[----:B------:R-:W-:Y:S02]  /*4bb0*/  HFMA2 R36, -RZ, RZ, 0, 0 ;  /* 0x00000000ff247431 */ /* 0x000fe400000001ff */
[----:B------:R-:W-:Y:S01]  /*4bc0*/  IMAD.MOV.U32 R33, RZ, RZ, 0x3 ;  /* 0x00000003ff217424 */ /* 0x000fe200078e00ff */
[----:B0-----:R-:W-:-:S05]  /*4bd0*/  PRMT R3, RZ, 0x5410, R0 ;  /* 0x00005410ff037816 */ /* 0x001fca0000000000 */
[----:B------:R0:W-:Y:S02]  /*4be0*/  STS [R32+0x4008], R3 ;  /* 0x0040080320007388 */ /* 0x0001e40000000800 */
.L_x_366:
[----:B------:R-:W-:Y:S05]  /*4bf0*/  BSYNC.RECONVERGENT B0 ;  /* 0x0000000000007941 */ /* 0x000fea0003800200 */
.L_x_364:
[----:B------:R-:W-:Y:S01]  /*4c00*/  ISETP.GE.U32.AND P0, PT, R36, 0x4, PT ;  /* 0x000000042400780c */ /* 0x000fe20003f06070 */
[----:B------:R-:W-:-:S12]  /*4c10*/  BSSY.RECONVERGENT B6, `(.L_x_367) ;  /* 0x0000012000067945 */ /* 0x000fd80003800200 */
[----:B------:R-:W-:Y:S05]  /*4c20*/  @!P0 BRA `(.L_x_368) ;  /* 0x0000000000408947 */ /* 0x000fea0003800000 */
[----:B------:R-:W-:Y:S01]  /*4c30*/  MOV R0, 0x110 ;  /* 0x0000011000007802 */ /* 0x000fe20000000f00 */
[----:B------:R-:W5:Y:S01]  /*4c40*/  LDCU.64 UR4, c[0x4][0xb8] ;  /* 0x01001700ff0477ac */ /* 0x000f620008000a00 */
[----:B------:R-:W-:Y:S02]  /*4c50*/  IMAD.MOV.U32 R8, RZ, RZ, 0x104 ;  /* 0x00000104ff087424 */ /* 0x000fe400078e00ff */
[----:B-1----:R1:W0:Y:S01]  /*4c60*/  LDC.64 R14, c[0x4][R0] ;  /* 0x01000000000e7b82 */ /* 0x0022220000000a00 */
[----:B------:R-:W2:Y:S01]  /*4c70*/  LDCU.64 UR6, c[0x4][0xc0] ;  /* 0x01001800ff0677ac */ /* 0x000ea20008000a00 */
[----:B------:R-:W-:Y:S02]  /*4c80*/  IMAD.MOV.U32 R12, RZ, RZ, 0x1 ;  /* 0x00000001ff0c7424 */ /* 0x000fe400078e00ff */
[----:B------:R-:W-:Y:S01]  /*4c90*/  IMAD.MOV.U32 R13, RZ, RZ, RZ ;  /* 0x000000ffff0d7224 */ /* 0x000fe200078e00ff */
[----:B------:R-:W3:Y:S01]  /*4ca0*/  LDCU.64 UR8, c[0x4][0x40] ;  /* 0x01000800ff0877ac */ /* 0x000ee20008000a00 */
[----:B-----5:R-:W-:-:S02]  /*4cb0*/  IMAD.U32 R4, RZ, RZ, UR4 ;  /* 0x00000004ff047e24 */ /* 0x020fc4000f8e00ff */
[----:B------:R-:W-:Y:S02]  /*4cc0*/  IMAD.U32 R5, RZ, RZ, UR5 ;  /* 0x00000005ff057e24 */ /* 0x000fe4000f8e00ff */
[----:B--2---:R-:W-:Y:S02]  /*4cd0*/  IMAD.U32 R6, RZ, RZ, UR6 ;  /* 0x00000006ff067e24 */ /* 0x004fe4000f8e00ff */
[----:B------:R-:W-:Y:S02]  /*4ce0*/  IMAD.U32 R7, RZ, RZ, UR7 ;  /* 0x00000007ff077e24 */ /* 0x000fe4000f8e00ff */
[----:B---3--:R-:W-:Y:S02]  /*4cf0*/  IMAD.U32 R10, RZ, RZ, UR8 ;  /* 0x00000008ff0a7e24 */ /* 0x008fe4000f8e00ff */
[----:B-1----:R-:W-:-:S07]  /*4d00*/  IMAD.U32 R11, RZ, RZ, UR9 ;  /* 0x00000009ff0b7e24 */ /* 0x002fce000f8e00ff */
[----:B------:R-:W-:-:S07]  /*4d10*/  LEPC R20, `(.L_x_368) ;  /* 0x000000001014794e */ /* 0x000fce0000000000 */
[----:B0---4-:R-:W-:Y:S05]  /*4d20*/  CALL.ABS.NOINC R14 ;  /* 0x000000000e007343 */ /* 0x011fea0003c00000 */
.L_x_368:
[----:B------:R-:W-:Y:S05]  /*4d30*/  BSYNC.RECONVERGENT B6 ;  /* 0x0000000000067941 */ /* 0x000fea0003800200 */
.L_x_367:
[----:B------:R-:W-:-:S13]  /*4d40*/  ISETP.GT.U32.AND P0, PT, R36, 0x3, PT ;  /* 0x000000032400780c */ /* 0x000fda0003f04070 */
[----:B------:R-:W-:Y:S05]  /*4d50*/  @P0 BRA `(.L_x_355) ;  /* 0x000000cc00c40947 */ /* 0x000fea0003800000 */
        /* <DEDUP_REMOVED lines=12> */
[----:B------:R-:W-:Y:S01]  /*4e20*/  IMAD.U32 R5, RZ, RZ, UR5 ;  /* 0x00000005ff057e24 */ /* 0x000fe2000f8e00ff */
[----:B--2---:R-:W-:Y:S01]  /*4e30*/  MOV R6, UR6 ;  /* 0x0000000600067c02 */ /* 0x004fe20008000f00 */
[----:B------:R-:W-:Y:S02]  /*4e40*/  IMAD.U32 R7, RZ, RZ, UR7 ;  /* 0x00000007ff077e24 */ /* 0x000fe4000f8e00ff */
[----:B---3--:R-:W-:Y:S02]  /*4e50*/  IMAD.U32 R10, RZ, RZ, UR8 ;  /* 0x00000008ff0a7e24 */ /* 0x008fe4000f8e00ff */
[----:B-1----:R-:W-:-:S07]  /*4e60*/  IMAD.U32 R11, RZ, RZ, UR9 ;  /* 0x00000009ff0b7e24 */ /* 0x002fce000f8e00ff */
[----:B------:R-:W-:-:S07]  /*4e70*/  LEPC R20, `(.L_x_370) ;  /* 0x000000001014794e */ /* 0x000fce0000000000 */
[----:B0---4-:R-:W-:Y:S05]  /*4e80*/  CALL.ABS.NOINC R14 ;  /* 0x000000000e007343 */ /* 0x011fea0003c00000 */
.L_x_370:
[----:B------:R-:W-:Y:S05]  /*4e90*/  BSYNC.RECONVERGENT B6 ;  /* 0x0000000000067941 */ /* 0x000fea0003800200 */
.L_x_369:
[----:B------:R-:W-:-:S13]  /*4ea0*/  ISETP.GT.U32.AND P0, PT, R33, 0x3, PT ;  /* 0x000000032100780c */ /* 0x000fda0003f04070 */
[----:B------:R-:W-:Y:S05]  /*4eb0*/  @P0 BRA `(.L_x_355) ;  /* 0x000000cc006c0947 */ /* 0x000fea0003800000 */
[----:B------:R-:W5:Y:S01]  /*4ec0*/  LDS.U8 R0, [R17+UR38+0x1] ;  /* 0x0000012611007984 */ /* 0x000f620008000000 */
[----:B------:R-:W-:Y:S01]  /*4ed0*/  IMAD.SHL.U32 R33, R33, 0x4, RZ ;  /* 0x0000000421217824 */ /* 0x000fe200078e00ff */
[----:B------:R-:W-:Y:S02]  /*4ee0*/  ISETP.GE.U32.AND P0, PT, R22, 0x10, PT ;  /* 0x000000101600780c */ /* 0x000fe40003f06070 */
[----:B-----5:R-:W-:-:S04]  /*4ef0*/  LOP3.LUT R0, R0, 0xf0, RZ, 0xc0, !PT ;  /* 0x000000f000007812 */ /* 0x020fc800078ec0ff */
[----:B------:R-:W-:-:S05]  /*4f00*/  LOP3.LUT R0, R0, R33, R36, 0xfe, !PT ;  /* 0x0000002100007212 */ /* 0x000fca00078efe24 */
[----:B------:R0:W-:Y:S02]  /*4f10*/  STS.U8 [R17+UR38+0x1], R0 ;  /* 0x0000010011007988 */ /* 0x0001e40008000026 */
[----:B------:R-:W-:Y:S05]  /*4f20*/  @!P0 BRA `(.L_x_329) ;  /* 0x000000cc00748947 */ /* 0x000fea0003800000 */
[----:B0-----:R-:W0:Y:S01]  /*4f30*/  LDS.U16 R3, [R30+0xc018] ;  /* 0x00c018001e037984 */ /* 0x001e220000000400 */
        /* <DEDUP_REMOVED lines=18> */
.L_x_372:
[----:B------:R-:W-:Y:S05]  /*5060*/  BSYNC.RECONVERGENT B0 ;  /* 0x0000000000007941 */ /* 0x000fea0003800200 */
.L_x_371:
        /* <DEDUP_REMOVED lines=12> */
.L_x_374:
[----:B------:R-:W-:Y:S05]  /*5130*/  BSYNC.RECONVERGENT B0 ;  /* 0x0000000000007941 */ /* 0x000fea0003800200 */
.L_x_373:
        /* <DEDUP_REMOVED lines=12> */
.L_x_376:
[----:B------:R-:W-:Y:S05]  /*5200*/  BSYNC.RECONVERGENT B0 ;  /* 0x0000000000007941 */ /* 0x000fea0003800200 */
.L_x_375:
        /* <DEDUP_REMOVED lines=9> */
.L_x_378:
[----:B------:R-:W0:Y:S01]  /*52a0*/  LDS.U16 R0, [R32+0x400c] ;  /* 0x00400c0020007984 */ /* 0x000e220000000400 */
[----:B------:R-:W-:Y:S02]  /*52b0*/  IMAD.MOV.U32 R33, RZ, RZ, 0x3 ;  /* 0x00000003ff217424 */ /* 0x000fe400078e00ff */
[----:B------:R-:W-:Y:S01]  /*52c0*/  IMAD.MOV.U32 R36, RZ, RZ, RZ ;  /* 0x000000ffff247224 */ /* 0x000fe200078e00ff */
[----:B0-----:R-:W-:-:S05]  /*52d0*/  PRMT R3, RZ, 0x5410, R0 ;  /* 0x00005410ff037816 */ /* 0x001fca0000000000 */
[----:B------:R0:W-:Y:S02]  /*52e0*/  STS [R32+0x400c], R3 ;  /* 0x00400c0320007388 */ /* 0x0001e40000000800 */
.L_x_379:
[----:B------:R-:W-:Y:S05]  /*52f0*/  BSYNC.RECONVERGENT B0 ;  /* 0x0000000000007941 */ /* 0x000fea0003800200 */
.L_x_377:
[----:B------:R-:W-:Y:S01]  /*5300*/  ISETP.GE.U32.AND P0, PT, R36, 0x4, PT ;  /* 0x000000042400780c */ /* 0x000fe20003f06070 */
[----:B------:R-:W-:-:S12]  /*5310*/  BSSY.RECONVERGENT B6, `(.L_x_380) ;  /* 0x0000012000067945 */ /* 0x000fd80003800200 */
[----:B------:R-:W-:Y:S05]  /*5320*/  @!P0 BRA `(.L_x_381) ;  /* 0x0000000000408947 */ /* 0x000fea0003800000 */
[----:B------:R-:W-:Y:S01]  /*5330*/  MOV R0, 0x110 ;  /* 0x0000011000007802 */ /* 0x000fe20000000f00 */
[----:B------:R-:W5:Y:S01]  /*5340*/  LDCU.64 UR4, c[0x4][0xb8] ;  /* 0x01001700ff0477ac */ /* 0x000f620008000a00 */
[----:B------:R-:W-:Y:S02]  /*5350*/  HFMA2 R8, -RZ, RZ, 0, 1.54972076416015625e-05 ;  /* 0x00000104ff087431 */ /* 0x000fe400000001ff */
[----:B-1----:R-:W-:Y:S01]  /*5360*/  IMAD.MOV.U32 R12, RZ, RZ, 0x1 ;  /* 0x00000001ff0c7424 */ /* 0x002fe200078e00ff */
[----:B------:R1:W0:Y:S01]  /*5370*/  LDC.64 R14, c[0x4][R0] ;  /* 0x01000000000e7b82 */ /* 0x0002220000000a00 */
[----:B------:R-:W2:Y:S01]  /*5380*/  LDCU.64 UR6, c[0x4][0xc0] ;  /* 0x01001800ff0677ac */ /* 0x000ea20008000a00 */
[----:B------:R-:W-:Y:S01]  /*5390*/  IMAD.MOV.U32 R13, RZ, RZ, RZ ;  /* 0x000000ffff0d7224 */ /* 0x000fe200078e00ff */
[----:B------:R-:W3:Y:S01]  /*53a0*/  LDCU.64 UR8, c[0x4][0x40] ;  /* 0x01000800ff0877ac */ /* 0x000ee20008000a00 */
[----:B-----5:R-:W-:Y:S02]  /*53b0*/  IMAD.U32 R4, RZ, RZ, UR4 ;  /* 0x00000004ff047e24 */ /* 0x020fe4000f8e00ff */
[----:B------:R-:W-:-:S02]  /*53c0*/  IMAD.U32 R5, RZ, RZ, UR5 ;  /* 0x00000005ff057e24 */ /* 0x000fc4000f8e00ff */
[----:B--2---:R-:W-:Y:S02]  /*53d0*/  IMAD.U32 R6, RZ, RZ, UR6 ;  /* 0x00000006ff067e24 */ /* 0x004fe4000f8e00ff */
[----:B------:R-:W-:Y:S02]  /*53e0*/  IMAD.U32 R7, RZ, RZ, UR7 ;  /* 0x00000007ff077e24 */ /* 0x000fe4000f8e00ff */
[----:B---3--:R-:W-:Y:S02]  /*53f0*/  IMAD.U32 R10, RZ, RZ, UR8 ;  /* 0x00000008ff0a7e24 */ /* 0x008fe4000f8e00ff */
[----:B-1----:R-:W-:-:S07]  /*5400*/  IMAD.U32 R11, RZ, RZ, UR9 ;  /* 0x00000009ff0b7e24 */ /* 0x002fce000f8e00ff */
[----:B------:R-:W-:-:S07]  /*5410*/  LEPC R20, `(.L_x_381) ;  /* 0x000000001014794e */ /* 0x000fce0000000000 */
[----:B0---4-:R-:W-:Y:S05]  /*5420*/  CALL.ABS.NOINC R14 ;  /* 0x000000000e007343 */ /* 0x011fea0003c00000 */
.L_x_381:
[----:B------:R-:W-:Y:S05]  /*5430*/  BSYNC.RECONVERGENT B6 ;  /* 0x0000000000067941 */ /* 0x000fea0003800200 */
.L_x_380:
        /* <DEDUP_REMOVED lines=21> */
.L_x_383:
[----:B------:R-:W-:Y:S05]  /*5590*/  BSYNC.RECONVERGENT B6 ;  /* 0x0000000000067941 */ /* 0x000fea0003800200 */
.L_x_382:
        /* <DEDUP_REMOVED lines=31> */
.L_x_385:
[----:B------:R-:W-:Y:S05]  /*5790*/  BSYNC.RECONVERGENT B0 ;  /* 0x0000000000007941 */ /* 0x000fea0003800200 */
.L_x_384:
        /* <DEDUP_REMOVED lines=12> */
.L_x_387:
[----:B------:R-:W-:Y:S05]  /*5860*/  BSYNC.RECONVERGENT B0 ;  /* 0x0000000000007941 */ /* 0x000fea0003800200 */
.L_x_386:
        /* <DEDUP_REMOVED lines=12> */
.L_x_389:
[----:B------:R-:W-:Y:S05]  /*5930*/  BSYNC.RECONVERGENT B0 ;  /* 0x0000000000007941 */ /* 0x000fea0003800200 */
.L_x_388:
        /* <DEDUP_REMOVED lines=9> */
.L_x_391:
[----:B------:R-:W0:Y:S01]  /*59d0*/  LDS.U16 R0, [R32+0x4010] ;  /* 0x0040100020007984 */ /* 0x000e220000000400 */
[----:B------:R-:W-:Y:S02]  /*59e0*/  HFMA2 R36, -RZ, RZ, 0, 0 ;  /* 0x00000000ff247431 */ /* 0x000fe400000001ff */
[----:B------:R-:W-:Y:S01]  /*59f0*/  IMAD.MOV.U32 R33, RZ, RZ, 0x3 ;  /* 0x00000003ff217424 */ /* 0x000fe200078e00ff */
[----:B0-----:R-:W-:-:S05]  /*5a00*/  PRMT R3, RZ, 0x5410, R0 ;  /* 0x00005410ff037816 */ /* 0x001fca0000000000 */
[----:B------:R0:W-:Y:S02]  /*5a10*/  STS [R32+0x4010], R3 ;  /* 0x0040100320007388 */ /* 0x0001e40000000800 */
.L_x_392:
[----:B------:R-:W-:Y:S05]  /*5a20*/  BSYNC.RECONVERGENT B0 ;  /* 0x0000000000007941 */ /* 0x000fea0003800200 */
.L_x_390:
        /* <DEDUP_REMOVED lines=19> */
.L_x_394:
[----:B------:R-:W-:Y:S05]  /*5b60*/  BSYNC.RECONVERGENT B6 ;  /* 0x0000000000067941 */ /* 0x000fea0003800200 */
.L_x_393:
        /* <DEDUP_REMOVED lines=21> */
.L_x_396:
[----:B------:R-:W-:Y:S05]  /*5cc0*/  BSYNC.RECONVERGENT B6 ;  /* 0x0000000000067941 */ /* 0x000fea0003800200 */
.L_x_395:
        /* <DEDUP_REMOVED lines=28> */
.L_x_398:
[----:B------:R-:W-:Y:S05]  /*5e90*/  BSYNC.RECONVERGENT B0 ;  /* 0x0000000000007941 */ /* 0x000fea0003800200 */
.L_x_397:
        /* <DEDUP_REMOVED lines=12> */
.L_x_400:
[----:B------:R-:W-:Y:S05]  /*5f60*/  BSYNC.RECONVERGENT B0 ;  /* 0x0000000000007941 */ /* 0x000fea0003800200 */
.L_x_399:
        /* <DEDUP_REMOVED lines=12> */
.L_x_402:
[----:B------:R-:W-:Y:S05]  /*6030*/  BSYNC.RECONVERGENT B0 ;  /* 0x0000000000007941 */ /* 0x000fea0003800200 */
.L_x_401:
        /* <DEDUP_REMOVED lines=9> */
.L_x_404:
[----:B------:R-:W0:Y:S01]  /*60d0*/  LDS.U16 R0, [R32+0x4014] ;  /* 0x0040140020007984 */ /* 0x000e220000000400 */
[----:B------:R-:W-:Y:S02]  /*60e0*/  IMAD.MOV.U32 R33, RZ, RZ, 0x3 ;  /* 0x00000003ff217424 */ /* 0x000fe400078e00ff */
[----:B------:R-:W-:Y:S01]  /*60f0*/  IMAD.MOV.U32 R36, RZ, RZ, RZ ;  /* 0x000000ffff247224 */ /* 0x000fe200078e00ff */
[----:B0-----:R-:W-:-:S05]  /*6100*/  PRMT R3, RZ, 0x5410, R0 ;  /* 0x00005410ff037816 */ /* 0x001fca0000000000 */
[----:B------:R0:W-:Y:S02]  /*6110*/  STS [R32+0x4014], R3 ;  /* 0x0040140320007388 */ /* 0x0001e40000000800 */
.L_x_405:
[----:B------:R-:W-:Y:S05]  /*6120*/  BSYNC.RECONVERGENT B0 ;  /* 0x0000000000007941 */ /* 0x000fea0003800200 */
.L_x_403:
        /* <DEDUP_REMOVED lines=19> */
.L_x_407:
[----:B------:R-:W-:Y:S05]  /*6260*/  BSYNC.RECONVERGENT B6 ;  /* 0x0000000000067941 */ /* 0x000fea0003800200 */
.L_x_406:
        /* <DEDUP_REMOVED lines=21> */
.L_x_409:
[----:B------:R-:W-:Y:S05]  /*63c0*/  BSYNC.RECONVERGENT B6 ;  /* 0x0000000000067941 */ /* 0x000fea0003800200 */
.L_x_408:
        /* <DEDUP_REMOVED lines=31> */
.L_x_411:
[----:B------:R-:W-:Y:S05]  /*65c0*/  BSYNC.RECONVERGENT B0 ;  /* 0x0000000000007941 */ /* 0x000fea0003800200 */
.L_x_410:
        /* <DEDUP_REMOVED lines=12> */
.L_x_413:
[----:B------:R-:W-:Y:S05]  /*6690*/  BSYNC.RECONVERGENT B0 ;  /* 0x0000000000007941 */ /* 0x000fea0003800200 */
.L_x_412:
        /* <DEDUP_REMOVED lines=12> */
.L_x_415:
[----:B------:R-:W-:Y:S05]  /*6760*/  BSYNC.RECONVERGENT B0 ;  /* 0x0000000000007941 */ /* 0x000fea0003800200 */
.L_x_414:
        /* <DEDUP_REMOVED lines=9> */
.L_x_417:
[----:B------:R-:W0:Y:S01]  /*6800*/  LDS.U16 R0, [R32+0x4018] ;  /* 0x0040180020007984 */ /* 0x000e220000000400 */
[----:B------:R-:W-:Y:S02]  /*6810*/  HFMA2 R36, -RZ, RZ, 0, 0 ;  /* 0x00000000ff247431 */ /* 0x000fe400000001ff */
[----:B------:R-:W-:Y:S01]  /*6820*/  IMAD.MOV.U32 R33, RZ, RZ, 0x3 ;  /* 0x00000003ff217424 */ /* 0x000fe200078e00ff */
[----:B0-----:R-:W-:-:S05]  /*6830*/  PRMT R3, RZ, 0x5410, R0 ;  /* 0x00005410ff037816 */ /* 0x001fca0000000000 */
[----:B------:R0:W-:Y:S02]  /*6840*/  STS [R32+0x4018], R3 ;  /* 0x0040180320007388 */ /* 0x0001e40000000800 */
.L_x_418:
[----:B------:R-:W-:Y:S05]  /*6850*/  BSYNC.RECONVERGENT B0 ;  /* 0x0000000000007941 */ /* 0x000fea0003800200 */
.L_x_416:
        /* <DEDUP_REMOVED lines=19> */
.L_x_420:
[----:B------:R-:W-:Y:S05]  /*6990*/  BSYNC.RECONVERGENT B6 ;  /* 0x0000000000067941 */ /* 0x000fea0003800200 */
.L_x_419:
        /* <DEDUP_REMOVED lines=21> */
.L_x_422:
[----:B------:R-:W-:Y:S05]  /*6af0*/  BSYNC.RECONVERGENT B6 ;  /* 0x0000000000067941 */ /* 0x000fea0003800200 */
.L_x_421:
        /* <DEDUP_REMOVED lines=28> */
.L_x_424:
[----:B------:R-:W-:Y:S05]  /*6cc0*/  BSYNC.RECONVERGENT B0 ;  /* 0x0000000000007941 */ /* 0x000fea0003800200 */
.L_x_423:
        /* <DEDUP_REMOVED lines=12> */
.L_x_426:
[----:B------:R-:W-:Y:S05]  /*6d90*/  BSYNC.RECONVERGENT B0 ;  /* 0x0000000000007941 */ /* 0x000fea0003800200 */
.L_x_425:
        /* <DEDUP_REMOVED lines=12> */
.L_x_428:
[----:B------:R-:W-:Y:S05]  /*6e60*/  BSYNC.RECONVERGENT B0 ;  /* 0x0000000000007941 */ /* 0x000fea0003800200 */
.L_x_427:
        /* <DEDUP_REMOVED lines=9> */
.L_x_430:
[----:B------:R-:W0:Y:S01]  /*6f00*/  LDS.U16 R0, [R32+0x401c] ;  /* 0x00401c0020007984 */ /* 0x000e220000000400 */
[----:B------:R-:W-:Y:S02]  /*6f10*/  IMAD.MOV.U32 R33, RZ, RZ, 0x3 ;  /* 0x00000003ff217424 */ /* 0x000fe400078e00ff */
[----:B------:R-:W-:Y:S01]  /*6f20*/  IMAD.MOV.U32 R36, RZ, RZ, RZ ;  /* 0x000000ffff247224 */ /* 0x000fe200078e00ff */
[----:B0-----:R-:W-:-:S05]  /*6f30*/  PRMT R3, RZ, 0x5410, R0 ;  /* 0x00005410ff037816 */ /* 0x001fca0000000000 */
[----:B------:R0:W-:Y:S02]  /*6f40*/  STS [R32+0x401c], R3 ;  /* 0x00401c0320007388 */ /* 0x0001e40000000800 */
.L_x_431:
[----:B------:R-:W-:Y:S05]  /*6f50*/  BSYNC.RECONVERGENT B0 ;  /* 0x0000000000007941 */ /* 0x000fea0003800200 */
.L_x_429:
        /* <DEDUP_REMOVED lines=19> */
.L_x_433:
[----:B------:R-:W-:Y:S05]  /*7090*/  BSYNC.RECONVERGENT B6 ;  /* 0x0000000000067941 */ /* 0x000fea0003800200 */
.L_x_432:
        /* <DEDUP_REMOVED lines=21> */
.L_x_435:
[----:B------:R-:W-:Y:S05]  /*71f0*/  BSYNC.RECONVERGENT B6 ;  /* 0x0000000000067941 */ /* 0x000fea0003800200 */
.L_x_434:
        /* <DEDUP_REMOVED lines=31> */
.L_x_437:
[----:B------:R-:W-:Y:S05]  /*73f0*/  BSYNC.RECONVERGENT B0 ;  /* 0x0000000000007941 */ /* 0x000fea0003800200 */
.L_x_436:
        /* <DEDUP_REMOVED lines=12> */
.L_x_439:
[----:B------:R-:W-:Y:S05]  /*74c0*/  BSYNC.RECONVERGENT B0 ;  /* 0x0000000000007941 */ /* 0x000fea0003800200 */
.L_x_438:
        /* <DEDUP_REMOVED lines=12> */
.L_x_441:
[----:B------:R-:W-:Y:S05]  /*7590*/  BSYNC.RECONVERGENT B0 ;  /* 0x0000000000007941 */ /* 0x000fea0003800200 */
.L_x_440:
        /* <DEDUP_REMOVED lines=9> */
.L_x_443:
[----:B------:R-:W0:Y:S01]  /*7630*/  LDS.U16 R0, [R32+0x4020] ;  /* 0x0040200020007984 */ /* 0x000e220000000400 */
[----:B------:R-:W-:Y:S02]  /*7640*/  HFMA2 R36, -RZ, RZ, 0, 0 ;  /* 0x00000000ff247431 */ /* 0x000fe400000001ff */
[----:B------:R-:W-:Y:S01]  /*7650*/  IMAD.MOV.U32 R33, RZ, RZ, 0x3 ;  /* 0x00000003ff217424 */ /* 0x000fe200078e00ff */
[----:B0-----:R-:W-:-:S05]  /*7660*/  PRMT R3, RZ, 0x5410, R0 ;  /* 0x00005410ff037816 */ /* 0x001fca0000000000 */
[----:B------:R0:W-:Y:S02]  /*7670*/  STS [R32+0x4020], R3 ;  /* 0x0040200320007388 */ /* 0x0001e40000000800 */
.L_x_444:
[----:B------:R-:W-:Y:S05]  /*7680*/  BSYNC.RECONVERGENT B0 ;  /* 0x0000000000007941 */ /* 0x000fea0003800200 */
.L_x_442:
        /* <DEDUP_REMOVED lines=19> */
.L_x_446:
[----:B------:R-:W-:Y:S05]  /*77c0*/  BSYNC.RECONVERGENT B6 ;  /* 0x0000000000067941 */ /* 0x000fea0003800200 */
.L_x_445:
        /* <DEDUP_REMOVED lines=21> */
.L_x_448:
[----:B------:R-:W-:Y:S05]  /*7920*/  BSYNC.RECONVERGENT B6 ;  /* 0x0000000000067941 */ /* 0x000fea0003800200 */
.L_x_447:
        /* <DEDUP_REMOVED lines=28> */
.L_x_450:
[----:B------:R-:W-:Y:S05]  /*7af0*/  BSYNC.RECONVERGENT B0 ;  /* 0x0000000000007941 */ /* 0x000fea0003800200 */
.L_x_449:
        /* <DEDUP_REMOVED lines=12> */
.L_x_452:
[----:B------:R-:W-:Y:S05]  /*7bc0*/  BSYNC.RECONVERGENT B0 ;  /* 0x0000000000007941 */ /* 0x000fea0003800200 */
.L_x_451:
        /* <DEDUP_REMOVED lines=12> */
.L_x_454:
[----:B------:R-:W-:Y:S05]  /*7c90*/  BSYNC.RECONVERGENT B0 ;  /* 0x0000000000007941 */ /* 0x000fea0003800200 */
.L_x_453:
        /* <DEDUP_REMOVED lines=9> */
.L_x_456:
[----:B------:R-:W0:Y:S01]  /*7d30*/  LDS.U16 R0, [R32+0x4024] ;  /* 0x0040240020007984 */ /* 0x000e220000000400 */
[----:B------:R-:W-:Y:S02]  /*7d40*/  IMAD.MOV.U32 R33, RZ, RZ, 0x3 ;  /* 0x00000003ff217424 */ /* 0x000fe400078e00ff */
[----:B------:R-:W-:Y:S01]  /*7d50*/  IMAD.MOV.U32 R36, RZ, RZ, RZ ;  /* 0x000000ffff247224 */ /* 0x000fe200078e00ff */
[----:B0-----:R-:W-:-:S05]  /*7d60*/  PRMT R3, RZ, 0x5410, R0 ;  /* 0x00005410ff037816 */ /* 0x001fca0000000000 */
[----:B------:R0:W-:Y:S02]  /*7d70*/  STS [R32+0x4024], R3 ;  /* 0x0040240320007388 */ /* 0x0001e40000000800 */
.L_x_457:
[----:B------:R-:W-:Y:S05]  /*7d80*/  BSYNC.RECONVERGENT B0 ;  /* 0x0000000000007941 */ /* 0x000fea0003800200 */
.L_x_455:
        /* <DEDUP_REMOVED lines=19> */
.L_x_459:
[----:B------:R-:W-:Y:S05]  /*7ec0*/  BSYNC.RECONVERGENT B6 ;  /* 0x0000000000067941 */ /* 0x000fea0003800200 */
.L_x_458:
        /* <DEDUP_REMOVED lines=21> */
.L_x_461:
[----:B------:R-:W-:Y:S05]  /*8020*/  BSYNC.RECONVERGENT B6 ;  /* 0x0000000000067941 */ /* 0x000fea0003800200 */
.L_x_460:
        /* <DEDUP_REMOVED lines=31> */
.L_x_463:
[----:B------:R-:W-:Y:S05]  /*8220*/  BSYNC.RECONVERGENT B0 ;  /* 0x0000000000007941 */ /* 0x000fea0003800200 */
.L_x_462:
        /* <DEDUP_REMOVED lines=12> */
.L_x_465:
[----:B------:R-:W-:Y:S05]  /*82f0*/  BSYNC.RECONVERGENT B0 ;  /* 0x0000000000007941 */ /* 0x000fea0003800200 */
.L_x_464:
        /* <DEDUP_REMOVED lines=12> */
.L_x_467:
[----:B------:R-:W-:Y:S05]  /*83c0*/  BSYNC.RECONVERGENT B0 ;  /* 0x0000000000007941 */ /* 0x000fea0003800200 */
.L_x_466:
        /* <DEDUP_REMOVED lines=9> */
.L_x_469:
[----:B------:R-:W0:Y:S01]  /*8460*/  LDS.U16 R0, [R32+0x4028] ;  /* 0x0040280020007984 */ /* 0x000e220000000400 */
[----:B------:R-:W-:Y:S02]  /*8470*/  HFMA2 R36, -RZ, RZ, 0, 0 ;  /* 0x00000000ff247431 */ /* 0x000fe400000001ff */
[----:B------:R-:W-:Y:S01]  /*8480*/  IMAD.MOV.U32 R33, RZ, RZ, 0x3 ;  /* 0x00000003ff217424 */ /* 0x000fe200078e00ff */
[----:B0-----:R-:W-:-:S05]  /*8490*/  PRMT R3, RZ, 0x5410, R0 ;  /* 0x00005410ff037816 */ /* 0x001fca0000000000 */
[----:B------:R0:W-:Y:S02]  /*84a0*/  STS [R32+0x4028], R3 ;  /* 0x0040280320007388 */ /* 0x0001e40000000800 */
.L_x_470:
[----:B------:R-:W-:Y:S05]  /*84b0*/  BSYNC.RECONVERGENT B0 ;  /* 0x0000000000007941 */ /* 0x000fea0003800200 */
.L_x_468:
        /* <DEDUP_REMOVED lines=19> */
.L_x_472:
[----:B------:R-:W-:Y:S05]  /*85f0*/  BSYNC.RECONVERGENT B6 ;  /* 0x0000000000067941 */ /* 0x000fea0003800200 */
.L_x_471:
        /* <DEDUP_REMOVED lines=21> */
.L_x_474:
[----:B------:R-:W-:Y:S05]  /*8750*/  BSYNC.RECONVERGENT B6 ;  /* 0x0000000000067941 */ /* 0x000fea0003800200 */
.L_x_473:
        /* <DEDUP_REMOVED lines=28> */
.L_x_476:
[----:B------:R-:W-:Y:S05]  /*8920*/  BSYNC.RECONVERGENT B0 ;  /* 0x0000000000007941 */ /* 0x000fea0003800200 */
.L_x_475:
        /* <DEDUP_REMOVED lines=12> */
.L_x_478:
[----:B------:R-:W-:Y:S05]  /*89f0*/  BSYNC.RECONVERGENT B0 ;  /* 0x0000000000007941 */ /* 0x000fea0003800200 */
.L_x_477:
        /* <DEDUP_REMOVED lines=12> */
.L_x_480:
[----:B------:R-:W-:Y:S05]  /*8ac0*/  BSYNC.RECONVERGENT B0 ;  /* 0x0000000000007941 */ /* 0x000fea0003800200 */
.L_x_479:
        /* <DEDUP_REMOVED lines=9> */
.L_x_482:
[----:B------:R-:W0:Y:S01]  /*8b60*/  LDS.U16 R0, [R32+0x402c] ;  /* 0x00402c0020007984 */ /* 0x000e220000000400 */
[----:B------:R-:W-:Y:S02]  /*8b70*/  IMAD.MOV.U32 R33, RZ, RZ, 0x3 ;  /* 0x00000003ff217424 */ /* 0x000fe400078e00ff */
[----:B------:R-:W-:Y:S01]  /*8b80*/  IMAD.MOV.U32 R36, RZ, RZ, RZ ;  /* 0x000000ffff247224 */ /* 0x000fe200078e00ff */
[----:B0-----:R-:W-:-:S05]  /*8b90*/  PRMT R3, RZ, 0x5410, R0 ;  /* 0x00005410ff037816 */ /* 0x001fca0000000000 */
[----:B------:R0:W-:Y:S02]  /*8ba0*/  STS [R32+0x402c], R3 ;  /* 0x00402c0320007388 */ /* 0x0001e40000000800 */
.L_x_483:
[----:B------:R-:W-:Y:S05]  /*8bb0*/  BSYNC.RECONVERGENT B0 ;  /* 0x0000000000007941 */ /* 0x000fea0003800200 */
.L_x_481:
        /* <DEDUP_REMOVED lines=19> */
.L_x_485:
[----:B------:R-:W-:Y:S05]  /*8cf0*/  BSYNC.RECONVERGENT B6 ;  /* 0x0000000000067941 */ /* 0x000fea0003800200 */
.L_x_484:
        /* <DEDUP_REMOVED lines=21> */
.L_x_487:
[----:B------:R-:W-:Y:S05]  /*8e50*/  BSYNC.RECONVERGENT B6 ;  /* 0x0000000000067941 */ /* 0x000fea0003800200 */
.L_x_486:
        /* <DEDUP_REMOVED lines=31> */
.L_x_489:
[----:B------:R-:W-:Y:S05]  /*9050*/  BSYNC.RECONVERGENT B0 ;  /* 0x0000000000007941 */ /* 0x000fea0003800200 */
.L_x_488:
        /* <DEDUP_REMOVED lines=12> */
.L_x_491:
[----:B------:R-:W-:Y:S05]  /*9120*/  BSYNC.RECONVERGENT B0 ;  /* 0x0000000000007941 */ /* 0x000fea0003800200 */
.L_x_490:
        /* <DEDUP_REMOVED lines=12> */
.L_x_493:
[----:B------:R-:W-:Y:S05]  /*91f0*/  BSYNC.RECONVERGENT B0 ;  /* 0x0000000000007941 */ /* 0x000fea0003800200 */
.L_x_492:
        /* <DEDUP_REMOVED lines=9> */
.L_x_495:
[----:B------:R-:W0:Y:S01]  /*9290*/  LDS.U16 R0, [R32+0x4030] ;  /* 0x0040300020007984 */ /* 0x000e220000000400 */
[----:B------:R-:W-:Y:S02]  /*92a0*/  HFMA2 R36, -RZ, RZ, 0, 0 ;  /* 0x00000000ff247431 */ /* 0x000fe400000001ff */
[----:B------:R-:W-:Y:S01]  /*92b0*/  IMAD.MOV.U32 R33, RZ, RZ, 0x3 ;  /* 0x00000003ff217424 */ /* 0x000fe200078e00ff */
[----:B0-----:R-:W-:-:S05]  /*92c0*/  PRMT R3, RZ, 0x5410, R0 ;  /* 0x00005410ff037816 */ /* 0x001fca0000000000 */
[----:B------:R0:W-:Y:S02]  /*92d0*/  STS [R32+0x4030], R3 ;  /* 0x0040300320007388 */ /* 0x0001e40000000800 */
.L_x_496:
[----:B------:R-:W-:Y:S05]  /*92e0*/  BSYNC.RECONVERGENT B0 ;  /* 0x0000000000007941 */ /* 0x000fea0003800200 */
.L_x_494:
        /* <DEDUP_REMOVED lines=19> */
.L_x_498:
[----:B------:R-:W-:Y:S05]  /*9420*/  BSYNC.RECONVERGENT B6 ;  /* 0x0000000000067941 */ /* 0x000fea0003800200 */
.L_x_497:
        /* <DEDUP_REMOVED lines=21> */
.L_x_500:
[----:B------:R-:W-:Y:S05]  /*9580*/  BSYNC.RECONVERGENT B6 ;  /* 0x0000000000067941 */ /* 0x000fea0003800200 */
.L_x_499:
        /* <DEDUP_REMOVED lines=28> */
.L_x_502:
[----:B------:R-:W-:Y:S05]  /*9750*/  BSYNC.RECONVERGENT B0 ;  /* 0x0000000000007941 */ /* 0x000fea0003800200 */
.L_x_501:
        /* <DEDUP_REMOVED lines=12> */
.L_x_504:
[----:B------:R-:W-:Y:S05]  /*9820*/  BSYNC.RECONVERGENT B0 ;  /* 0x0000000000007941 */ /* 0x000fea0003800200 */
.L_x_503:
        /* <DEDUP_REMOVED lines=12> */
.L_x_506:
[----:B------:R-:W-:Y:S05]  /*98f0*/  BSYNC.RECONVERGENT B0 ;  /* 0x0000000000007941 */ /* 0x000fea0003800200 */
.L_x_505:
        /* <DEDUP_REMOVED lines=9> */
.L_x_508:
[----:B------:R-:W0:Y:S01]  /*9990*/  LDS.U16 R0, [R32+0x4034] ;  /* 0x0040340020007984 */ /* 0x000e220000000400 */
[----:B------:R-:W-:Y:S02]  /*99a0*/  IMAD.MOV.U32 R33, RZ, RZ, 0x3 ;  /* 0x00000003ff217424 */ /* 0x000fe400078e00ff */
[----:B------:R-:W-:Y:S01]  /*99b0*/  IMAD.MOV.U32 R36, RZ, RZ, RZ ;  /* 0x000000ffff247224 */ /* 0x000fe200078e00ff */
[----:B0-----:R-:W-:-:S05]  /*99c0*/  PRMT R3, RZ, 0x5410, R0 ;  /* 0x00005410ff037816 */ /* 0x001fca0000000000 */
[----:B------:R0:W-:Y:S02]  /*99d0*/  STS [R32+0x4034], R3 ;  /* 0x0040340320007388 */ /* 0x0001e40000000800 */
.L_x_509:
[----:B------:R-:W-:Y:S05]  /*99e0*/  BSYNC.RECONVERGENT B0 ;  /* 0x0000000000007941 */ /* 0x000fea0003800200 */
.L_x_507:
        /* <DEDUP_REMOVED lines=19> */
.L_x_511:
[----:B------:R-:W-:Y:S05]  /*9b20*/  BSYNC.RECONVERGENT B6 ;  /* 0x0000000000067941 */ /* 0x000fea0003800200 */
.L_x_510:
        /* <DEDUP_REMOVED lines=21> */
.L_x_513:
[----:B------:R-:W-:Y:S05]  /*9c80*/  BSYNC.RECONVERGENT B6 ;  /* 0x0000000000067941 */ /* 0x000fea0003800200 */
.L_x_512:
        /* <DEDUP_REMOVED lines=31> */
.L_x_515:
[----:B------:R-:W-:Y:S05]  /*9e80*/  BSYNC.RECONVERGENT B0 ;  /* 0x0000000000007941 */ /* 0x000fea0003800200 */
.L_x_514:
        /* <DEDUP_REMOVED lines=12> */
.L_x_517:
[----:B------:R-:W-:Y:S05]  /*9f50*/  BSYNC.RECONVERGENT B0 ;  /* 0x0000000000007941 */ /* 0x000fea0003800200 */
.L_x_516:
        /* <DEDUP_REMOVED lines=12> */
.L_x_519:
[----:B------:R-:W-:Y:S05]  /*a020*/  BSYNC.RECONVERGENT B0 ;  /* 0x0000000000007941 */ /* 0x000fea0003800200 */
.L_x_518:
        /* <DEDUP_REMOVED lines=9> */
.L_x_521:
[----:B------:R-:W0:Y:S01]  /*a0c0*/  LDS.U16 R0, [R32+0x4038] ;  /* 0x0040380020007984 */ /* 0x000e220000000400 */
[----:B------:R-:W-:Y:S02]  /*a0d0*/  HFMA2 R36, -RZ, RZ, 0, 0 ;  /* 0x00000000ff247431 */ /* 0x000fe400000001ff */
[----:B------:R-:W-:Y:S01]  /*a0e0*/  IMAD.MOV.U32 R33, RZ, RZ, 0x3 ;  /* 0x00000003ff217424 */ /* 0x000fe200078e00ff */
[----:B0-----:R-:W-:-:S05]  /*a0f0*/  PRMT R3, RZ, 0x5410, R0 ;  /* 0x00005410ff037816 */ /* 0x001fca0000000000 */
[----:B------:R0:W-:Y:S02]  /*a100*/  STS [R32+0x4038], R3 ;  /* 0x0040380320007388 */ /* 0x0001e40000000800 */
.L_x_522:
[----:B------:R-:W-:Y:S05]  /*a110*/  BSYNC.RECONVERGENT B0 ;  /* 0x0000000000007941 */ /* 0x000fea0003800200 */
.L_x_520:
        /* <DEDUP_REMOVED lines=19> */
.L_x_524:
[----:B------:R-:W-:Y:S05]  /*a250*/  BSYNC.RECONVERGENT B6 ;  /* 0x0000000000067941 */ /* 0x000fea0003800200 */
.L_x_523:
        /* <DEDUP_REMOVED lines=13> */
[----:B-----5:R-:W-:Y:S01]  /*a330*/  IMAD.U32 R4, RZ, RZ, UR4 ;  /* 0x00000004ff047e24 */ /* 0x020fe2000f8e00ff */
[----:B------:R-:W-:Y:S01]  /*a340*/  MOV R5, UR5 ;  /* 0x0000000500057c02 */ /* 0x000fe20008000f00 */
[----:B--2---:R-:W-:-:S02]  /*a350*/  IMAD.U32 R6, RZ, RZ, UR6 ;  /* 0x00000006ff067e24 */ /* 0x004fc4000f8e00ff */
[----:B------:R-:W-:Y:S02]  /*a360*/  IMAD.U32 R7, RZ, RZ, UR7 ;  /* 0x00000007ff077e24 */ /* 0x000fe4000f8e00ff */
[----:B---3--:R-:W-:Y:S02]  /*a370*/  IMAD.U32 R10, RZ, RZ, UR8 ;  /* 0x00000008ff0a7e24 */ /* 0x008fe4000f8e00ff */
[----:B-1----:R-:W-:-:S07]  /*a380*/  IMAD.U32 R11, RZ, RZ, UR9 ;  /* 0x00000009ff0b7e24 */ /* 0x002fce000f8e00ff */
[----:B------:R-:W-:-:S07]  /*a390*/  LEPC R20, `(.L_x_526) ;  /* 0x000000001014794e */ /* 0x000fce0000000000 */
[----:B0---4-:R-:W-:Y:S05]  /*a3a0*/  CALL.ABS.NOINC R14 ;  /* 0x000000000e007343 */ /* 0x011fea0003c00000 */
.L_x_526:
[----:B------:R-:W-:Y:S05]  /*a3b0*/  BSYNC.RECONVERGENT B6 ;  /* 0x0000000000067941 */ /* 0x000fea0003800200 */
.L_x_525:
        /* <DEDUP_REMOVED lines=11> */
[----:B------:R-:W-:Y:S02]  /*a470*/  HFMA2 R33, -RZ, RZ, 0, 0 ;  /* 0x00000000ff217431 */ /* 0x000fe400000001ff */
        /* <DEDUP_REMOVED lines=16> */
.L_x_528:
[----:B------:R-:W-:Y:S05]  /*a580*/  BSYNC.RECONVERGENT B0 ;  /* 0x0000000000007941 */ /* 0x000fea0003800200 */
.L_x_527:
        /* <DEDUP_REMOVED lines=11> */
[----:B0-----:R-:W-:-:S07]  /*a640*/  @P1 MOV R33, 0x2 ;  /* 0x0000000200211802 */ /* 0x001fce0000000f00 */
.L_x_530:
[----:B------:R-:W-:Y:S05]  /*a650*/  BSYNC.RECONVERGENT B0 ;  /* 0x0000000000007941 */ /* 0x000fea0003800200 */
.L_x_529:
        /* <DEDUP_REMOVED lines=12> */
.L_x_532:
[----:B------:R-:W-:Y:S05]  /*a720*/  BSYNC.RECONVERGENT B0 ;  /* 0x0000000000007941 */ /* 0x000fea0003800200 */
.L_x_531:
        /* <DEDUP_REMOVED lines=9> */
.L_x_534:
[----:B------:R-:W0:Y:S01]  /*a7c0*/  LDS.U16 R0, [R32+0x403c] ;  /* 0x00403c0020007984 */ /* 0x000e220000000400 */
[----:B------:R-:W-:Y:S02]  /*a7d0*/  IMAD.MOV.U32 R33, RZ, RZ, 0x3 ;  /* 0x00000003ff217424 */ /* 0x000fe400078e00ff */
[----:B------:R-:W-:Y:S01]  /*a7e0*/  IMAD.MOV.U32 R36, RZ, RZ, RZ ;  /* 0x000000ffff247224 */ /* 0x000fe200078e00ff */
[----:B0-----:R-:W-:-:S05]  /*a7f0*/  PRMT R3, RZ, 0x5410, R0 ;  /* 0x00005410ff037816 */ /* 0x001fca0000000000 */
[----:B------:R0:W-:Y:S02]  /*a800*/  STS [R32+0x403c], R3 ;  /* 0x00403c0320007388 */ /* 0x0001e40000000800 */
.L_x_535:
[----:B------:R-:W-:Y:S05]  /*a810*/  BSYNC.RECONVERGENT B0 ;  /* 0x0000000000007941 */ /* 0x000fea0003800200 */
.L_x_533:
        /* <DEDUP_REMOVED lines=19> */
.L_x_537:
[----:B------:R-:W-:Y:S05]  /*a950*/  BSYNC.RECONVERGENT B6 ;  /* 0x0000000000067941 */ /* 0x000fea0003800200 */
.L_x_536:
        /* <DEDUP_REMOVED lines=16> */
[----:B------:R-:W-:Y:S01]  /*aa60*/  IMAD.U32 R7, RZ, RZ, UR7 ;  /* 0x00000007ff077e24 */ /* 0x000fe2000f8e00ff */
[----:B---3--:R-:W-:Y:S01]  /*aa70*/  MOV R10, UR8 ;  /* 0x00000008000a7c02 */ /* 0x008fe20008000f00 */
[----:B-1----:R-:W-:-:S07]  /*aa80*/  IMAD.U32 R11, RZ, RZ, UR9 ;  /* 0x00000009ff0b7e24 */ /* 0x002fce000f8e00ff */
[----:B------:R-:W-:-:S07]  /*aa90*/  LEPC R20, `(.L_x_539) ;  /* 0x000000001014794e */ /* 0x000fce0000000000 */
[----:B0---4-:R-:W-:Y:S05]  /*aaa0*/  CALL.ABS.NOINC R14 ;  /* 0x000000000e007343 */ /* 0x011fea0003c00000 */
.L_x_539:
[----:B------:R-:W-:Y:S05]  /*aab0*/  BSYNC.RECONVERGENT B6 ;  /* 0x0000000000067941 */ /* 0x000fea0003800200 */
.L_x_538:
[----:B------:R-:W-:-:S13]  /*aac0*/  ISETP.GT.U32.AND P0, PT, R33, 0x3, PT ;  /* 0x000000032100780c */ /* 0x000fda0003f04070 */
[----:B------:R-:W-:Y:S05]  /*aad0*/  @P0 BRA `(.L_x_355) ;  /* 0x0000007000640947 */ /* 0x000fea0003800000 */
[----:B------:R-:W-:Y:S01]  /*aae0*/  VIADD R0, R16, 0x3c ;  /* 0x0000003c10007836 */ /* 0x000fe20000000000 */
[----:B------:R-:W-:Y:S01]  /*aaf0*/  ISETP.GE.U32.AND P0, PT, R22, 0x44, PT ;  /* 0x000000441600780c */ /* 0x000fe20003f06070 */
[----:B------:R-:W-:Y:S02]  /*ab00*/  IMAD.SHL.U32 R4, R33, 0x40, RZ ;  /* 0x0000004021047824 */ /* 0x000fe400078e00ff */
        /* <DEDUP_REMOVED lines=14> */
[----:B------:R-:W-:-:S03]  /*abf0*/  @P0 MOV R5, 0x1 ;  /* 0x0000000100050802 */ /* 0x000fc60000000f00 */
        /* <DEDUP_REMOVED lines=11> */
.L_x_541:
[----:B------:R-:W-:Y:S05]  /*acb0*/  BSYNC.RECONVERGENT B0 ;  /* 0x0000000000007941 */ /* 0x000fea0003800200 */
.L_x_540:
        /* <DEDUP_REMOVED lines=12> */
.L_x_543:
[----:B------:R-:W-:Y:S05]  /*ad80*/  BSYNC.RECONVERGENT B0 ;  /* 0x0000000000007941 */ /* 0x000fea0003800200 */
.L_x_542:
        /* <DEDUP_REMOVED lines=12> */
.L_x_545:
[----:B------:R-:W-:Y:S05]  /*ae50*/  BSYNC.RECONVERGENT B0 ;  /* 0x0000000000007941 */ /* 0x000fea0003800200 */
.L_x_544:
        /* <DEDUP_REMOVED lines=9> */
.L_x_547:
[----:B------:R-:W0:Y:S01]  /*aef0*/  LDS.U16 R0, [R32+0x4040] ;  /* 0x0040400020007984 */ /* 0x000e220000000400 */
[----:B------:R-:W-:Y:S02]  /*af00*/  IMAD.MOV.U32 R33, RZ, RZ, 0x3 ;  /* 0x00000003ff217424 */ /* 0x000fe400078e00ff */
[----:B------:R-:W-:Y:S01]  /*af10*/  IMAD.MOV.U32 R36, RZ, RZ, RZ ;  /* 0x000000ffff247224 */ /* 0x000fe200078e00ff */
[----:B0-----:R-:W-:-:S05]  /*af20*/  PRMT R3, RZ, 0x5410, R0 ;  /* 0x00005410ff037816 */ /* 0x001fca0000000000 */
[----:B------:R0:W-:Y:S02]  /*af30*/  STS [R32+0x4040], R3 ;  /* 0x0040400320007388 */ /* 0x0001e40000000800 */
.L_x_548:
[----:B------:R-:W-:Y:S05]  /*af40*/  BSYNC.RECONVERGENT B0 ;  /* 0x0000000000007941 */ /* 0x000fea0003800200 */
.L_x_546:
        /* <DEDUP_REMOVED lines=13> */
[----:B--2---:R-:W-:Y:S01]  /*b020*/  IMAD.U32 R6, RZ, RZ, UR6 ;  /* 0x00000006ff067e24 */ /* 0x004fe2000f8e00ff */
[----:B------:R-:W-:Y:S01]  /*b030*/  MOV R7, UR7 ;  /* 0x0000000700077c02 */ /* 0x000fe20008000f00 */
[----:B---3--:R-:W-:Y:S02]  /*b040*/  IMAD.U32 R10, RZ, RZ, UR8 ;  /* 0x00000008ff0a7e24 */ /* 0x008fe4000f8e00ff */
[----:B-1----:R-:W-:-:S07]  /*b050*/  IMAD.U32 R11, RZ, RZ, UR9 ;  /* 0x00000009ff0b7e24 */ /* 0x002fce000f8e00ff */
[----:B------:R-:W-:-:S07]  /*b060*/  LEPC R20, `(.L_x_550) ;  /* 0x000000001014794e */ /* 0x000fce0000000000 */
[----:B0---4-:R-:W-:Y:S05]  /*b070*/  CALL.ABS.NOINC R14 ;  /* 0x000000000e007343 */ /* 0x011fea0003c00000 */
.L_x_550:
[----:B------:R-:W-:Y:S05]  /*b080*/  BSYNC.RECONVERGENT B6 ;  /* 0x0000000000067941 */ /* 0x000fea0003800200 */
.L_x_549:
        /* <DEDUP_REMOVED lines=17> */
[----:B---3--:R-:W-:Y:S01]  /*b1a0*/  IMAD.U32 R10, RZ, RZ, UR8 ;  /* 0x00000008ff0a7e24 */ /* 0x008fe2000f8e00ff */
[----:B-1----:R-:W-:-:S07]  /*b1b0*/  MOV R11, UR9 ;  /* 0x00000009000b7c02 */ /* 0x002fce0008000f00 */
[----:B------:R-:W-:-:S07]  /*b1c0*/  LEPC R20, `(.L_x_552) ;  /* 0x000000001014794e */ /* 0x000fce0000000000 */
[----:B0---4-:R-:W-:Y:S05]  /*b1d0*/  CALL.ABS.NOINC R14 ;  /* 0x000000000e007343 */ /* 0x011fea0003c00000 */
.L_x_552:
[----:B------:R-:W-:Y:S05]  /*b1e0*/  BSYNC.RECONVERGENT B6 ;  /* 0x0000000000067941 */ /* 0x000fea0003800200 */
.L_x_551:
        /* <DEDUP_REMOVED lines=28> */
.L_x_554:
[----:B------:R-:W-:Y:S05]  /*b3b0*/  BSYNC.RECONVERGENT B0 ;  /* 0x0000000000007941 */ /* 0x000fea0003800200 */
.L_x_553:
        /* <DEDUP_REMOVED lines=12> */
.L_x_556:
[----:B------:R-:W-:Y:S05]  /*b480*/  BSYNC.RECONVERGENT B0 ;  /* 0x0000000000007941 */ /* 0x000fea0003800200 */
.L_x_555:
        /* <DEDUP_REMOVED lines=10> */
[----:B------:R-:W-:Y:S02]  /*b530*/  @P0 MOV R36, 0x3 ;  /* 0x0000000300240802 */ /* 0x000fe40000000f00 */
[----:B0-----:R-:W-:-:S07]  /*b540*/  @P1 IMAD.MOV.U32 R33, RZ, RZ, 0x3 ;  /* 0x00000003ff211424 */ /* 0x001fce00078e00ff */
.L_x_558:
[----:B------:R-:W-:Y:S05]  /*b550*/  BSYNC.RECONVERGENT B0 ;  /* 0x0000000000007941 */ /* 0x000fea0003800200 */
.L_x_557:
        /* <DEDUP_REMOVED lines=9> */
.L_x_560:
[----:B------:R-:W0:Y:S01]  /*b5f0*/  LDS.U16 R0, [R32+0x4044] ;  /* 0x0040440020007984 */ /* 0x000e220000000400 */
[----:B------:R-:W-:Y:S02]  /*b600*/  IMAD.MOV.U32 R33, RZ, RZ, 0x3 ;  /* 0x00000003ff217424 */ /* 0x000fe400078e00ff */
[----:B------:R-:W-:Y:S01]  /*b610*/  IMAD.MOV.U32 R36, RZ, RZ, RZ ;  /* 0x000000ffff247224 */ /* 0x000fe200078e00ff */
[----:B0-----:R-:W-:-:S05]  /*b620*/  PRMT R3, RZ, 0x5410, R0 ;  /* 0x00005410ff037816 */ /* 0x001fca0000000000 */
[----:B------:R0:W-:Y:S02]  /*b630*/  STS [R32+0x4044], R3 ;  /* 0x0040440320007388 */ /* 0x0001e40000000800 */
.L_x_561:
[----:B------:R-:W-:Y:S05]  /*b640*/  BSYNC.RECONVERGENT B0 ;  /* 0x0000000000007941 */ /* 0x000fea0003800200 */
.L_x_559:
        /* <DEDUP_REMOVED lines=19> */
.L_x_563:
[----:B------:R-:W-:Y:S05]  /*b780*/  BSYNC.RECONVERGENT B6 ;  /* 0x0000000000067941 */ /* 0x000fea0003800200 */
.L_x_562:
[----:B------:R-:W-:-:S13]  /*b790*/  ISETP.GT.U32.AND P0, PT, R36, 0x3, PT ;  /* 0x000000032400780c */ /* 0x000fda0003f04070 */
[----:B------:R-:W-:Y:S05]  /*b7a0*/  @P0 BRA `(.L_x_355) ;  /* 0x0000006400300947 */ /* 0x000fea0003800000 */
[----:B------:R-:W-:Y:S01]  /*b7b0*/  ISETP.GE.U32.AND P0, PT, R33, 0x4, PT ;  /* 0x000000042100780c */ /* 0x000fe20003f06070 */
[----:B------:R-:W-:-:S12]  /*b7c0*/  BSSY.RECONVERGENT B6, `(.L_x_564) ;  /* 0x0000012000067945 */ /* 0x000fd80003800200 */
[----:B------:R-:W-:Y:S05]  /*b7d0*/  @!P0 BRA `(.L_x_565) ;  /* 0x0000000000408947 */ /* 0x000fea0003800000 */
[----:B------:R-:W-:Y:S01]  /*b7e0*/  MOV R0, 0x110 ;  /* 0x0000011000007802 */ /* 0x000fe20000000f00 */
[----:B------:R-:W5:Y:S01]  /*b7f0*/  LDCU.64 UR4, c[0x4][0xb8] ;  /* 0x01001700ff0477ac */ /* 0x000f620008000a00 */
[----:B-1----:R-:W-:Y:S02]  /*b800*/  HFMA2 R13, -RZ, RZ, 0, 0 ;  /* 0x00000000ff0d7431 */ /* 0x002fe400000001ff */
[----:B------:R-:W-:Y:S01]  /*b810*/  IMAD.MOV.U32 R8, RZ, RZ, 0x104 ;  /* 0x00000104ff087424 */ /* 0x000fe200078e00ff */
[----:B------:R1:W0:Y:S01]  /*b820*/  LDC.64 R14, c[0x4][R0] ;  /* 0x01000000000e7b82 */ /* 0x0002220000000a00 */
[----:B------:R-:W2:Y:S01]  /*b830*/  LDCU.64 UR6, c[0x4][0xc0] ;  /* 0x01001800ff0677ac */ /* 0x000ea20008000a00 */
[----:B------:R-:W-:Y:S01]  /*b840*/  IMAD.MOV.U32 R12, RZ, RZ, 0x1 ;  /* 0x00000001ff0c7424 */ /* 0x000fe200078e00ff */
        /* <DEDUP_REMOVED lines=9> */
.L_x_565:
[----:B------:R-:W-:Y:S05]  /*b8e0*/  BSYNC.RECONVERGENT B6 ;  /* 0x0000000000067941 */ /* 0x000fea0003800200 */
.L_x_564:
        /* <DEDUP_REMOVED lines=31> */
.L_x_567:
[----:B------:R-:W-:Y:S05]  /*bae0*/  BSYNC.RECONVERGENT B0 ;  /* 0x0000000000007941 */ /* 0x000fea0003800200 */
.L_x_566:
        /* <DEDUP_REMOVED lines=12> */
.L_x_569:
[----:B------:R-:W-:Y:S05]  /*bbb0*/  BSYNC.RECONVERGENT B0 ;  /* 0x0000000000007941 */ /* 0x000fea0003800200 */
.L_x_568:
        /* <DEDUP_REMOVED lines=12> */
.L_x_571:
[----:B------:R-:W-:Y:S05]  /*bc80*/  BSYNC.RECONVERGENT B0 ;  /* 0x0000000000007941 */ /* 0x000fea0003800200 */
.L_x_570:
        /* <DEDUP_REMOVED lines=9> */
.L_x_573:
[----:B------:R-:W0:Y:S01]  /*bd20*/  LDS.U16 R0, [R32+0x4048] ;  /* 0x0040480020007984 */ /* 0x000e220000000400 */
[----:B------:R-:W-:Y:S02]  /*bd30*/  IMAD.MOV.U32 R33, RZ, RZ, 0x3 ;  /* 0x00000003ff217424 */ /* 0x000fe400078e00ff */
[----:B------:R-:W-:Y:S01]  /*bd40*/  IMAD.MOV.U32 R36, RZ, RZ, RZ ;  /* 0x000000ffff247224 */ /* 0x000fe200078e00ff */
[----:B0-----:R-:W-:-:S05]  /*bd50*/  PRMT R3, RZ, 0x5410, R0 ;  /* 0x00005410ff037816 */ /* 0x001fca0000000000 */
[----:B------:R0:W-:Y:S02]  /*bd60*/  STS [R32+0x4048], R3 ;  /* 0x0040480320007388 */ /* 0x0001e40000000800 */
.L_x_574:
[----:B------:R-:W-:Y:S05]  /*bd70*/  BSYNC.RECONVERGENT B0 ;  /* 0x0000000000007941 */ /* 0x000fea0003800200 */
.L_x_572:
[----:B------:R-:W-:Y:S01]  /*bd80*/  ISETP.GE.U32.AND P0, PT, R36, 0x4, PT ;  /* 0x000000042400780c */ /* 0x000fe20003f06070 */
[----:B------:R-:W-:-:S12]  /*bd90*/  BSSY.RECONVERGENT B6, `(.L_x_575) ;  /* 0x0000012000067945 */ /* 0x000fd80003800200 */
[----:B------:R-:W-:Y:S05]  /*bda0*/  @!P0 BRA `(.L_x_576) ;  /* 0x0000000000408947 */ /* 0x000fea0003800000 */
[----:B------:R-:W-:Y:S01]  /*bdb0*/  MOV R0, 0x110 ;  /* 0x0000011000007802 */ /* 0x000fe20000000f00 */
[----:B------:R-:W5:Y:S01]  /*bdc0*/  LDCU.64 UR4, c[0x4][0xb8] ;  /* 0x01001700ff0477ac */ /* 0x000f620008000a00 */
[----:B-1----:R-:W-:Y:S02]  /*bdd0*/  HFMA2 R12, -RZ, RZ, 0, 5.9604644775390625e-08 ;  /* 0x00000001ff0c7431 */ /* 0x002fe400000001ff */
[----:B------:R-:W-:Y:S01]  /*bde0*/  IMAD.MOV.U32 R8, RZ, RZ, 0x104 ;  /* 0x00000104ff087424 */ /* 0x000fe200078e00ff */
        /* <DEDUP_REMOVED lines=12> */
.L_x_576:
[----:B------:R-:W-:Y:S05]  /*beb0*/  BSYNC.RECONVERGENT B6 ;  /* 0x0000000000067941 */ /* 0x000fea0003800200 */
.L_x_575:
        /* <DEDUP_REMOVED lines=21> */
.L_x_578:
[----:B------:R-:W-:Y:S05]  /*c010*/  BSYNC.RECONVERGENT B6 ;  /* 0x0000000000067941 */ /* 0x000fea0003800200 */
.L_x_577:
[----:B------:R-:W-:-:S13]  /*c020*/  ISETP.GT.U32.AND P0, PT, R33, 0x3, PT ;  /* 0x000000032100780c */ /* 0x000fda0003f04070 */
[----:B------:R-:W-:Y:S05]  /*c030*/  @P0 BRA `(.L_x_355) ;  /* 0x0000005c000c0947 */ /* 0x000fea0003800000 */
[----:B------:R-:W5:Y:S01]  /*c040*/  LDS.U8 R0, [R17+UR38+0x9] ;  /* 0x0000092611007984 */ /* 0x000f620008000000 */
[----:B------:R-:W-:Y:S02]  /*c050*/  SHF.L.U32 R33, R33, 0x2, RZ ;  /* 0x0000000221217819 */ /* 0x000fe400000006ff */
        /* <DEDUP_REMOVED lines=24> */
.L_x_580:
[----:B------:R-:W-:Y:S05]  /*c1e0*/  BSYNC.RECONVERGENT B0 ;  /* 0x0000000000007941 */ /* 0x000fea0003800200 */
.L_x_579:
[----:B------:R-:W0:Y:S01]  /*c1f0*/  LDS.U16 R0, [R30+0xc09c] ;  /* 0x00c09c001e007984 */ /* 0x000e220000000400 */
[----:B------:R-:W-:Y:S01]  /*c200*/  BSSY.RECONVERGENT B0, `(.L_x_581) ;  /* 0x000000b000007945 */ /* 0x000fe20003800200 */
[----:B0-----:R-:W-:-:S13]  /*c210*/  LOP3.LUT P0, RZ, R0, 0x7fff, RZ, 0xc0, !PT ;  /* 0x00007fff00ff7812 */ /* 0x001fda000780c0ff */
[----:B------:R-:W-:Y:S05]  /*c220*/  @!P0 BRA `(.L_x_582) ;  /* 0x0000000000208947 */ /* 0x000fea0003800000 */
[C---:B------:R-:W-:Y:S01]  /*c230*/  IMAD R3, R5.reuse, 0x2, R34 ;  /* 0x0000000205037824 */ /* 0x040fe200078e0222 */
[C---:B------:R-:W-:Y:S01]  /*c240*/  SHF.L.U32 R4, R5.reuse, 0x2, RZ ;  /* 0x0000000205047819 */ /* 0x040fe200000006ff */
[----:B------:R-:W-:-:S03]  /*c250*/  VIADD R5, R5, 0x1 ;  /* 0x0000000105057836 */ /* 0x000fc60000000000 */
[----:B------:R0:W-:Y:S01]  /*c260*/  STS.U16 [R3+0x4c], R0 ;  /* 0x00004c0003007388 */ /* 0x0001e20000000400 */
[C---:B------:R-:W-:Y:S02]  /*c270*/  ISETP.EQ.AND P0, PT, R4.reuse, RZ, PT ;  /* 0x000000ff0400720c */ /* 0x040fe40003f02270 */
[----:B------:R-:W-:-:S11]  /*c280*/  ISETP.EQ.AND P1, PT, R4, 0x4, PT ;  /* 0x000000040400780c */ /* 0x000fd60003f22270 */
[----:B------:R-:W-:Y:S02]  /*c290*/  @P0 IMAD.MOV.U32 R36, RZ, RZ, 0x2 ;  /* 0x00000002ff240424 */ /* 0x000fe400078e00ff */
[----:B0-----:R-:W-:-:S07]  /*c2a0*/  @P1 IMAD.MOV.U32 R33, RZ, RZ, 0x2 ;  /* 0x00000002ff211424 */ /* 0x001fce00078e00ff */
.L_x_582:
[----:B------:R-:W-:Y:S05]  /*c2b0*/  BSYNC.RECONVERGENT B0 ;  /* 0x0000000000007941 */ /* 0x000fea0003800200 */
.L_x_581:
        /* <DEDUP_REMOVED lines=12> */
.L_x_584:
[----:B------:R-:W-:Y:S05]  /*c380*/  BSYNC.RECONVERGENT B0 ;  /* 0x0000000000007941 */ /* 0x000fea0003800200 */
.L_x_583:
        /* <DEDUP_REMOVED lines=9> */
.L_x_586:
[----:B------:R-:W0:Y:S01]  /*c420*/  LDS.U16 R0, [R32+0x404c] ;  /* 0x00404c0020007984 */ /* 0x000e220000000400 */
[----:B------:R-:W-:Y:S02]  /*c430*/  HFMA2 R36, -RZ, RZ, 0, 0 ;  /* 0x00000000ff247431 */ /* 0x000fe400000001ff */
[----:B------:R-:W-:Y:S01]  /*c440*/  IMAD.MOV.U32 R33, RZ, RZ, 0x3 ;  /* 0x00000003ff217424 */ /* 0x000fe200078e00ff */
[----:B0-----:R-:W-:-:S05]  /*c450*/  PRMT R3, RZ, 0x5410, R0 ;  /* 0x00005410ff037816 */ /* 0x001fca0000000000 */
[----:B------:R0:W-:Y:S02]  /*c460*/  STS [R32+0x404c], R3 ;  /* 0x00404c0320007388 */ /* 0x0001e40000000800 */
.L_x_587:
[----:B------:R-:W-:Y:S05]  /*c470*/  BSYNC.RECONVERGENT B0 ;  /* 0x0000000000007941 */ /* 0x000fea0003800200 */
.L_x_585:
        /* <DEDUP_REMOVED lines=19> */
.L_x_589:
[----:B------:R-:W-:Y:S05]  /*c5b0*/  BSYNC.RECONVERGENT B6 ;  /* 0x0000000000067941 */ /* 0x000fea0003800200 */
.L_x_588:
        /* <DEDUP_REMOVED lines=21> */
.L_x_591:
[----:B------:R-:W-:Y:S05]  /*c710*/  BSYNC.RECONVERGENT B6 ;  /* 0x0000000000067941 */ /* 0x000fea0003800200 */
.L_x_590:
        /* <DEDUP_REMOVED lines=13> */
[----:B------:R-:W-:Y:S01]  /*c7f0*/  HFMA2 R5, -RZ, RZ, 0, 0 ;  /* 0x00000000ff057431 */ /* 0x000fe200000001ff */
[----:B------:R-:W-:Y:S01]  /*c800*/  BSSY.RECONVERGENT B0, `(.L_x_592) ;  /* 0x0000011000007945 */ /* 0x000fe20003800200 */
        /* <DEDUP_REMOVED lines=16> */
.L_x_593:
[----:B------:R-:W-:Y:S05]  /*c910*/  BSYNC.RECONVERGENT B0 ;  /* 0x0000000000007941 */ /* 0x000fea0003800200 */
.L_x_592:
        /* <DEDUP_REMOVED lines=12> */
.L_x_595:
[----:B------:R-:W-:Y:S05]  /*c9e0*/  BSYNC.RECONVERGENT B0 ;  /* 0x0000000000007941 */ /* 0x000fea0003800200 */
.L_x_594:
        /* <DEDUP_REMOVED lines=12> */
.L_x_597:
[----:B------:R-:W-:Y:S05]  /*cab0*/  BSYNC.RECONVERGENT B0 ;  /* 0x0000000000007941 */ /* 0x000fea0003800200 */
.L_x_596:
        /* <DEDUP_REMOVED lines=9> */
.L_x_599:
[----:B------:R-:W0:Y:S01]  /*cb50*/  LDS.U16 R0, [R32+0x4050] ;  /* 0x0040500020007984 */ /* 0x000e220000000400 */
[----:B------:R-:W-:Y:S02]  /*cb60*/  IMAD.MOV.U32 R33, RZ, RZ, 0x3 ;  /* 0x00000003ff217424 */ /* 0x000fe400078e00ff */
[----:B------:R-:W-:Y:S01]  /*cb70*/  IMAD.MOV.U32 R36, RZ, RZ, RZ ;  /* 0x000000ffff247224 */ /* 0x000fe200078e00ff */
[----:B0-----:R-:W-:-:S05]  /*cb80*/  PRMT R3, RZ, 0x5410, R0 ;  /* 0x00005410ff037816 */ /* 0x001fca0000000000 */
[----:B------:R0:W-:Y:S02]  /*cb90*/  STS [R32+0x4050], R3 ;  /* 0x0040500320007388 */ /* 0x0001e40000000800 */
.L_x_600:
[----:B------:R-:W-:Y:S05]  /*cba0*/  BSYNC.RECONVERGENT B0 ;  /* 0x0000000000007941 */ /* 0x000fea0003800200 */
.L_x_598:
        /* <DEDUP_REMOVED lines=11> */
[----:B-----5:R-:W-:Y:S01]  /*cc60*/  MOV R4, UR4 ;  /* 0x0000000400047c02 */ /* 0x020fe20008000f00 */
[----:B------:R-:W-:-:S02]  /*cc70*/  IMAD.U32 R5, RZ, RZ, UR5 ;  /* 0x00000005ff057e24 */ /* 0x000fc4000f8e00ff */
[----:B--2---:R-:W-:Y:S02]  /*cc80*/  IMAD.U32 R6, RZ, RZ, UR6 ;  /* 0x00000006ff067e24 */ /* 0x004fe4000f8e00ff */
[----:B------:R-:W-:Y:S02]  /*cc90*/  IMAD.U32 R7, RZ, RZ, UR7 ;  /* 0x00000007ff077e24 */ /* 0x000fe4000f8e00ff */
[----:B---3--:R-:W-:Y:S02]  /*cca0*/  IMAD.U32 R10, RZ, RZ, UR8 ;  /* 0x00000008ff0a7e24 */ /* 0x008fe4000f8e00ff */
[----:B-1----:R-:W-:-:S07]  /*ccb0*/  IMAD.U32 R11, RZ, RZ, UR9 ;  /* 0x00000009ff0b7e24 */ /* 0x002fce000f8e00ff */
[----:B------:R-:W-:-:S07]  /*ccc0*/  LEPC R20, `(.L_x_602) ;  /* 0x000000001014794e */ /* 0x000fce0000000000 */
[----:B0---4-:R-:W-:Y:S05]  /*ccd0*/  CALL.ABS.NOINC R14 ;  /* 0x000000000e007343 */ /* 0x011fea0003c00000 */
.L_x_602:
[----:B------:R-:W-:Y:S05]  /*cce0*/  BSYNC.RECONVERGENT B6 ;  /* 0x0000000000067941 */ /* 0x000fea0003800200 */
.L_x_601:
        /* <DEDUP_REMOVED lines=21> */
.L_x_604:
[----:B------:R-:W-:Y:S05]  /*ce40*/  BSYNC.RECONVERGENT B6 ;  /* 0x0000000000067941 */ /* 0x000fea0003800200 */
.L_x_603:
        /* <DEDUP_REMOVED lines=28> */
.L_x_606:
[----:B------:R-:W-:Y:S05]  /*d010*/  BSYNC.RECONVERGENT B0 ;  /* 0x0000000000007941 */ /* 0x000fea0003800200 */
.L_x_605:
        /* <DEDUP_REMOVED lines=12> */
.L_x_608:
[----:B------:R-:W-:Y:S05]  /*d0e0*/  BSYNC.RECONVERGENT B0 ;  /* 0x0000000000007941 */ /* 0x000fea0003800200 */
.L_x_607:
        /* <DEDUP_REMOVED lines=12> */
.L_x_610:
[----:B------:R-:W-:Y:S05]  /*d1b0*/  BSYNC.RECONVERGENT B0 ;  /* 0x0000000000007941 */ /* 0x000fea0003800200 */
.L_x_609:
        /* <DEDUP_REMOVED lines=9> */
.L_x_612:
[----:B------:R-:W0:Y:S01]  /*d250*/  LDS.U16 R0, [R32+0x4054] ;  /* 0x0040540020007984 */ /* 0x000e220000000400 */
[----:B------:R-:W-:Y:S02]  /*d260*/  IMAD.MOV.U32 R33, RZ, RZ, 0x3 ;  /* 0x00000003ff217424 */ /* 0x000fe400078e00ff */
[----:B------:R-:W-:Y:S01]  /*d270*/  IMAD.MOV.U32 R36, RZ, RZ, RZ ;  /* 0x000000ffff247224 */ /* 0x000fe200078e00ff */
[----:B0-----:R-:W-:-:S05]  /*d280*/  PRMT R3, RZ, 0x5410, R0 ;  /* 0x00005410ff037816 */ /* 0x001fca0000000000 */
[----:B------:R0:W-:Y:S02]  /*d290*/  STS [R32+0x4054], R3 ;  /* 0x0040540320007388 */ /* 0x0001e40000000800 */
.L_x_613:
[----:B------:R-:W-:Y:S05]  /*d2a0*/  BSYNC.RECONVERGENT B0 ;  /* 0x0000000000007941 */ /* 0x000fea0003800200 */
.L_x_611:
        /* <DEDUP_REMOVED lines=19> */
.L_x_615:
[----:B------:R-:W-:Y:S05]  /*d3e0*/  BSYNC.RECONVERGENT B6 ;  /* 0x0000000000067941 */ /* 0x000fea0003800200 */
.L_x_614:
        /* <DEDUP_REMOVED lines=21> */
.L_x_617:
[----:B------:R-:W-:Y:S05]  /*d540*/  BSYNC.RECONVERGENT B6 ;  /* 0x0000000000067941 */ /* 0x000fea0003800200 */
.L_x_616:
        /* <DEDUP_REMOVED lines=31> */
.L_x_619:
[----:B------:R-:W-:Y:S05]  /*d740*/  BSYNC.RECONVERGENT B0 ;  /* 0x0000000000007941 */ /* 0x000fea0003800200 */
.L_x_618:
        /* <DEDUP_REMOVED lines=12> */
.L_x_621:
[----:B------:R-:W-:Y:S05]  /*d810*/  BSYNC.RECONVERGENT B0 ;  /* 0x0000000000007941 */ /* 0x000fea0003800200 */
.L_x_620:
        /* <DEDUP_REMOVED lines=12> */
.L_x_623:
[----:B------:R-:W-:Y:S05]  /*d8e0*/  BSYNC.RECONVERGENT B0 ;  /* 0x0000000000007941 */ /* 0x000fea0003800200 */
.L_x_622:
        /* <DEDUP_REMOVED lines=9> */
.L_x_625:
[----:B------:R-:W0:Y:S01]  /*d980*/  LDS.U16 R0, [R32+0x4058] ;  /* 0x0040580020007984 */ /* 0x000e220000000400 */
[----:B------:R-:W-:Y:S02]  /*d990*/  IMAD.MOV.U32 R33, RZ, RZ, 0x3 ;  /* 0x00000003ff217424 */ /* 0x000fe400078e00ff */
[----:B------:R-:W-:Y:S01]  /*d9a0*/  IMAD.MOV.U32 R36, RZ, RZ, RZ ;  /* 0x000000ffff247224 */ /* 0x000fe200078e00ff */
[----:B0-----:R-:W-:-:S05]  /*d9b0*/  PRMT R3, RZ, 0x5410, R0 ;  /* 0x00005410ff037816 */ /* 0x001fca0000000000 */
[----:B------:R0:W-:Y:S02]  /*d9c0*/  STS [R32+0x4058], R3 ;  /* 0x0040580320007388 */ /* 0x0001e40000000800 */
.L_x_626:
[----:B------:R-:W-:Y:S05]  /*d9d0*/  BSYNC.RECONVERGENT B0 ;  /* 0x0000000000007941 */ /* 0x000fea0003800200 */
.L_x_624:
        /* <DEDUP_REMOVED lines=19> */
.L_x_628:
[----:B------:R-:W-:Y:S05]  /*db10*/  BSYNC.RECONVERGENT B6 ;  /* 0x0000000000067941 */ /* 0x000fea0003800200 */
.L_x_627:
[----:B------:R-:W-:-:S13]  /*db20*/  ISETP.GT.U32.AND P0, PT, R36, 0x3, PT ;  /* 0x000000032400780c */ /* 0x000fda0003f04070 */
[----:B------:R-:W-:Y:S05]  /*db30*/  @P0 BRA `(.L_x_355) ;  /* 0x00000040004c0947 */ /* 0x000fea0003800000 */
        /* <DEDUP_REMOVED lines=19> */
.L_x_630:
[----:B------:R-:W-:Y:S05]  /*dc70*/  BSYNC.RECONVERGENT B6 ;  /* 0x0000000000067941 */ /* 0x000fea0003800200 */
.L_x_629:
        /* <DEDUP_REMOVED lines=28> */
.L_x_632:
[----:B------:R-:W-:Y:S05]  /*de40*/  BSYNC.RECONVERGENT B0 ;  /* 0x0000000000007941 */ /* 0x000fea0003800200 */
.L_x_631:
        /* <DEDUP_REMOVED lines=12> */
.L_x_634:
[----:B------:R-:W-:Y:S05]  /*df10*/  BSYNC.RECONVERGENT B0 ;  /* 0x0000000000007941 */ /* 0x000fea0003800200 */
.L_x_633:
        /* <DEDUP_REMOVED lines=12> */
.L_x_636:
[----:B------:R-:W-:Y:S05]  /*dfe0*/  BSYNC.RECONVERGENT B0 ;  /* 0x0000000000007941 */ /* 0x000fea0003800200 */
.L_x_635:
        /* <DEDUP_REMOVED lines=9> */
.L_x_638:
[----:B------:R-:W0:Y:S01]  /*e080*/  LDS.U16 R0, [R32+0x405c] ;  /* 0x00405c0020007984 */ /* 0x000e220000000400 */
[----:B------:R-:W-:Y:S02]  /*e090*/  IMAD.MOV.U32 R33, RZ, RZ, 0x3 ;  /* 0x00000003ff217424 */ /* 0x000fe400078e00ff */
[----:B------:R-:W-:Y:S01]  /*e0a0*/  IMAD.MOV.U32 R36, RZ, RZ, RZ ;  /* 0x000000ffff247224 */ /* 0x000fe200078e00ff */
[----:B0-----:R-:W-:-:S05]  /*e0b0*/  PRMT R3, RZ, 0x5410, R0 ;  /* 0x00005410ff037816 */ /* 0x001fca0000000000 */
[----:B------:R0:W-:Y:S02]  /*e0c0*/  STS [R32+0x405c], R3 ;  /* 0x00405c0320007388 */ /* 0x0001e40000000800 */
.L_x_639:
[----:B------:R-:W-:Y:S05]  /*e0d0*/  BSYNC.RECONVERGENT B0 ;  /* 0x0000000000007941 */ /* 0x000fea0003800200 */
.L_x_637:
        /* <DEDUP_REMOVED lines=19> */
.L_x_641:
[----:B------:R-:W-:Y:S05]  /*e210*/  BSYNC.RECONVERGENT B6 ;  /* 0x0000000000067941 */ /* 0x000fea0003800200 */
.L_x_640:
        /* <DEDUP_REMOVED lines=21> */
.L_x_643:
[----:B------:R-:W-:Y:S05]  /*e370*/  BSYNC.RECONVERGENT B6 ;  /* 0x0000000000067941 */ /* 0x000fea0003800200 */
.L_x_642:
        /* <DEDUP_REMOVED lines=31> */
.L_x_645:
[----:B------:R-:W-:Y:S05]  /*e570*/  BSYNC.RECONVERGENT B0 ;  /* 0x0000000000007941 */ /* 0x000fea0003800200 */
.L_x_644:
        /* <DEDUP_REMOVED lines=12> */
.L_x_647:
[----:B------:R-:W-:Y:S05]  /*e640*/  BSYNC.RECONVERGENT B0 ;  /* 0x0000000000007941 */ /* 0x000fea0003800200 */
.L_x_646:
        /* <DEDUP_REMOVED lines=12> */
.L_x_649:
[----:B------:R-:W-:Y:S05]  /*e710*/  BSYNC.RECONVERGENT B0 ;  /* 0x0000000000007941 */ /* 0x000fea0003800200 */
.L_x_648:
[----:B------:R-:W-:Y:S01]  /*e720*/  ISETP.NE.AND P0, PT, R36, 0x3, PT ;  /* 0x000000032400780c */ /* 0x000fe20003f05270 */
[----:B------:R-:W-:Y:S01]  /*e730*/  BSSY.RECONVERGENT B0, `(.L_x_650) ;  /* 0x000000d000007945 */ /* 0x000fe20003800200 */
[----:B------:R-:W-:-:S13]  /*e740*/  ISETP.EQ.AND P1, PT, R5, 0x1, PT ;  /* 0x000000010500780c */ /* 0x000fda0003f22270 */
[----:B------:R-:W-:Y:S05]  /*e750*/  @!P0 BRA P1, `(.L_x_651) ;  /* 0x0000000000148947 */ /* 0x000fea0000800000 */
[----:B------:R-:W-:-:S13]  /*e760*/  ISETP.NE.AND P0, PT, R5, 0x1, PT ;  /* 0x000000010500780c */ /* 0x000fda0003f05270 */
[----:B------:R-:W-:Y:S05]  /*e770*/  @P0 BRA `(.L_x_652) ;  /* 0x0000000000200947 */ /* 0x000fea0003800000 */
[----:B------:R0:W-:Y:S01]  /*e780*/  STS.U16 [R32+0x4062], RZ ;  /* 0x004062ff20007388 */ /* 0x0001e20000000400 */
[----:B------:R-:W-:Y:S01]  /*e790*/  HFMA2 R33, -RZ, RZ, 0, 1.78813934326171875e-07 ;  /* 0x00000003ff217431 */ /* 0x000fe200000001ff */
[----:B------:R-:W-:Y:S06]  /*e7a0*/  BRA `(.L_x_652) ;  /* 0x0000000000147947 */ /* 0x000fec0003800000 */
.L_x_651:
[----:B------:R-:W0:Y:S01]  /*e7b0*/  LDS.U16 R0, [R32+0x4060] ;  /* 0x0040600020007984 */ /* 0x000e220000000400 */
[----:B------:R-:W-:Y:S02]  /*e7c0*/  IMAD.MOV.U32 R33, RZ, RZ, 0x3 ;  /* 0x00000003ff217424 */ /* 0x000fe400078e00ff */
[----:B------:R-:W-:Y:S01]  /*e7d0*/  IMAD.MOV.U32 R36, RZ, RZ, RZ ;  /* 0x000000ffff247224 */ /* 0x000fe200078e00ff */
[----:B0-----:R-:W-:-:S05]  /*e7e0*/  PRMT R3, RZ, 0x5410, R0 ;  /* 0x00005410ff037816 */ /* 0x001fca0000000000 */
[----:B------:R0:W-:Y:S02]  /*e7f0*/  STS [R32+0x4060], R3 ;  /* 0x0040600320007388 */ /* 0x0001e40000000800 */
.L_x_652:
[----:B------:R-:W-:Y:S05]  /*e800*/  BSYNC.RECONVERGENT B0 ;  /* 0x0000000000007941 */ /* 0x000fea0003800200 */
.L_x_650:
        /* <DEDUP_REMOVED lines=19> */
.L_x_654:
[----:B------:R-:W-:Y:S05]  /*e940*/  BSYNC.RECONVERGENT B6 ;  /* 0x0000000000067941 */ /* 0x000fea0003800200 */
.L_x_653:
        /* <DEDUP_REMOVED lines=21> */
.L_x_656:
[----:B------:R-:W-:Y:S05]  /*eaa0*/  BSYNC.RECONVERGENT B6 ;  /* 0x0000000000067941 */ /* 0x000fea0003800200 */
.L_x_655:
        /* <DEDUP_REMOVED lines=28> */
.L_x_658:
[----:B------:R-:W-:Y:S05]  /*ec70*/  BSYNC.RECONVERGENT B0 ;  /* 0x0000000000007941 */ /* 0x000fea0003800200 */
.L_x_657:
        /* <DEDUP_REMOVED lines=12> */
.L_x_660:
[----:B------:R-:W-:Y:S05]  /*ed40*/  BSYNC.RECONVERGENT B0 ;  /* 0x0000000000007941 */ /* 0x000fea0003800200 */
.L_x_659:
        /* <DEDUP_REMOVED lines=12> */
.L_x_662:
[----:B------:R-:W-:Y:S05]  /*ee10*/  BSYNC.RECONVERGENT B0 ;  /* 0x0000000000007941 */ /* 0x000fea0003800200 */
.L_x_661:
        /* <DEDUP_REMOVED lines=9> */
.L_x_664:
[----:B------:R-:W0:Y:S01]  /*eeb0*/  LDS.U16 R0, [R32+0x4064] ;  /* 0x0040640020007984 */ /* 0x000e220000000400 */
[----:B------:R-:W-:Y:S02]  /*eec0*/  IMAD.MOV.U32 R33, RZ, RZ, 0x3 ;  /* 0x00000003ff217424 */ /* 0x000fe400078e00ff */
[----:B------:R-:W-:Y:S01]  /*eed0*/  IMAD.MOV.U32 R36, RZ, RZ, RZ ;  /* 0x000000ffff247224 */ /* 0x000fe200078e00ff */
[----:B0-----:R-:W-:-:S05]  /*eee0*/  PRMT R3, RZ, 0x5410, R0 ;  /* 0x00005410ff037816 */ /* 0x001fca0000000000 */
[----:B------:R0:W-:Y:S02]  /*eef0*/  STS [R32+0x4064], R3 ;  /* 0x0040640320007388 */ /* 0x0001e40000000800 */
.L_x_665:
[----:B------:R-:W-:Y:S05]  /*ef00*/  BSYNC.RECONVERGENT B0 ;  /* 0x0000000000007941 */ /* 0x000fea0003800200 */
.L_x_663:
        /* <DEDUP_REMOVED lines=19> */
.L_x_667:
[----:B------:R-:W-:Y:S05]  /*f040*/  BSYNC.RECONVERGENT B6 ;  /* 0x0000000000067941 */ /* 0x000fea0003800200 */
.L_x_666:
        /* <DEDUP_REMOVED lines=21> */
.L_x_669:
[----:B------:R-:W-:Y:S05]  /*f1a0*/  BSYNC.RECONVERGENT B6 ;  /* 0x0000000000067941 */ /* 0x000fea0003800200 */
.L_x_668:
        /* <DEDUP_REMOVED lines=31> */
.L_x_671:
[----:B------:R-:W-:Y:S05]  /*f3a0*/  BSYNC.RECONVERGENT B0 ;  /* 0x0000000000007941 */ /* 0x000fea0003800200 */
.L_x_670:
        /* <DEDUP_REMOVED lines=12> */
.L_x_673:
[----:B------:R-:W-:Y:S05]  /*f470*/  BSYNC.RECONVERGENT B0 ;  /* 0x0000000000007941 */ /* 0x000fea0003800200 */
.L_x_672:
        /* <DEDUP_REMOVED lines=12> */
.L_x_675:
[----:B------:R-:W-:Y:S05]  /*f540*/  BSYNC.RECONVERGENT B0 ;  /* 0x0000000000007941 */ /* 0x000fea0003800200 */
.L_x_674:
        /* <DEDUP_REMOVED lines=9> */
.L_x_677:
[----:B------:R-:W0:Y:S01]  /*f5e0*/  LDS.U16 R0, [R32+0x4068] ;  /* 0x0040680020007984 */ /* 0x000e220000000400 */
[----:B------:R-:W-:Y:S02]  /*f5f0*/  IMAD.MOV.U32 R33, RZ, RZ, 0x3 ;  /* 0x00000003ff217424 */ /* 0x000fe400078e00ff */
[----:B------:R-:W-:Y:S01]  /*f600*/  IMAD.MOV.U32 R36, RZ, RZ, RZ ;  /* 0x000000ffff247224 */ /* 0x000fe200078e00ff */
[----:B0-----:R-:W-:-:S05]  /*f610*/  PRMT R3, RZ, 0x5410, R0 ;  /* 0x00005410ff037816 */ /* 0x001fca0000000000 */
[----:B------:R0:W-:Y:S02]  /*f620*/  STS [R32+0x4068], R3 ;  /* 0x0040680320007388 */ /* 0x0001e40000000800 */
.L_x_678:
[----:B------:R-:W-:Y:S05]  /*f630*/  BSYNC.RECONVERGENT B0 ;  /* 0x0000000000007941 */ /* 0x000fea0003800200 */
.L_x_676:
        /* <DEDUP_REMOVED lines=19> */
.L_x_680:
[----:B------:R-:W-:Y:S05]  /*f770*/  BSYNC.RECONVERGENT B6 ;  /* 0x0000000000067941 */ /* 0x000fea0003800200 */
.L_x_679:
        /* <DEDUP_REMOVED lines=21> */
.L_x_682:
[----:B------:R-:W-:Y:S05]  /*f8d0*/  BSYNC.RECONVERGENT B6 ;  /* 0x0000000000067941 */ /* 0x000fea0003800200 */
.L_x_681:
        /* <DEDUP_REMOVED lines=28> */
.L_x_684:
[----:B------:R-:W-:Y:S05]  /*faa0*/  BSYNC.RECONVERGENT B0 ;  /* 0x0000000000007941 */ /* 0x000fea0003800200 */
.L_x_683:
        /* <DEDUP_REMOVED lines=12> */
.L_x_686:
[----:B------:R-:W-:Y:S05]  /*fb70*/  BSYNC.RECONVERGENT B0 ;  /* 0x0000000000007941 */ /* 0x000fea0003800200 */
.L_x_685:
        /* <DEDUP_REMOVED lines=12> */
.L_x_688:
[----:B------:R-:W-:Y:S05]  /*fc40*/  BSYNC.RECONVERGENT B0 ;  /* 0x0000000000007941 */ /* 0x000fea0003800200 */
.L_x_687:
        /* <DEDUP_REMOVED lines=9> */
.L_x_690:
[----:B------:R-:W0:Y:S01]  /*fce0*/  LDS.U16 R0, [R32+0x406c] ;  /* 0x00406c0020007984 */ /* 0x000e220000000400 */
[----:B------:R-:W-:Y:S02]  /*fcf0*/  IMAD.MOV.U32 R33, RZ, RZ, 0x3 ;  /* 0x00000003ff217424 */ /* 0x000fe400078e00ff */
[----:B------:R-:W-:Y:S01]  /*fd00*/  IMAD.MOV.U32 R36, RZ, RZ, RZ ;  /* 0x000000ffff247224 */ /* 0x000fe200078e00ff */
[----:B0-----:R-:W-:-:S05]  /*fd10*/  PRMT R3, RZ, 0x5410, R0 ;  /* 0x00005410ff037816 */ /* 0x001fca0000000000 */
[----:B------:R0:W-:Y:S02]  /*fd20*/  STS [R32+0x406c], R3 ;  /* 0x00406c0320007388 */ /* 0x0001e40000000800 */
.L_x_691:
[----:B------:R-:W-:Y:S05]  /*fd30*/  BSYNC.RECONVERGENT B0 ;  /* 0x0000000000007941 */ /* 0x000fea0003800200 */
.L_x_689:
        /* <DEDUP_REMOVED lines=19> */
.L_x_693:
[----:B------:R-:W-:Y:S05]  /*fe70*/  BSYNC.RECONVERGENT B6 ;  /* 0x0000000000067941 */ /* 0x000fea0003800200 */
.L_x_692:
        /* <DEDUP_REMOVED lines=21> */
.L_x_695:
[----:B------:R-:W-:Y:S05]  /*ffd0*/  BSYNC.RECONVERGENT B6 ;  /* 0x0000000000067941 */ /* 0x000fea0003800200 */
.L_x_694:
        /* <DEDUP_REMOVED lines=31> */
.L_x_697:
[----:B------:R-:W-:Y:S05]  /*101d0*/  BSYNC.RECONVERGENT B0 ;  /* 0x0000000000007941 */ /* 0x000fea0003800200 */
.L_x_696:
        /* <DEDUP_REMOVED lines=12> */
.L_x_699:
[----:B------:R-:W-:Y:S05]  /*102a0*/  BSYNC.RECONVERGENT B0 ;  /* 0x0000000000007941 */ /* 0x000fea0003800200 */
.L_x_698:
        /* <DEDUP_REMOVED lines=12> */
.L_x_701:
[----:B------:R-:W-:Y:S05]  /*10370*/  BSYNC.RECONVERGENT B0 ;  /* 0x0000000000007941 */ /* 0x000fea0003800200 */
.L_x_700:
        /* <DEDUP_REMOVED lines=9> */
.L_x_703:
[----:B------:R-:W0:Y:S01]  /*10410*/  LDS.U16 R0, [R32+0x4070] ;  /* 0x0040700020007984 */ /* 0x000e220000000400 */
[----:B------:R-:W-:Y:S02]  /*10420*/  IMAD.MOV.U32 R33, RZ, RZ, 0x3 ;  /* 0x00000003ff217424 */ /* 0x000fe400078e00ff */
[----:B------:R-:W-:Y:S01]  /*10430*/  IMAD.MOV.U32 R36, RZ, RZ, RZ ;  /* 0x000000ffff247224 */ /* 0x000fe200078e00ff */
[----:B0-----:R-:W-:-:S05]  /*10440*/  PRMT R3, RZ, 0x5410, R0 ;  /* 0x00005410ff037816 */ /* 0x001fca0000000000 */
[----:B------:R0:W-:Y:S02]  /*10450*/  STS [R32+0x4070], R3 ;  /* 0x0040700320007388 */ /* 0x0001e40000000800 */
.L_x_704:
[----:B------:R-:W-:Y:S05]  /*10460*/  BSYNC.RECONVERGENT B0 ;  /* 0x0000000000007941 */ /* 0x000fea0003800200 */
.L_x_702:
        /* <DEDUP_REMOVED lines=19> */
.L_x_706:
[----:B------:R-:W-:Y:S05]  /*105a0*/  BSYNC.RECONVERGENT B6 ;  /* 0x0000000000067941 */ /* 0x000fea0003800200 */
.L_x_705:
[----:B------:R-:W-:-:S13]  /*105b0*/  ISETP.GT.U32.AND P0, PT, R36, 0x3, PT ;  /* 0x000000032400780c */ /* 0x000fda0003f04070 */
[----:B------:R-:W-:Y:S05]  /*105c0*/  @P0 BRA `(.L_x_355) ;  /* 0x0000001400a80947 */ /* 0x000fea0003800000 */
        /* <DEDUP_REMOVED lines=19> */
.L_x_708:
[----:B------:R-:W-:Y:S05]  /*10700*/  BSYNC.RECONVERGENT B6 ;  /* 0x0000000000067941 */ /* 0x000fea0003800200 */
.L_x_707:
        /* <DEDUP_REMOVED lines=28> */
.L_x_710:
[----:B------:R-:W-:Y:S05]  /*108d0*/  BSYNC.RECONVERGENT B0 ;  /* 0x0000000000007941 */ /* 0x000fea0003800200 */
.L_x_709:
        /* <DEDUP_REMOVED lines=12> */
.L_x_712:
[----:B------:R-:W-:Y:S05]  /*109a0*/  BSYNC.RECONVERGENT B0 ;  /* 0x0000000000007941 */ /* 0x000fea0003800200 */
.L_x_711:
        /* <DEDUP_REMOVED lines=12> */
.L_x_714:
[----:B------:R-:W-:Y:S05]  /*10a70*/  BSYNC.RECONVERGENT B0 ;  /* 0x0000000000007941 */ /* 0x000fea0003800200 */
.L_x_713:
        /* <DEDUP_REMOVED lines=9> */
.L_x_716:
[----:B------:R-:W0:Y:S01]  /*10b10*/  LDS.U16 R0, [R32+0x4074] ;  /* 0x0040740020007984 */ /* 0x000e220000000400 */
[----:B------:R-:W-:Y:S02]  /*10b20*/  IMAD.MOV.U32 R33, RZ, RZ, 0x3 ;  /* 0x00000003ff217424 */ /* 0x000fe400078e00ff */
[----:B------:R-:W-:Y:S01]  /*10b30*/  IMAD.MOV.U32 R36, RZ, RZ, RZ ;  /* 0x000000ffff247224 */ /* 0x000fe200078e00ff */
[----:B0-----:R-:W-:-:S05]  /*10b40*/  PRMT R3, RZ, 0x5410, R0 ;  /* 0x00005410ff037816 */ /* 0x001fca0000000000 */
[----:B------:R0:W-:Y:S02]  /*10b50*/  STS [R32+0x4074], R3 ;  /* 0x0040740320007388 */ /* 0x0001e40000000800 */
.L_x_717:
[----:B------:R-:W-:Y:S05]  /*10b60*/  BSYNC.RECONVERGENT B0 ;  /* 0x0000000000007941 */ /* 0x000fea0003800200 */
.L_x_715:
        /* <DEDUP_REMOVED lines=19> */
.L_x_719:
[----:B------:R-:W-:Y:S05]  /*10ca0*/  BSYNC.RECONVERGENT B6 ;  /* 0x0000000000067941 */ /* 0x000fea0003800200 */
.L_x_718:
        /* <DEDUP_REMOVED lines=21> */
.L_x_721:
[----:B------:R-:W-:Y:S05]  /*10e00*/  BSYNC.RECONVERGENT B6 ;  /* 0x0000000000067941 */ /* 0x000fea0003800200 */
.L_x_720:
[----:B------:R-:W-:-:S13]  /*10e10*/  ISETP.GT.U32.AND P0, PT, R33, 0x3, PT ;  /* 0x000000032100780c */ /* 0x000fda0003f04070 */
[----:B------:R-:W-:Y:S05]  /*10e20*/  @P0 BRA `(.L_x_355) ;  /* 0x0000000c00900947 */ /* 0x000fea0003800000 */
[----:B------:R-:W-:Y:S01]  /*10e30*/  VIADD R0, R16, 0x74 ;  /* 0x0000007410007836 */ /* 0x000fe20000000000 */
[----:B------:R-:W-:Y:S01]  /*10e40*/  SHF.L.U32 R4, R33, 0x6, RZ ;  /* 0x0000000621047819 */ /* 0x000fe200000006ff */
[----:B------:R-:W-:Y:S01]  /*10e50*/  IMAD.SHL.U32 R36, R36, 0x10, RZ ;  /* 0x0000001024247824 */ /* 0x000fe200078e00ff */
[----:B------:R-:W-:Y:S02]  /*10e60*/  ISETP.GE.U32.AND P0, PT, R22, 0x7c, PT ;  /* 0x0000007c1600780c */ /* 0x000fe40003f06070 */
        /* <DEDUP_REMOVED lines=25> */
.L_x_723:
[----:B------:R-:W-:Y:S05]  /*11000*/  BSYNC.RECONVERGENT B0 ;  /* 0x0000000000007941 */ /* 0x000fea0003800200 */
.L_x_722:
        /* <DEDUP_REMOVED lines=12> */
.L_x_725:
[----:B------:R-:W-:Y:S05]  /*110d0*/  BSYNC.RECONVERGENT B0 ;  /* 0x0000000000007941 */ /* 0x000fea0003800200 */
.L_x_724:
        /* <DEDUP_REMOVED lines=12> */
.L_x_727:
[----:B------:R-:W-:Y:S05]  /*111a0*/  BSYNC.RECONVERGENT B0 ;  /* 0x0000000000007941 */ /* 0x000fea0003800200 */
.L_x_726:
        /* <DEDUP_REMOVED lines=9> */
.L_x_729:
[----:B------:R-:W0:Y:S01]  /*11240*/  LDS.U16 R0, [R32+0x4078] ;  /* 0x0040780020007984 */ /* 0x000e220000000400 */
[----:B------:R-:W-:Y:S02]  /*11250*/  HFMA2 R33, -RZ, RZ, 0, 1.78813934326171875e-07 ;  /* 0x00000003ff217431 */ /* 0x000fe400000001ff */
[----:B------:R-:W-:Y:S01]  /*11260*/  IMAD.MOV.U32 R36, RZ, RZ, RZ ;  /* 0x000000ffff247224 */ /* 0x000fe200078e00ff */
[----:B0-----:R-:W-:-:S05]  /*11270*/  PRMT R3, RZ, 0x5410, R0 ;  /* 0x00005410ff037816 */ /* 0x001fca0000000000 */
[----:B------:R0:W-:Y:S02]  /*11280*/  STS [R32+0x4078], R3 ;  /* 0x0040780320007388 */ /* 0x0001e40000000800 */
.L_x_730:
[----:B------:R-:W-:Y:S05]  /*11290*/  BSYNC.RECONVERGENT B0 ;  /* 0x0000000000007941 */ /* 0x000fea0003800200 */
.L_x_728:
        /* <DEDUP_REMOVED lines=19> */
.L_x_732:
[----:B------:R-:W-:Y:S05]  /*113d0*/  BSYNC.RECONVERGENT B6 ;  /* 0x0000000000067941 */ /* 0x000fea0003800200 */
.L_x_731:
        /* <DEDUP_REMOVED lines=21> */
.L_x_734:
[----:B------:R-:W-:Y:S05]  /*11530*/  BSYNC.RECONVERGENT B6 ;  /* 0x0000000000067941 */ /* 0x000fea0003800200 */
.L_x_733:
[----:B------:R-:W-:-:S13]  /*11540*/  ISETP.GT.U32.AND P0, PT, R33, 0x3, PT ;  /* 0x000000032100780c */ /* 0x000fda0003f04070 */
[----:B------:R-:W-:Y:S05]  /*11550*/  @P0 BRA `(.L_x_355) ;  /* 0x0000000400c40947 */ /* 0x000fea0003800000 */
[----:B------:R-:W5:Y:S01]  /*11560*/  LDS.U8 R0, [R17+UR38+0xf] ;  /* 0x00000f2611007984 */ /* 0x000f620008000000 */
[----:B------:R-:W-:Y:S01]  /*11570*/  IMAD.SHL.U32 R33, R33, 0x4, RZ ;  /* 0x0000000421217824 */ /* 0x000fe200078e00ff */
[----:B------:R-:W-:Y:S02]  /*11580*/  ISETP.GE.AND P0, PT, R22, 0x80, PT ;  /* 0x000000801600780c */ /* 0x000fe40003f06270 */
        /* <DEDUP_REMOVED lines=23> */
.L_x_736:
[----:B------:R-:W-:Y:S05]  /*11700*/  BSYNC.RECONVERGENT B0 ;  /* 0x0000000000007941 */ /* 0x000fea0003800200 */
.L_x_735:
        /* <DEDUP_REMOVED lines=12> */
.L_x_738:
[----:B------:R-:W-:Y:S05]  /*117d0*/  BSYNC.RECONVERGENT B0 ;  /* 0x0000000000007941 */ /* 0x000fea0003800200 */
.L_x_737:
        /* <DEDUP_REMOVED lines=12> */
.L_x_740:
[----:B------:R-:W-:Y:S05]  /*118a0*/  BSYNC.RECONVERGENT B0 ;  /* 0x0000000000007941 */ /* 0x000fea0003800200 */
.L_x_739:
[----:B------:R-:W-:Y:S01]  /*118b0*/  ISETP.NE.AND P0, PT, R37, 0x3, PT ;  /* 0x000000032500780c */ /* 0x000fe20003f05270 */
[----:B------:R-:W-:Y:S01]  /*118c0*/  BSSY.RECONVERGENT B0, `(.L_x_741) ;  /* 0x000000e000007945 */ /* 0x000fe20003800200 */
[----:B------:R-:W-:Y:S01]  /*118d0*/  ISETP.EQ.AND P1, PT, R5, 0x1, PT ;  /* 0x000000010500780c */ /* 0x000fe20003f22270 */
[----:B------:R-:W-:-:S12]  /*118e0*/  VIADD R36, R16, 0x7c ;  /* 0x0000007c10247836 */ /* 0x000fd80000000000 */
[----:B------:R-:W-:Y:S05]  /*118f0*/  @!P0 BRA P1, `(.L_x_742) ;  /* 0x0000000000148947 */ /* 0x000fea0000800000 */
[----:B------:R-:W-:-:S13]  /*11900*/  ISETP.NE.AND P0, PT, R5, 0x1, PT ;  /* 0x000000010500780c */ /* 0x000fda0003f05270 */
[----:B------:R-:W-:Y:S05]  /*11910*/  @P0 BRA `(.L_x_743) ;  /* 0x0000000000200947 */ /* 0x000fea0003800000 */
[----:B------:R0:W-:Y:S01]  /*11920*/  STS.U16 [R32+0x407e], RZ ;  /* 0x00407eff20007388 */ /* 0x0001e20000000400 */
[----:B------:R-:W-:Y:S01]  /*11930*/  IMAD.MOV.U32 R33, RZ, RZ, 0x3 ;  /* 0x00000003ff217424 */ /* 0x000fe200078e00ff */
[----:B------:R-:W-:Y:S06]  /*11940*/  BRA `(.L_x_743) ;  /* 0x0000000000147947 */ /* 0x000fec0003800000 */
.L_x_742:
[----:B------:R-:W0:Y:S01]  /*11950*/  LDS.U16 R0, [R32+0x407c] ;  /* 0x00407c0020007984 */ /* 0x000e220000000400 */
[----:B------:R-:W-:Y:S02]  /*11960*/  IMAD.MOV.U32 R33, RZ, RZ, 0x3 ;  /* 0x00000003ff217424 */ /* 0x000fe400078e00ff */
[----:B------:R-:W-:Y:S01]  /*11970*/  IMAD.MOV.U32 R37, RZ, RZ, RZ ;  /* 0x000000ffff257224 */ /* 0x000fe200078e00ff */
[----:B0-----:R-:W-:-:S05]  /*11980*/  PRMT R3, RZ, 0x5410, R0 ;  /* 0x00005410ff037816 */ /* 0x001fca0000000000 */
[----:B------:R0:W-:Y:S02]  /*11990*/  STS [R32+0x407c], R3 ;  /* 0x00407c0320007388 */ /* 0x0001e40000000800 */
.L_x_743:
[----:B------:R-:W-:Y:S05]  /*119a0*/  BSYNC.RECONVERGENT B0 ;  /* 0x0000000000007941 */ /* 0x000fea0003800200 */
.L_x_741:
        /* <DEDUP_REMOVED lines=19> */
.L_x_745:
[----:B------:R-:W-:Y:S05]  /*11ae0*/  BSYNC.RECONVERGENT B6 ;  /* 0x0000000000067941 */ /* 0x000fea0003800200 */
.L_x_744:
        /* <DEDUP_REMOVED lines=21> */
.L_x_747:
[----:B------:R-:W-:Y:S05]  /*11c40*/  BSYNC.RECONVERGENT B6 ;  /* 0x0000000000067941 */ /* 0x000fea0003800200 */
.L_x_746:
[----:B------:R-:W-:-:S13]  /*11c50*/  ISETP.GT.U32.AND P0, PT, R33, 0x3, PT ;  /* 0x000000032100780c */ /* 0x000fda0003f04070 */
[----:B------:R-:W-:Y:S05]  /*11c60*/  @!P0 BRA `(.L_x_748) ;  /* 0x0000000000088947 */ /* 0x000fea0003800000 */
.L_x_355:
[----:B------:R-:W-:Y:S05]  /*11c70*/  BSYNC.RECONVERGENT B7 ;  /* 0x0000000000077941 */ /* 0x000fea0003800200 */
.L_x_354:
[----:B------:R-:W-:Y:S05]  /*11c80*/  BRA `(.L_x_342) ;  /* 0xffffff2000647947 */ /* 0x000fea000383ffff */
.L_x_748:
[----:B------:R-:W-:Y:S01]  /*11c90*/  LEA.HI R36, R36, UR38, RZ, 0x1d ;  /* 0x0000002624247c11 */ /* 0x000fe2000f8fe8ff */
[----:B------:R-:W-:Y:S02]  /*11ca0*/  IMAD.SHL.U32 R33, R33, 0x40, RZ ;  /* 0x0000004021217824 */ /* 0x000fe400078e00ff */
[----:B------:R-:W-:Y:S02]  /*11cb0*/  IMAD.SHL.U32 R37, R37, 0x10, RZ ;  /* 0x0000001025257824 */ /* 0x000fe400078e00ff */
[----:B------:R-:W5:Y:S02]  /*11cc0*/  LDS.U8 R0, [R36] ;  /* 0x0000000024007984 */ /* 0x000f640000000000 */
[----:B-----5:R-:W-:-:S04]  /*11cd0*/  LOP3.LUT R0, R0, 0xf, RZ, 0xc0, !PT ;  /* 0x0000000f00007812 */ /* 0x020fc800078ec0ff */
[----:B------:R-:W-:-:S05]  /*11ce0*/  LOP3.LUT R33, R0, R33, R37, 0xfe, !PT ;  /* 0x0000002100217212 */ /* 0x000fca00078efe25 */
[----:B------:R0:W-:Y:S02]  /*11cf0*/  STS.U8 [R36], R33 ;  /* 0x0000002124007388 */ /* 0x0001e40000000000 */
.L_x_329:
[----:B------:R-:W-:Y:S01]  /*11d00*/  ISETP.GE.AND P0, PT, R24, 0x1, PT ;  /* 0x000000011800780c */ /* 0x000fe20003f06270 */
[----:B------:R-:W-:Y:S05]  /*11d10*/  WARPSYNC.ALL ;  /* 0x0000000000007948 */ /* 0x000fea0003800000 */
[----:B------:R-:W-:Y:S07]  /*11d20*/  BAR.SYNC.DEFER_BLOCKING 0x0 ;  /* 0x0000000000007b1d */ /* 0x000fee0000010000 */
[----:B------:R-:W-:Y:S05]  /*11d30*/  @!P0 BRA `(.L_x_749) ;  /* 0x00000004005c8947 */ /* 0x000fea0003800000 */
[----:B------:R-:W-:Y:S01]  /*11d40*/  ISETP.GE.U32.AND P0, PT, R2, 0x80, PT ;  /* 0x000000800200780c */ /* 0x000fe20003f06070 */
[----:B------:R-:W-:-:S12]  /*11d50*/  BSSY.RECONVERGENT B6, `(.L_x_750) ;  /* 0x0000012000067945 */ /* 0x000fd80003800200 */
[----:B------:R-:W-:Y:S05]  /*11d60*/  @!P0 BRA `(.L_x_751) ;  /* 0x0000000000408947 */ /* 0x000fea0003800000 */
[----:B0--34-:R-:W-:Y:S01]  /*11d70*/  MOV R0, 0x110 ;  /* 0x0000011000007802 */ /* 0x019fe20000000f00 */
[----:B------:R-:W0:Y:S01]  /*11d80*/  LDCU.64 UR4, c[0x4][0xe0] ;  /* 0x01001c00ff0477ac */ /* 0x000e220008000a00 */
[----:B------:R-:W-:Y:S02]  /*11d90*/  IMAD.MOV.U32 R8, RZ, RZ, 0x89 ;  /* 0x00000089ff087424 */ /* 0x000fe400078e00ff */
[----:B-1----:R1:W3:Y:S01]  /*11da0*/  LDC.64 R14, c[0x4][R0] ;  /* 0x01000000000e7b82 */ /* 0x0022e20000000a00 */
[----:B------:R-:W4:Y:S01]  /*11db0*/  LDCU.64 UR6, c[0x4][0xe8] ;  /* 0x01001d00ff0677ac */ /* 0x000f220008000a00 */
[----:B------:R-:W-:Y:S02]  /*11dc0*/  IMAD.MOV.U32 R12, RZ, RZ, 0x1 ;  /* 0x00000001ff0c7424 */ /* 0x000fe400078e00ff */
[----:B------:R-:W-:Y:S01]  /*11dd0*/  IMAD.MOV.U32 R13, RZ, RZ, RZ ;  /* 0x000000ffff0d7224 */ /* 0x000fe200078e00ff */
[----:B------:R-:W5:Y:S01]  /*11de0*/  LDCU.64 UR8, c[0x4][0x48] ;  /* 0x01000900ff0877ac */ /* 0x000f620008000a00 */
[----:B0-----:R-:W-:-:S02]  /*11df0*/  IMAD.U32 R4, RZ, RZ, UR4 ;  /* 0x00000004ff047e24 */ /* 0x001fc4000f8e00ff */
[----:B------:R-:W-:Y:S01]  /*11e00*/  IMAD.U32 R5, RZ, RZ, UR5 ;  /* 0x00000005ff057e24 */ /* 0x000fe2000f8e00ff */
[----:B----4-:R-:W-:Y:S01]  /*11e10*/  MOV R6, UR6 ;  /* 0x0000000600067c02 */ /* 0x010fe20008000f00 */
[----:B------:R-:W-:Y:S02]  /*11e20*/  IMAD.U32 R7, RZ, RZ, UR7 ;  /* 0x00000007ff077e24 */ /* 0x000fe4000f8e00ff */
[----:B-----5:R-:W-:Y:S02]  /*11e30*/  IMAD.U32 R10, RZ, RZ, UR8 ;  /* 0x00000008ff0a7e24 */ /* 0x020fe4000f8e00ff */
[----:B-1----:R-:W-:-:S07]  /*11e40*/  IMAD.U32 R11, RZ, RZ, UR9 ;  /* 0x00000009ff0b7e24 */ /* 0x002fce000f8e00ff */
[----:B------:R-:W-:-:S07]  /*11e50*/  LEPC R20, `(.L_x_751) ;  /* 0x000000001014794e */ /* 0x000fce0000000000 */
[----:B--23--:R-:W-:Y:S05]  /*11e60*/  CALL.ABS.NOINC R14 ;  /* 0x000000000e007343 */ /* 0x00cfea0003c00000 */
.L_x_751:
[----:B------:R-:W-:Y:S05]  /*11e70*/  BSYNC.RECONVERGENT B6 ;  /* 0x0000000000067941 */ /* 0x000fea0003800200 */
.L_x_750:
[----:B------:R-:W5:Y:S01]  /*11e80*/  S2UR UR6, SR_SWINHI ;  /* 0x00000000000679c3 */ /* 0x000f620000002f00 */
[----:B------:R-:W-:Y:S01]  /*11e90*/  UMOV UR4, UR38 ;  /* 0x0000002600047c82 */ /* 0x000fe20008000000 */
[----:B-----5:R-:W-:Y:S01]  /*11ea0*/  UMOV UR5, UR6 ;  /* 0x0000000600057c82 */ /* 0x020fe20008000000 */
[----:B------:R-:W-:-:S09]  /*11eb0*/  ULOP3.LUT UP0, URZ, UR4, 0xf, URZ, 0xc0, !UPT ;  /* 0x0000000f04ff7892 */ /* 0x000fd2000f80c0ff */
[----:B------:R-:W-:Y:S05]  /*11ec0*/  BRA.U !UP0, `(.L_x_752) ;  /* 0x0000000108407547 */ /* 0x000fea000b800000 */
        /* <DEDUP_REMOVED lines=9> */
[----:B------:R-:W-:Y:S02]  /*11f60*/  IMAD.U32 R5, RZ, RZ, UR5 ;  /* 0x00000005ff057e24 */ /* 0x000fe4000f8e00ff */
[----:B----4-:R-:W-:Y:S02]  /*11f70*/  IMAD.U32 R6, RZ, RZ, UR6 ;  /* 0x00000006ff067e24 */ /* 0x010fe4000f8e00ff */
[----:B------:R-:W-:Y:S01]  /*11f80*/  IMAD.U32 R7, RZ, RZ, UR7 ;  /* 0x00000007ff077e24 */ /* 0x000fe2000f8e00ff */
[----:B-----5:R-:W-:Y:S01]  /*11f90*/  MOV R10, UR8 ;  /* 0x00000008000a7c02 */ /* 0x020fe20008000f00 */
[----:B-1----:R-:W-:-:S07]  /*11fa0*/  IMAD.U32 R11, RZ, RZ, UR9 ;  /* 0x00000009ff0b7e24 */ /* 0x002fce000f8e00ff */
[----:B------:R-:W-:-:S07]  /*11fb0*/  LEPC R20, `(.L_x_752) ;  /* 0x000000001014794e */ /* 0x000fce0000000000 */
[----:B--23--:R-:W-:Y:S05]  /*11fc0*/  CALL.ABS.NOINC R14 ;  /* 0x000000000e007343 */ /* 0x00cfea0003c00000 */
.L_x_752:
[----:B------:R-:W0:Y:S02]  /*11fd0*/  LDCU UR4, c[0x0][0x3b0] ;  /* 0x00007600ff0477ac */ /* 0x000e240008000800 */
[----:B0--34-:R-:W-:-:S05]  /*11fe0*/  VIADD R0, R54, UR4 ;  /* 0x0000000436007c36 */ /* 0x019fca0008000000 */
[----:B------:R-:W-:-:S13]  /*11ff0*/  LOP3.LUT P0, RZ, R0, 0xf, RZ, 0xc0, !PT ;  /* 0x0000000f00ff7812 */ /* 0x000fda000780c0ff */
[----:B------:R-:W-:Y:S05]  /*12000*/  @!P0 BRA `(.L_x_753) ;  /* 0x0000000000408947 */ /* 0x000fea0003800000 */
[----:B------:R-:W-:Y:S01]  /*12010*/  MOV R0, 0x110 ;  /* 0x0000011000007802 */ /* 0x000fe20000000f00 */
        /* <DEDUP_REMOVED lines=10> */
[----:B------:R-:W-:Y:S02]  /*120c0*/  IMAD.U32 R7, RZ, RZ, UR7 ;  /* 0x00000007ff077e24 */ /* 0x000fe4000f8e00ff */
[----:B-----5:R-:W-:Y:S01]  /*120d0*/  IMAD.U32 R10, RZ, RZ, UR8 ;  /* 0x00000008ff0a7e24 */ /* 0x020fe2000f8e00ff */
[----:B-1----:R-:W-:-:S07]  /*120e0*/  MOV R11, UR9 ;  /* 0x00000009000b7c02 */ /* 0x002fce0008000f00 */
[----:B------:R-:W-:-:S07]  /*120f0*/  LEPC R20, `(.L_x_753) ;  /* 0x000000001014794e */ /* 0x000fce0000000000 */
[----:B--23--:R-:W-:Y:S05]  /*12100*/  CALL.ABS.NOINC R14 ;  /* 0x000000000e007343 */ /* 0x00cfea0003c00000 */
.L_x_753:
[C---:B------:R-:W-:Y:S01]  /*12110*/  IMAD R31, R2.reuse, -0xe, R31 ;  /* 0xfffffff2021f7824 */ /* 0x040fe200078e021f */
[----:B------:R-:W0:Y:S01]  /*12120*/  LDCU.64 UR4, c[0x0][0x3b0] ;  /* 0x00007600ff0477ac */ /* 0x000e220008000a00 */
[----:B------:R-:W-:Y:S01]  /*12130*/  IMAD.SHL.U32 R0, R2, 0x2, RZ ;  /* 0x0000000202007824 */ /* 0x000fe200078e00ff */
[----:B------:R-:W-:Y:S02]  /*12140*/  SHF.R.U32.HI R4, RZ, 0x5, R2 ;  /* 0x00000005ff047819 */ /* 0x000fe40000011602 */
[----:B------:R-:W3:Y:S01]  /*12150*/  LDS.U16 R5, [R31] ;  /* 0x000000001f057984 */ /* 0x000ee20000000400 */
[----:B------:R-:W-:Y:S02]  /*12160*/  LOP3.LUT R16, R16, 0x80, RZ, 0xc0, !PT ;  /* 0x0000008010107812 */ /* 0x000fe400078ec0ff */
[----:B------:R-:W-:Y:S01]  /*12170*/  LOP3.LUT R3, R0, 0x7c, RZ, 0xc0, !PT ;  /* 0x0000007c00037812 */ /* 0x000fe200078ec0ff */
[----:B------:R-:W4:Y:S01]  /*12180*/  LDS.U16 R7, [R31+0x100] ;  /* 0x000100001f077984 */ /* 0x000f220000000400 */
[----:B------:R-:W-:-:S03]  /*12190*/  LOP3.LUT R4, R4, 0x1e, RZ, 0xc0, !PT ;  /* 0x0000001e04047812 */ /* 0x000fc600078ec0ff */
[----:B------:R-:W5:Y:S01]  /*121a0*/  LDS.U16 R9, [R31+0x200] ;  /* 0x000200001f097984 */ /* 0x000f620000000400 */
[----:B------:R-:W-:-:S03]  /*121b0*/  IADD3 R3, PT, PT, R16, R3, R4 ;  /* 0x0000000310037210 */ /* 0x000fc60007ffe004 */
[----:B------:R-:W2:Y:S01]  /*121c0*/  LDS.U16 R11, [R31+0x300] ;  /* 0x000300001f0b7984 */ /* 0x000ea20000000400 */
[----:B0-----:R-:W-:-:S03]  /*121d0*/  IADD3 R54, P0, P1, R54, UR4, R3 ;  /* 0x0000000436367c10 */ /* 0x001fc6000f91e003 */
[----:B-1----:R-:W0:Y:S01]  /*121e0*/  LDS.U16 R13, [R31+0x400] ;  /* 0x000400001f0d7984 */ /* 0x002e220000000400 */
[----:B------:R-:W-:-:S03]  /*121f0*/  IADD3.X R55, PT, PT, R29, UR5, RZ, P0, P1 ;  /* 0x000000051d377c10 */ /* 0x000fc600087e24ff */
[----:B------:R-:W1:Y:S04]  /*12200*/  LDS.U16 R15, [R31+0x500] ;  /* 0x000500001f0f7984 */ /* 0x000e680000000400 */
[----:B------:R-:W1:Y:S04]  /*12210*/  LDS.U16 R21, [R31+0x600] ;  /* 0x000600001f157984 */ /* 0x000e680000000400 */
[----:B------:R-:W1:Y:S04]  /*12220*/  LDS.U16 R33, [R31+0x700] ;  /* 0x000700001f217984 */ /* 0x000e680000000400 */
[----:B---3--:R3:W-:Y:S04]  /*12230*/  STG.E.U16 desc[UR36][R54.64], R5 ;  /* 0x0000000536007986 */ /* 0x0087e8000c101524 */
[----:B----4-:R3:W-:Y:S04]  /*12240*/  STG.E.U16 desc[UR36][R54.64+0x100], R7 ;  /* 0x0001000736007986 */ /* 0x0107e8000c101524 */
[----:B-----5:R3:W-:Y:S04]  /*12250*/  STG.E.U16 desc[UR36][R54.64+0x200], R9 ;  /* 0x0002000936007986 */ /* 0x0207e8000c101524 */
[----:B--2---:R3:W-:Y:S04]  /*12260*/  STG.E.U16 desc[UR36][R54.64+0x300], R11 ;  /* 0x0003000b36007986 */ /* 0x0047e8000c101524 */
[----:B0-----:R3:W-:Y:S04]  /*12270*/  STG.E.U16 desc[UR36][R54.64+0x400], R13 ;  /* 0x0004000d36007986 */ /* 0x0017e8000c101524 */
[----:B-1----:R3:W-:Y:S04]  /*12280*/  STG.E.U16 desc[UR36][R54.64+0x500], R15 ;  /* 0x0005000f36007986 */ /* 0x0027e8000c101524 */
[----:B------:R3:W-:Y:S04]  /*12290*/  STG.E.U16 desc[UR36][R54.64+0x600], R21 ;  /* 0x0006001536007986 */ /* 0x0007e8000c101524 */
[----:B------:R3:W-:Y:S02]  /*122a0*/  STG.E.U16 desc[UR36][R54.64+0x700], R33 ;  /* 0x0007002136007986 */ /* 0x0007e4000c101524 */
.L_x_749:
[----:B------:R-:W-:-:S04]  /*122b0*/  VIMNMX R23, PT, PT, R23, R26, PT ;  /* 0x0000001a17177248 */ /* 0x000fc80003fe0100 */
[----:B------:R-:W-:-:S13]  /*122c0*/  ISETP.GE.AND P0, PT, R23, 0x80, PT ;  /* 0x000000801700780c */ /* 0x000fda0003f06270 */
[----:B------:R-:W-:Y:S05]  /*122d0*/  @!P0 BRA `(.L_x_754) ;  /* 0x0000000800608947 */ /* 0x000fea0003800000 */
[----:B0--34-:R-:W-:Y:S01]  /*122e0*/  LOP3.LUT R0, R17, 0x70, RZ, 0xc0, !PT ;  /* 0x0000007011007812 */ /* 0x019fe200078ec0ff */
[----:B------:R-:W-:Y:S01]  /*122f0*/  IMAD.SHL.U32 R8, R2, 0x8, RZ ;  /* 0x0000000802087824 */ /* 0x000fe200078e00ff */
[----:B-1----:R-:W-:Y:S01]  /*12300*/  SHF.R.U32.HI R15, RZ, 0x3, R2 ;  /* 0x00000003ff0f7819 */ /* 0x002fe20000011602 */
[----:B------:R-:W-:Y:S01]  /*12310*/  IMAD.MOV.U32 R9, RZ, RZ, RZ ;  /* 0x000000ffff097224 */ /* 0x000fe200078e00ff */
[----:B------:R-:W-:Y:S05]  /*12320*/  WARPSYNC.ALL ;  /* 0x0000000000007948 */ /* 0x000fea0003800000 */
[C---:B------:R-:W-:Y:S01]  /*12330*/  IMAD R0, R15.reuse, 0x80, R0 ;  /* 0x000000800f007824 */ /* 0x040fe200078e0200 */
[----:B------:R-:W-:Y:S01]  /*12340*/  LOP3.LUT R8, R8, 0x38, RZ, 0xc0, !PT ;  /* 0x0000003808087812 */ /* 0x000fe200078ec0ff */
[C---:B------:R-:W-:Y:S01]  /*12350*/  VIADD R21, R15.reuse, 0x10 ;  /* 0x000000100f157836 */ /* 0x040fe20000000000 */
[C---:B------:R-:W-:Y:S01]  /*12360*/  IADD3 R43, PT, PT, R15.reuse, 0x50, RZ ;  /* 0x000000500f2b7810 */ /* 0x040fe20007ffe0ff */
[C---:B------:R-:W-:Y:S01]  /*12370*/  VIADD R29, R15.reuse, 0x20 ;  /* 0x000000200f1d7836 */ /* 0x040fe20000000000 */
[----:B------:R-:W0:Y:S01]  /*12380*/  LDS.128 R4, [R0+UR38+0x4000] ;  /* 0x0040002600047984 */ /* 0x000e220008000c00 */
[----:B------:R-:W-:-:S02]  /*12390*/  VIADD R31, R15, 0x30 ;  /* 0x000000300f1f7836 */ /* 0x000fc40000000000 */
[C---:B------:R-:W-:Y:S02]  /*123a0*/  VIADD R37, R15.reuse, 0x40 ;  /* 0x000000400f257836 */ /* 0x040fe40000000000 */
[C---:B------:R-:W-:Y:S02]  /*123b0*/  VIADD R45, R15.reuse, 0x60 ;  /* 0x000000600f2d7836 */ /* 0x040fe40000000000 */
[----:B------:R-:W-:Y:S02]  /*123c0*/  VIADD R47, R15, 0x70 ;  /* 0x000000700f2f7836 */ /* 0x000fe40000000000 */
[----:B------:R-:W-:-:S04]  /*123d0*/  IMAD.WIDE.U32 R2, R18, R15, R8 ;  /* 0x0000000f12027225 */ /* 0x000fc800078e0008 */
[----:B------:R-:W-:Y:S01]  /*123e0*/  IMAD.WIDE.U32 R12, R18, R21, R8 ;  /* 0x00000015120c7225 */ /* 0x000fe200078e0008 */
[----:B------:R-:W-:-:S03]  /*123f0*/  LEA R30, P0, R2, R25, 0x1 ;  /* 0x00000019021e7211 */ /* 0x000fc600078008ff */
[----:B------:R-:W-:Y:S01]  /*12400*/  IMAD.WIDE.U32 R16, R18, R29, R8 ;  /* 0x0000001d12107225 */ /* 0x000fe200078e0008 */
[----:B------:R-:W-:-:S03]  /*12410*/  LEA R36, P1, R12, R25, 0x1 ;  /* 0x000000190c247211 */ /* 0x000fc600078208ff */
[----:B------:R-:W-:-:S04]  /*12420*/  IMAD.WIDE.U32 R22, R18, R31, R8 ;  /* 0x0000001f12167225 */ /* 0x000fc800078e0008 */
[----:B--2---:R-:W-:-:S04]  /*12430*/  IMAD.WIDE.U32 R32, R18, R37, R8 ;  /* 0x0000002512207225 */ /* 0x004fc800078e0008 */
[----:B------:R-:W-:-:S04]  /*12440*/  IMAD.WIDE.U32 R34, R18, R43, R8 ;  /* 0x0000002b12227225 */ /* 0x000fc800078e0008 */
[----:B------:R-:W-:-:S04]  /*12450*/  IMAD.WIDE.U32 R38, R18, R45, R8 ;  /* 0x0000002d12267225 */ /* 0x000fc800078e0008 */
[----:B------:R-:W-:Y:S02]  /*12460*/  IMAD.WIDE.U32 R40, R18, R47, R8 ;  /* 0x0000002f12287225 */ /* 0x000fe400078e0008 */
[----:B------:R-:W1:Y:S02]  /*12470*/  LDS.128 R8, [R0+UR38+0x4800] ;  /* 0x0048002600087984 */ /* 0x000e640008000c00 */
[----:B------:R-:W-:Y:S01]  /*12480*/  IMAD R15, R15, R19, R3 ;  /* 0x000000130f0f7224 */ /* 0x000fe200078e0203 */
[----:B------:R-:W-:Y:S01]  /*12490*/  LEA R26, P3, R40, R25, 0x1 ;  /* 0x00000019281a7211 */ /* 0x000fe200078608ff */
[-C--:B------:R-:W-:Y:S02]  /*124a0*/  IMAD R21, R21, R19.reuse, R13 ;  /* 0x0000001315157224 */ /* 0x080fe400078e020d */
[-C--:B------:R-:W-:Y:S02]  /*124b0*/  IMAD R29, R29, R19.reuse, R17 ;  /* 0x000000131d1d7224 */ /* 0x080fe400078e0211 */
[----:B------:R-:W-:Y:S01]  /*124c0*/  IMAD R3, R31, R19, R23 ;  /* 0x000000131f037224 */ /* 0x000fe200078e0217 */
[----:B------:R-:W-:Y:S01]  /*124d0*/  LEA.HI.X R31, R2, R27, R15, 0x1, P0 ;  /* 0x0000001b021f7211 */ /* 0x000fe200000f0c0f */
[----:B------:R-:W-:Y:S01]  /*124e0*/  IMAD R17, R37, R19, R33 ;  /* 0x0000001325117224 */ /* 0x000fe200078e0221 */
[----:B------:R-:W-:Y:S01]  /*124f0*/  LEA.HI.X R37, R12, R27, R21, 0x1, P1 ;  /* 0x0000001b0c257211 */ /* 0x000fe200008f0c15 */
[----:B------:R-:W-:Y:S01]  /*12500*/  IMAD R43, R43, R19, R35 ;  /* 0x000000132b2b7224 */ /* 0x000fe200078e0223 */
[----:B------:R-:W2:Y:S01]  /*12510*/  LDS.128 R12, [R0+UR38+0x5000] ;  /* 0x00500026000c7984 */ /* 0x000ea20008000c00 */
[----:B------:R-:W-:Y:S01]  /*12520*/  LEA R20, P0, R16, R25, 0x1 ;  /* 0x0000001910147211 */ /* 0x000fe200078008ff */
[----:B------:R-:W-:Y:S01]  /*12530*/  IMAD R45, R45, R19, R39 ;  /* 0x000000132d2d7224 */ /* 0x000fe200078e0227 */
[----:B------:R-:W-:Y:S01]  /*12540*/  LEA R2, P2, R22, R25, 0x1 ;  /* 0x0000001916027211 */ /* 0x000fe200078408ff */
[----:B------:R-:W-:Y:S01]  /*12550*/  IMAD R19, R47, R19, R41 ;  /* 0x000000132f137224 */ /* 0x000fe200078e0229 */
[-C--:B------:R-:W-:Y:S01]  /*12560*/  LEA.HI.X R21, R16, R27.reuse, R29, 0x1, P0 ;  /* 0x0000001b10157211 */ /* 0x080fe200000f0c1d */
[----:B0-----:R-:W-:Y:S01]  /*12570*/  STG.E.U16 desc[UR36][R30.64], R4 ;  /* 0x000000041e007986 */ /* 0x001fe2000c101524 */
[----:B------:R-:W-:-:S02]  /*12580*/  LEA.HI.X R3, R22, R27, R3, 0x1, P2 ;  /* 0x0000001b16037211 */ /* 0x000fc400010f0c03 */
[-C--:B------:R-:W-:Y:S01]  /*12590*/  LEA R22, P0, R32, R25.reuse, 0x1 ;  /* 0x0000001920167211 */ /* 0x080fe200078008ff */
[----:B------:R-:W-:Y:S01]  /*125a0*/  STG.E.U16 desc[UR36][R30.64+0x4], R5 ;  /* 0x000004051e007986 */ /* 0x000fe2000c101524 */
[-C--:B------:R-:W-:Y:S02]  /*125b0*/  LEA R28, P1, R34, R25.reuse, 0x1 ;  /* 0x00000019221c7211 */ /* 0x080fe400078208ff */
[----:B------:R-:W-:Y:S01]  /*125c0*/  LEA R24, P2, R38, R25, 0x1 ;  /* 0x0000001926187211 */ /* 0x000fe200078408ff */
[----:B------:R-:W-:Y:S01]  /*125d0*/  STG.E.U16 desc[UR36][R30.64+0x8], R6 ;  /* 0x000008061e007986 */ /* 0x000fe2000c101524 */
[-C--:B------:R-:W-:Y:S02]  /*125e0*/  LEA.HI.X R23, R32, R27.reuse, R17, 0x1, P0 ;  /* 0x0000001b20177211 */ /* 0x080fe400000f0c11 */
[-C--:B------:R-:W-:Y:S01]  /*125f0*/  LEA.HI.X R29, R34, R27.reuse, R43, 0x1, P1 ;  /* 0x0000001b221d7211 */ /* 0x080fe200008f0c2b */
[----:B------:R-:W-:Y:S01]  /*12600*/  STG.E.U16 desc[UR36][R30.64+0xc], R7 ;  /* 0x00000c071e007986 */ /* 0x000fe2000c101524 */
[----:B------:R-:W-:-:S02]  /*12610*/  LEA.HI.X R25, R38, R27, R45, 0x1, P2 ;  /* 0x0000001b26197211 */ /* 0x000fc400010f0c2d */
[----:B------:R-:W-:Y:S01]  /*12620*/  LEA.HI.X R27, R40, R27, R19, 0x1, P3 ;  /* 0x0000001b281b7211 */ /* 0x000fe200018f0c13 */
[----:B------:R-:W-:Y:S01]  /*12630*/  LDS.128 R32, [R0+UR38+0x6000] ;  /* 0x0060002600207984 */ /* 0x000fe20008000c00 */
[----:B------:R-:W-:Y:S02]  /*12640*/  PRMT R38, R4, 0x7632, R38 ;  /* 0x0000763204267816 */ /* 0x000fe40000000026 */
[----:B------:R-:W-:Y:S01]  /*12650*/  PRMT R39, R5, 0x7632, R39 ;  /* 0x0000763205277816 */ /* 0x000fe20000000027 */
[----:B------:R-:W0:Y:S01]  /*12660*/  LDS.128 R16, [R0+UR38+0x5800] ;  /* 0x0058002600107984 */ /* 0x000e220008000c00 */
[----:B------:R-:W-:Y:S02]  /*12670*/  PRMT R40, R6, 0x7632, R40 ;  /* 0x0000763206287816 */ /* 0x000fe40000000028 */
[----:B------:R-:W-:Y:S01]  /*12680*/  PRMT R41, R7, 0x7632, R41 ;  /* 0x0000763207297816 */ /* 0x000fe20000000029 */
[----:B------:R3:W-:Y:S01]  /*12690*/  STG.E.U16 desc[UR36][R30.64+0x2], R38 ;  /* 0x000002261e007986 */ /* 0x0007e2000c101524 */
[----:B-1----:R-:W-:-:S02]  /*126a0*/  PRMT R42, R9, 0x7632, R42 ;  /* 0x00007632092a7816 */ /* 0x002fc4000000002a */
[----:B------:R-:W-:Y:S01]  /*126b0*/  PRMT R43, R10, 0x7632, R43 ;  /* 0x000076320a2b7816 */ /* 0x000fe2000000002b */
[----:B------:R2:W-:Y:S04]  /*126c0*/  STG.E.U16 desc[UR36][R30.64+0x6], R39 ;  /* 0x000006271e007986 */ /* 0x0005e8000c101524 */
[----:B------:R-:W-:Y:S04]  /*126d0*/  STG.E.U16 desc[UR36][R30.64+0xa], R40 ;  /* 0x00000a281e007986 */ /* 0x000fe8000c101524 */
[----:B------:R1:W-:Y:S01]  /*126e0*/  STG.E.U16 desc[UR36][R30.64+0xe], R41 ;  /* 0x00000e291e007986 */ /* 0x0003e2000c101524 */
[----:B---3--:R-:W-:-:S03]  /*126f0*/  PRMT R38, R11, 0x7632, R38 ;  /* 0x000076320b267816 */ /* 0x008fc60000000026 */
[----:B------:R-:W3:Y:S01]  /*12700*/  LDS.128 R4, [R0+UR38+0x6800] ;  /* 0x0068002600047984 */ /* 0x000ee20008000c00 */
[----:B--2---:R-:W-:-:S03]  /*12710*/  PRMT R39, R14, 0x7632, R39 ;  /* 0x000076320e277816 */ /* 0x004fc60000000027 */
[----:B------:R-:W-:Y:S01]  /*12720*/  STG.E.U16 desc[UR36][R36.64], R8 ;  /* 0x0000000824007986 */ /* 0x000fe2000c101524 */
[----:B-1----:R-:W-:-:S03]  /*12730*/  PRMT R31, R8, 0x7632, R31 ;  /* 0x00007632081f7816 */ /* 0x002fc6000000001f */
[----:B------:R-:W-:Y:S01]  /*12740*/  STG.E.U16 desc[UR36][R36.64+0x4], R9 ;  /* 0x0000040924007986 */ /* 0x000fe2000c101524 */
[----:B------:R-:W-:-:S03]  /*12750*/  PRMT R30, R12, 0x7632, R30 ;  /* 0x000076320c1e7816 */ /* 0x000fc6000000001e */
[----:B------:R-:W-:Y:S04]  /*12760*/  STG.E.U16 desc[UR36][R36.64+0x8], R10 ;  /* 0x0000080a24007986 */ /* 0x000fe8000c101524 */
[----:B------:R-:W-:Y:S04]  /*12770*/  STG.E.U16 desc[UR36][R36.64+0xc], R11 ;  /* 0x00000c0b24007986 */ /* 0x000fe8000c101524 */
[----:B------:R1:W-:Y:S04]  /*12780*/  STG.E.U16 desc[UR36][R36.64+0x2], R31 ;  /* 0x0000021f24007986 */ /* 0x0003e8000c101524 */
[----:B------:R-:W-:Y:S04]  /*12790*/  STG.E.U16 desc[UR36][R36.64+0x6], R42 ;  /* 0x0000062a24007986 */ /* 0x000fe8000c101524 */
[----:B------:R-:W-:Y:S04]  /*127a0*/  STG.E.U16 desc[UR36][R36.64+0xa], R43 ;  /* 0x00000a2b24007986 */ /* 0x000fe8000c101524 */
[----:B------:R2:W-:Y:S01]  /*127b0*/  STG.E.U16 desc[UR36][R36.64+0xe], R38 ;  /* 0x00000e2624007986 */ /* 0x0005e2000c101524 */
[----:B-1----:R-:W-:-:S03]  /*127c0*/  PRMT R31, R15, 0x7632, R31 ;  /* 0x000076320f1f7816 */ /* 0x002fc6000000001f */
[----:B------:R-:W-:Y:S04]  /*127d0*/  STG.E.U16 desc[UR36][R20.64], R12 ;  /* 0x0000000c14007986 */ /* 0x000fe8000c101524 */
[----:B------:R-:W-:Y:S01]  /*127e0*/  STG.E.U16 desc[UR36][R20.64+0x4], R13 ;  /* 0x0000040d14007986 */ /* 0x000fe2000c101524 */
[----:B--2---:R-:W-:-:S03]  /*127f0*/  PRMT R37, R13, 0x7632, R37 ;  /* 0x000076320d257816 */ /* 0x004fc60000000025 */
[----:B------:R-:W-:Y:S01]  /*12800*/  STG.E.U16 desc[UR36][R20.64+0x8], R14 ;  /* 0x0000080e14007986 */ /* 0x000fe2000c101524 */
[----:B0-----:R-:W-:Y:S02]  /*12810*/  PRMT R36, R17, 0x7632, R36 ;  /* 0x0000763211247816 */ /* 0x001fe40000000024 */
[----:B------:R-:W-:Y:S01]  /*12820*/  PRMT R38, R18, 0x7632, R38 ;  /* 0x0000763212267816 */ /* 0x000fe20000000026 */
[----:B------:R-:W-:Y:S04]  /*12830*/  STG.E.U16 desc[UR36][R20.64+0xc], R15 ;  /* 0x00000c0f14007986 */ /* 0x000fe8000c101524 */
[----:B------:R-:W0:Y:S04]  /*12840*/  LDS.128 R8, [R0+UR38+0x7000] ;  /* 0x0070002600087984 */ /* 0x000e280008000c00 */
[----:B------:R3:W1:Y:S04]  /*12850*/  LDS.128 R12, [R0+UR38+0x7800] ;  /* 0x00780026000c7984 */ /* 0x0006680008000c00 */
[----:B------:R2:W-:Y:S04]  /*12860*/  STG.E.U16 desc[UR36][R20.64+0x2], R30 ;  /* 0x0000021e14007986 */ /* 0x0005e8000c101524 */
[----:B------:R-:W-:Y:S01]  /*12870*/  STG.E.U16 desc[UR36][R20.64+0x6], R37 ;  /* 0x0000062514007986 */ /* 0x000fe2000c101524 */
[----:B---3--:R-:W-:-:S03]  /*12880*/  PRMT R0, R4, 0x7632, R0 ;  /* 0x0000763204007816 */ /* 0x008fc60000000000 */
[----:B------:R-:W-:Y:S04]  /*12890*/  STG.E.U16 desc[UR36][R20.64+0xa], R39 ;  /* 0x00000a2714007986 */ /* 0x000fe8000c101524 */
[----:B------:R3:W-:Y:S01]  /*128a0*/  STG.E.U16 desc[UR36][R20.64+0xe], R31 ;  /* 0x00000e1f14007986 */ /* 0x0007e2000c101524 */
[----:B--2---:R-:W-:-:S03]  /*128b0*/  PRMT R30, R19, 0x7632, R30 ;  /* 0x00007632131e7816 */ /* 0x004fc6000000001e */
[----:B------:R2:W-:Y:S04]  /*128c0*/  STG.E.U16 desc[UR36][R2.64], R16 ;  /* 0x0000001002007986 */ /* 0x0005e8000c101524 */
[----:B------:R4:W-:Y:S01]  /*128d0*/  STG.E.U16 desc[UR36][R2.64+0x4], R17 ;  /* 0x0000041102007986 */ /* 0x0009e2000c101524 */
[----:B---3--:R-:W-:-:S03]  /*128e0*/  PRMT R21, R16, 0x7632, R21 ;  /* 0x0000763210157816 */ /* 0x008fc60000000015 */
[----:B------:R3:W-:Y:S01]  /*128f0*/  STG.E.U16 desc[UR36][R2.64+0x8], R18 ;  /* 0x0000081202007986 */ /* 0x0007e2000c101524 */
[----:B------:R-:W-:Y:S02]  /*12900*/  PRMT R20, R7, 0x7632, R20 ;  /* 0x0000763207147816 */ /* 0x000fe40000000014 */
[----:B--2---:R-:W-:Y:S01]  /*12910*/  PRMT R16, R33, 0x7632, R16 ;  /* 0x0000763221107816 */ /* 0x004fe20000000010 */
[----:B------:R2:W-:Y:S01]  /*12920*/  STG.E.U16 desc[UR36][R2.64+0xc], R19 ;  /* 0x00000c1302007986 */ /* 0x0005e2000c101524 */
[----:B----4-:R-:W-:-:S03]  /*12930*/  PRMT R17, R34, 0x7632, R17 ;  /* 0x0000763222117816 */ /* 0x010fc60000000011 */
[----:B------:R-:W-:Y:S04]  /*12940*/  STG.E.U16 desc[UR36][R2.64+0x2], R21 ;  /* 0x0000021502007986 */ /* 0x000fe8000c101524 */
[----:B------:R-:W-:Y:S01]  /*12950*/  STG.E.U16 desc[UR36][R2.64+0x6], R36 ;  /* 0x0000062402007986 */ /* 0x000fe2000c101524 */
[----:B---3--:R-:W-:-:S03]  /*12960*/  PRMT R18, R35, 0x7632, R18 ;  /* 0x0000763223127816 */ /* 0x008fc60000000012 */
[----:B------:R-:W-:Y:S01]  /*12970*/  STG.E.U16 desc[UR36][R2.64+0xa], R38 ;  /* 0x00000a2602007986 */ /* 0x000fe2000c101524 */
[----:B--2---:R-:W-:-:S03]  /*12980*/  PRMT R19, R6, 0x7632, R19 ;  /* 0x0000763206137816 */ /* 0x004fc60000000013 */
[----:B------:R2:W-:Y:S04]  /*12990*/  STG.E.U16 desc[UR36][R2.64+0xe], R30 ;  /* 0x00000e1e02007986 */ /* 0x0005e8000c101524 */
[----:B------:R-:W-:Y:S04]  /*129a0*/  STG.E.U16 desc[UR36][R22.64], R32 ;  /* 0x0000002016007986 */ /* 0x000fe8000c101524 */
[----:B------:R-:W-:Y:S01]  /*129b0*/  STG.E.U16 desc[UR36][R22.64+0x4], R33 ;  /* 0x0000042116007986 */ /* 0x000fe2000c101524 */
[----:B--2---:R-:W-:-:S03]  /*129c0*/  PRMT R3, R32, 0x7632, R3 ;  /* 0x0000763220037816 */ /* 0x004fc60000000003 */
[----:B------:R-:W-:Y:S01]  /*129d0*/  STG.E.U16 desc[UR36][R22.64+0x8], R34 ;  /* 0x0000082216007986 */ /* 0x000fe2000c101524 */
[----:B------:R-:W-:-:S03]  /*129e0*/  PRMT R2, R5, 0x7632, R2 ;  /* 0x0000763205027816 */ /* 0x000fc60000000002 */
[----:B------:R-:W-:Y:S04]  /*129f0*/  STG.E.U16 desc[UR36][R22.64+0xc], R35 ;  /* 0x00000c2316007986 */ /* 0x000fe8000c101524 */
[----:B------:R0:W-:Y:S04]  /*12a00*/  STG.E.U16 desc[UR36][R22.64+0x2], R3 ;  /* 0x0000020316007986 */ /* 0x0001e8000c101524 */
[----:B------:R-:W-:Y:S04]  /*12a10*/  STG.E.U16 desc[UR36][R22.64+0x6], R16 ;  /* 0x0000061016007986 */ /* 0x000fe8000c101524 */
[----:B------:R-:W-:Y:S04]  /*12a20*/  STG.E.U16 desc[UR36][R22.64+0xa], R17 ;  /* 0x00000a1116007986 */ /* 0x000fe8000c101524 */
[----:B------:R-:W-:Y:S01]  /*12a30*/  STG.E.U16 desc[UR36][R22.64+0xe], R18 ;  /* 0x00000e1216007986 */ /* 0x000fe2000c101524 */
[----:B0-----:R-:W-:-:S03]  /*12a40*/  PRMT R3, R8, 0x7632, R3 ;  /* 0x0000763208037816 */ /* 0x001fc60000000003 */
[----:B------:R0:W-:Y:S04]  /*12a50*/  STG.E.U16 desc[UR36][R28.64], R4 ;  /* 0x000000041c007986 */ /* 0x0001e8000c101524 */
[----:B------:R2:W-:Y:S04]  /*12a60*/  STG.E.U16 desc[UR36][R28.64+0x4], R5 ;  /* 0x000004051c007986 */ /* 0x0005e8000c101524 */
[----:B------:R3:W-:Y:S04]  /*12a70*/  STG.E.U16 desc[UR36][R28.64+0x8], R6 ;  /* 0x000008061c007986 */ /* 0x0007e8000c101524 */
[----:B------:R1:W-:Y:S01]  /*12a80*/  STG.E.U16 desc[UR36][R28.64+0xc], R7 ;  /* 0x00000c071c007986 */ /* 0x0003e2000c101524 */
[----:B0-----:R-:W-:-:S03]  /*12a90*/  PRMT R4, R9, 0x7632, R4 ;  /* 0x0000763209047816 */ /* 0x001fc60000000004 */
[----:B------:R0:W-:Y:S01]  /*12aa0*/  STG.E.U16 desc[UR36][R28.64+0x2], R0 ;  /* 0x000002001c007986 */ /* 0x0001e2000c101524 */
[----:B--2---:R-:W-:-:S03]  /*12ab0*/  PRMT R5, R10, 0x7632, R5 ;  /* 0x000076320a057816 */ /* 0x004fc60000000005 */
[----:B------:R2:W-:Y:S01]  /*12ac0*/  STG.E.U16 desc[UR36][R28.64+0x6], R2 ;  /* 0x000006021c007986 */ /* 0x0005e2000c101524 */
[----:B---3--:R-:W-:-:S03]  /*12ad0*/  PRMT R6, R11, 0x7632, R6 ;  /* 0x000076320b067816 */ /* 0x008fc60000000006 */
[----:B------:R-:W-:Y:S01]  /*12ae0*/  STG.E.U16 desc[UR36][R28.64+0xa], R19 ;  /* 0x00000a131c007986 */ /* 0x000fe2000c101524 */
[----:B-1----:R-:W-:-:S03]  /*12af0*/  PRMT R7, R14, 0x7632, R7 ;  /* 0x000076320e077816 */ /* 0x002fc60000000007 */
[----:B------:R-:W-:Y:S01]  /*12b00*/  STG.E.U16 desc[UR36][R28.64+0xe], R20 ;  /* 0x00000e141c007986 */ /* 0x000fe2000c101524 */
[----:B0-----:R-:W-:-:S03]  /*12b10*/  PRMT R0, R12, 0x7632, R0 ;  /* 0x000076320c007816 */ /* 0x001fc60000000000 */
[----:B------:R0:W-:Y:S01]  /*12b20*/  STG.E.U16 desc[UR36][R24.64], R8 ;  /* 0x0000000818007986 */ /* 0x0001e2000c101524 */
[----:B--2---:R-:W-:-:S03]  /*12b30*/  PRMT R2, R13, 0x7632, R2 ;  /* 0x000076320d027816 */ /* 0x004fc60000000002 */
[----:B------:R-:W-:Y:S04]  /*12b40*/  STG.E.U16 desc[UR36][R24.64+0x4], R9 ;  /* 0x0000040918007986 */ /* 0x000fe8000c101524 */
[----:B------:R-:W-:Y:S01]  /*12b50*/  STG.E.U16 desc[UR36][R24.64+0x8], R10 ;  /* 0x0000080a18007986 */ /* 0x000fe2000c101524 */
[----:B0-----:R-:W-:-:S03]  /*12b60*/  PRMT R8, R15, 0x7632, R8 ;  /* 0x000076320f087816 */ /* 0x001fc60000000008 */
[----:B------:R-:W-:Y:S04]  /*12b70*/  STG.E.U16 desc[UR36][R24.64+0xc], R11 ;  /* 0x00000c0b18007986 */ /* 0x000fe8000c101524 */
        /* <DEDUP_REMOVED lines=11> */
[----:B------:R-:W-:Y:S01]  /*12c30*/  STG.E.U16 desc[UR36][R26.64+0xe], R8 ;  /* 0x00000e081a007986 */ /* 0x000fe2000c101524 */
[----:B------:R-:W-:Y:S06]  /*12c40*/  BAR.SYNC.DEFER_BLOCKING 0x0 ;  /* 0x0000000000007b1d */ /* 0x000fec0000010000 */
[----:B------:R-:W-:Y:S05]  /*12c50*/  EXIT ;  /* 0x000000000000794d */ /* 0x000fea0003800000 */
.L_x_754:
[----:B-1----:R-:W-:Y:S01]  /*12c60*/  IMAD.SHL.U32 R14, R2, 0x8, RZ ;  /* 0x00000008020e7824 */ /* 0x002fe200078e00ff */
[----:B------:R-:W-:Y:S01]  /*12c70*/  VIMNMX R26, PT, PT, R26, 0x80, PT ;  /* 0x000000801a1a7848 */ /* 0x000fe20003fe0100 */
[----:B0--3--:R-:W-:Y:S01]  /*12c80*/  IMAD.MOV.U32 R15, RZ, RZ, RZ ;  /* 0x000000ffff0f7224 */ /* 0x009fe200078e00ff */
[----:B------:R-:W-:Y:S01]  /*12c90*/  SHF.R.U32.HI R37, RZ, 0x3, R2 ;  /* 0x00000003ff257819 */ /* 0x000fe20000011602 */
[----:B------:R-:W-:Y:S05]  /*12ca0*/  WARPSYNC.ALL ;  /* 0x0000000000007948 */ /* 0x000fea0003800000 */
[----:B------:R-:W-:Y:S01]  /*12cb0*/  LOP3.LUT R14, R14, 0x38, RZ, 0xc0, !PT ;  /* 0x000000380e0e7812 */ /* 0x000fe200078ec0ff */
[C---:B------:R-:W-:Y:S01]  /*12cc0*/  VIADD R39, R37.reuse, 0x10 ;  /* 0x0000001025277836 */ /* 0x040fe20000000000 */
[----:B------:R-:W-:Y:S01]  /*12cd0*/  LEA.HI R26, R26, R26, RZ, 0x1 ;  /* 0x0000001a1a1a7211 */ /* 0x000fe200078f08ff */
[----:B------:R-:W-:-:S02]  /*12ce0*/  VIADD R41, R37, 0x20 ;  /* 0x0000002025297836 */ /* 0x000fc40000000000 */
[C---:B------:R-:W-:Y:S01]  /*12cf0*/  VIADD R2, R14.reuse, 0x2 ;  /* 0x000000020e027836 */ /* 0x040fe20000000000 */
[----:B------:R-:W-:Y:S01]  /*12d00*/  SHF.R.S32.HI R35, RZ, 0x1, R26 ;  /* 0x00000001ff237819 */ /* 0x000fe2000001141a */
[C---:B----4-:R-:W-:Y:S02]  /*12d10*/  VIADD R0, R14.reuse, 0x1 ;  /* 0x000000010e007836 */ /* 0x050fe40000000000 */
[----:B------:R-:W-:Y:S01]  /*12d20*/  VIADD R4, R14, 0x4 ;  /* 0x000000040e047836 */ /* 0x000fe20000000000 */
[----:B------:R-:W-:Y:S01]  /*12d30*/  ISETP.GE.AND P0, PT, R2, R35, PT ;  /* 0x000000230200720c */ /* 0x000fe20003f06270 */
[----:B------:R-:W-:Y:S01]  /*12d40*/  IMAD.WIDE.U32 R2, R18, R37, R14 ;  /* 0x0000002512027225 */ /* 0x000fe200078e000e */
[----:B------:R-:W-:Y:S02]  /*12d50*/  ISETP.GE.AND P4, PT, R0, R35, PT ;  /* 0x000000230000720c */ /* 0x000fe40003f86270 */
[CC--:B------:R-:W-:Y:S01]  /*12d60*/  ISETP.GE.OR P1, PT, R37.reuse, R28.reuse, P0 ;  /* 0x0000001c2500720c */ /* 0x0c0fe20000726670 */
[----:B------:R-:W-:Y:S01]  /*12d70*/  IMAD R3, R37, R19, R3 ;  /* 0x0000001325037224 */ /* 0x000fe200078e0203 */
[----:B------:R-:W-:Y:S01]  /*12d80*/  LOP3.LUT R0, R17, 0x70, RZ, 0xc0, !PT ;  /* 0x0000007011007812 */ /* 0x000fe200078ec0ff */
[C---:B------:R-:W-:Y:S01]  /*12d90*/  VIADD R43, R37.reuse, 0x30 ;  /* 0x00000030252b7836 */ /* 0x040fe20000000000 */
[----:B------:R-:W-:Y:S01]  /*12da0*/  LEA R16, P6, R2, R25, 0x1 ;  /* 0x0000001902107211 */ /* 0x000fe200078c08ff */
[C---:B------:R-:W-:Y:S01]  /*12db0*/  VIADD R45, R37.reuse, 0x40 ;  /* 0x00000040252d7836 */ /* 0x040fe20000000000 */
[----:B------:R-:W-:Y:S01]  /*12dc0*/  ISETP.GE.AND P5, PT, R14, R35, PT ;  /* 0x000000230e00720c */ /* 0x000fe20003fa6270 */
[C---:B------:R-:W-:Y:S01]  /*12dd0*/  IMAD R0, R37.reuse, 0x80, R0 ;  /* 0x0000008025007824 */ /* 0x040fe200078e0200 */
[----:B------:R-:W-:Y:S01]  /*12de0*/  LEA.HI.X R17, R2, R27, R3, 0x1, P6 ;  /* 0x0000001b02117211 */ /* 0x000fe200030f0c03 */
[----:B------:R-:W-:Y:S01]  /*12df0*/  VIADD R2, R14, 0x3 ;  /* 0x000000030e027836 */ /* 0x000fe20000000000 */
[CC--:B------:R-:W-:Y:S01]  /*12e00*/  ISETP.GE.OR P3, PT, R37.reuse, R28.reuse, P5 ;  /* 0x0000001c2500720c */ /* 0x0c0fe20002f66670 */
[C---:B------:R-:W-:Y:S01]  /*12e10*/  VIADD R47, R37.reuse, 0x50 ;  /* 0x00000050252f7836 */ /* 0x040fe20000000000 */
[C---:B------:R-:W-:Y:S01]  /*12e20*/  ISETP.GE.OR P2, PT, R37.reuse, R28, P4 ;  /* 0x0000001c2500720c */ /* 0x040fe20002746670 */
[----:B------:R-:W0:Y:S01]  /*12e30*/  @!P1 LDS.U16 R9, [R0+UR38+0x4004] ;  /* 0x0040042600099984 */ /* 0x000e220008000400 */
[----:B------:R-:W-:Y:S01]  /*12e40*/  ISETP.GE.AND P6, PT, R2, R35, PT ;  /* 0x000000230200720c */ /* 0x000fe20003fc6270 */
[----:B------:R-:W-:-:S03]  /*12e50*/  VIADD R29, R37, 0x70 ;  /* 0x00000070251d7836 */ /* 0x000fc60000000000 */
[----:B------:R-:W-:Y:S01]  /*12e60*/  P2R R22, PR, RZ, 0x40 ;  /* 0x00000040ff167803 */ /* 0x000fe20000000000 */
[----:B--2---:R-:W-:Y:S01]  /*12e70*/  IMAD.WIDE.U32 R32, R18, R29, R14 ;  /* 0x0000001d12207225 */ /* 0x004fe200078e000e */
[----:B------:R-:W-:-:S03]  /*12e80*/  ISETP.GE.AND P6, PT, R4, R35, PT ;  /* 0x000000230400720c */ /* 0x000fc60003fc6270 */
[----:B------:R-:W1:Y:S01]  /*12e90*/  @!P3 LDS.U16 R5, [R0+UR38+0x4000] ;  /* 0x004000260005b984 */ /* 0x000e620008000400 */
[----:B------:R-:W-:-:S03]  /*12ea0*/  P2R R24, PR, RZ, 0x40 ;  /* 0x00000040ff187803 */ /* 0x000fc60000000000 */
[----:B------:R-:W2:Y:S04]  /*12eb0*/  @!P2 LDS.U16 R7, [R0+UR38+0x4002] ;  /* 0x004002260007a984 */ /* 0x000ea80008000400 */
[----:B0-----:R0:W-:Y:S01]  /*12ec0*/  @!P1 STG.E.U16 desc[UR36][R16.64+0x4], R9 ;  /* 0x0000040910009986 */ /* 0x0011e2000c101524 */
[----:B------:R-:W-:-:S03]  /*12ed0*/  ISETP.GE.OR P1, PT, R37, R28, P6 ;  /* 0x0000001c2500720c */ /* 0x000fc60003726670 */
[----:B-1----:R1:W-:Y:S01]  /*12ee0*/  @!P3 STG.E.U16 desc[UR36][R16.64], R5 ;  /* 0x000000051000b986 */ /* 0x0023e2000c101524 */
[----:B------:R-:W-:Y:S01]  /*12ef0*/  ISETP.GE.AND P3, PT, R2, R35, PT ;  /* 0x000000230200720c */ /* 0x000fe20003f66270 */
[----:B0-----:R-:W-:Y:S01]  /*12f00*/  IMAD.WIDE.U32 R8, R18, R45, R14 ;  /* 0x0000002d12087225 */ /* 0x001fe200078e000e */
[----:B------:R-:W-:-:S07]  /*12f10*/  IADD3 R2, PT, PT, R14, 0x5, RZ ;  /* 0x000000050e027810 */ /* 0x000fce0007ffe0ff */
[----:B------:R-:W0:Y:S04]  /*12f20*/  @!P1 LDS.U16 R13, [R0+UR38+0x4008] ;  /* 0x00400826000d9984 */ /* 0x000e280008000400 */
[----:B--2---:R2:W-:Y:S01]  /*12f30*/  @!P2 STG.E.U16 desc[UR36][R16.64+0x2], R7 ;  /* 0x000002071000a986 */ /* 0x0045e2000c101524 */
[----:B------:R-:W-:Y:S02]  /*12f40*/  ISETP.GE.OR P2, PT, R37, R28, P3 ;  /* 0x0000001c2500720c */ /* 0x000fe40001f46670 */
[----:B------:R-:W-:Y:S01]  /*12f50*/  ISETP.GE.AND P3, PT, R2, R35, PT ;  /* 0x000000230200720c */ /* 0x000fe20003f66270 */
[----:B------:R-:W-:-:S04]  /*12f60*/  IMAD.WIDE.U32 R2, R18, R39, R14 ;  /* 0x0000002712027225 */ /* 0x000fc800078e000e */
[----:B------:R-:W-:Y:S02]  /*12f70*/  IMAD R3, R39, R19, R3 ;  /* 0x0000001327037224 */ /* 0x000fe400078e0203 */
[----:B-1----:R-:W-:-:S04]  /*12f80*/  IMAD.WIDE.U32 R4, R18, R41, R14 ;  /* 0x0000002912047225 */ /* 0x002fc800078e000e */
[----:B------:R-:W1:Y:S01]  /*12f90*/  @!P2 LDS.U16 R11, [R0+UR38+0x4006] ;  /* 0x00400626000ba984 */ /* 0x000e620008000400 */
[----:B--2---:R-:W-:-:S03]  /*12fa0*/  IMAD.WIDE.U32 R6, R18, R43, R14 ;  /* 0x0000002b12067225 */ /* 0x004fc600078e000e */
[----:B0-----:R-:W-:Y:S01]  /*12fb0*/  @!P1 STG.E.U16 desc[UR36][R16.64+0x8], R13 ;  /* 0x0000080d10009986 */ /* 0x001fe2000c101524 */
[----:B------:R-:W-:-:S13]  /*12fc0*/  ISETP.GE.OR P1, PT, R37, R28, P3 ;  /* 0x0000001c2500720c */ /* 0x000fda0001f26670 */
[----:B------:R-:W0:Y:S04]  /*12fd0*/  @!P1 LDS.U16 R23, [R0+UR38+0x400a] ;  /* 0x00400a2600179984 */ /* 0x000e280008000400 */
[----:B-1----:R1:W-:Y:S02]  /*12fe0*/  @!P2 STG.E.U16 desc[UR36][R16.64+0x6], R11 ;  /* 0x0000060b1000a986 */ /* 0x0023e4000c101524 */
[----:B-1----:R-:W-:Y:S02]  /*12ff0*/  IMAD.WIDE.U32 R10, R18, R47, R14 ;  /* 0x0000002f120a7225 */ /* 0x002fe400078e000e */
[----:B0-----:R0:W-:Y:S01]  /*13000*/  @!P1 STG.E.U16 desc[UR36][R16.64+0xa], R23 ;  /* 0x00000a1710009986 */ /* 0x0011e2000c101524 */
[----:B------:R-:W-:-:S04]  /*13010*/  LEA R20, P1, R2, R25, 0x1 ;  /* 0x0000001902147211 */ /* 0x000fc800078208ff */
[----:B------:R-:W-:Y:S01]  /*13020*/  LEA.HI.X R21, R2, R27, R3, 0x1, P1 ;  /* 0x0000001b02157211 */ /* 0x000fe200008f0c03 */
[----:B------:R-:W-:Y:S01]  /*13030*/  IMAD R2, R41, R19, R5 ;  /* 0x0000001329027224 */ /* 0x000fe200078e0205 */
[C---:B------:R-:W-:Y:S01]  /*13040*/  LEA R12, P1, R4.reuse, R25, 0x1 ;  /* 0x00000019040c7211 */ /* 0x040fe200078208ff */
[-C--:B------:R-:W-:Y:S02]  /*13050*/  IMAD R3, R43, R19.reuse, R7 ;  /* 0x000000132b037224 */ /* 0x080fe400078e0207 */
[----:B------:R-:W-:Y:S01]  /*13060*/  IMAD R5, R45, R19, R9 ;  /* 0x000000132d057224 */ /* 0x000fe200078e0209 */
[----:B------:R-:W-:Y:S01]  /*13070*/  LEA.HI.X R13, R4, R27, R2, 0x1, P1 ;  /* 0x0000001b040d7211 */ /* 0x000fe200008f0c02 */
[----:B0-----:R-:W-:Y:S01]  /*13080*/  VIADD R23, R37, 0x60 ;  /* 0x0000006025177836 */ /* 0x001fe20000000000 */
[----:B------:R-:W-:Y:S01]  /*13090*/  LEA R2, P1, R6, R25, 0x1 ;  /* 0x0000001906027211 */ /* 0x000fe200078208ff */
[----:B------:R-:W-:Y:S02]  /*130a0*/  IMAD R7, R47, R19, R11 ;  /* 0x000000132f077224 */ /* 0x000fe400078e020b */
[----:B------:R-:W-:Y:S01]  /*130b0*/  IMAD.WIDE.U32 R30, R18, R23, R14 ;  /* 0x00000017121e7225 */ /* 0x000fe200078e000e */
[----:B------:R-:W-:-:S02]  /*130c0*/  LEA.HI.X R3, R6, R27, R3, 0x1, P1 ;  /* 0x0000001b06037211 */ /* 0x000fc400008f0c03 */
[----:B------:R-:W-:Y:S01]  /*130d0*/  LEA R4, P1, R8, R25, 0x1 ;  /* 0x0000001908047211 */ /* 0x000fe200078208ff */
[----:B------:R-:W-:Y:S02]  /*130e0*/  IMAD R9, R23, R19, R31 ;  /* 0x0000001317097224 */ /* 0x000fe400078e021f */
[----:B------:R-:W-:Y:S01]  /*130f0*/  VIADD R18, R14, 0x6 ;  /* 0x000000060e127836 */ /* 0x000fe20000000000 */
[----:B------:R-:W-:Y:S01]  /*13100*/  LEA.HI.X R5, R8, R27, R5, 0x1, P1 ;  /* 0x0000001b08057211 */ /* 0x000fe200008f0c05 */
[----:B------:R-:W-:Y:S01]  /*13110*/  IMAD R19, R29, R19, R33 ;  /* 0x000000131d137224 */ /* 0x000fe200078e0221 */
[----:B------:R-:W-:Y:S01]  /*13120*/  LEA R6, P1, R10, R25, 0x1 ;  /* 0x000000190a067211 */ /* 0x000fe200078208ff */
[----:B------:R-:W-:Y:S01]  /*13130*/  VIADD R14, R14, 0x7 ;  /* 0x000000070e0e7836 */ /* 0x000fe20000000000 */
[----:B------:R-:W-:Y:S02]  /*13140*/  ISETP.GE.AND P2, PT, R18, R35, PT ;  /* 0x000000231200720c */ /* 0x000fe40003f46270 */
[----:B------:R-:W-:-:S02]  /*13150*/  LEA.HI.X R7, R10, R27, R7, 0x1, P1 ;  /* 0x0000001b0a077211 */ /* 0x000fc400008f0c07 */
[----:B------:R-:W-:-:S04]  /*13160*/  LEA R8, P1, R30, R25, 0x1 ;  /* 0x000000191e087211 */ /* 0x000fc800078208ff */
[----:B------:R-:W-:Y:S02]  /*13170*/  LEA.HI.X R9, R30, R27, R9, 0x1, P1 ;  /* 0x0000001b1e097211 */ /* 0x000fe400008f0c09 */
[----:B------:R-:W-:-:S04]  /*13180*/  LEA R10, P1, R32, R25, 0x1 ;  /* 0x00000019200a7211 */ /* 0x000fc800078208ff */
[----:B------:R-:W-:Y:S02]  /*13190*/  LEA.HI.X R11, R32, R27, R19, 0x1, P1 ;  /* 0x0000001b200b7211 */ /* 0x000fe400008f0c13 */
[----:B------:R-:W-:-:S13]  /*131a0*/  ISETP.GE.OR P1, PT, R37, R28, P2 ;  /* 0x0000001c2500720c */ /* 0x000fda0001726670 */
[----:B------:R-:W0:Y:S04]  /*131b0*/  @!P1 LDS.U16 R15, [R0+UR38+0x400c] ;  /* 0x00400c26000f9984 */ /* 0x000e280008000400 */
[----:B0-----:R-:W-:Y:S01]  /*131c0*/  @!P1 STG.E.U16 desc[UR36][R16.64+0xc], R15 ;  /* 0x00000c0f10009986 */ /* 0x001fe2000c101524 */
[----:B------:R-:W-:-:S04]  /*131d0*/  ISETP.GE.AND P1, PT, R14, R35, PT ;  /* 0x000000230e00720c */ /* 0x000fc80003f26270 */
[----:B------:R-:W-:-:S13]  /*131e0*/  ISETP.GE.OR P6, PT, R37, R28, P1 ;  /* 0x0000001c2500720c */ /* 0x000fda0000fc6670 */
[----:B------:R-:W0:Y:S04]  /*131f0*/  @!P6 LDS.U16 R19, [R0+UR38+0x400e] ;  /* 0x00400e260013e984 */ /* 0x000e280008000400 */
[----:B0-----:R-:W-:Y:S01]  /*13200*/  @!P6 STG.E.U16 desc[UR36][R16.64+0xe], R19 ;  /* 0x00000e131000e986 */ /* 0x001fe2000c101524 */
        /* <DEDUP_REMOVED lines=9> */
[----:B------:R-:W-:-:S04]  /*132a0*/  ISETP.NE.AND P6, PT, R22, RZ, PT ;  /* 0x000000ff1600720c */ /* 0x000fc80003fc5270 */
[----:B------:R-:W-:-:S13]  /*132b0*/  ISETP.GE.OR P6, PT, R39, R28, P6 ;  /* 0x0000001c2700720c */ /* 0x000fda00037c6670 */
[----:B------:R-:W0:Y:S04]  /*132c0*/  @!P6 LDS.U16 R17, [R0+UR38+0x4806] ;  /* 0x004806260011e984 */ /* 0x000e280008000400 */
[----:B0-----:R-:W-:Y:S01]  /*132d0*/  @!P6 STG.E.U16 desc[UR36][R20.64+0x6], R17 ;  /* 0x000006111400e986 */ /* 0x001fe2000c101524 */
[----:B------:R-:W-:-:S04]  /*132e0*/  ISETP.NE.AND P6, PT, R24, RZ, PT ;  /* 0x000000ff1800720c */ /* 0x000fc80003fc5270 */
        /* <DEDUP_REMOVED lines=116> */
[-C--:B------:R-:W-:Y:S02]  /*13a30*/  ISETP.GE.OR P6, PT, R23, R28.reuse, P5 ;  /* 0x0000001c1700720c */ /* 0x080fe40002fc6670 */
[----:B------:R-:W-:-:S11]  /*13a40*/  ISETP.GE.OR P5, PT, R29, R28, P5 ;  /* 0x0000001c1d00720c */ /* 0x000fd60002fa6670 */
        /* <DEDUP_REMOVED lines=18> */
[-C--:B------:R-:W-:Y:S02]  /*13b70*/  ISETP.GE.OR P6, PT, R23, R28.reuse, P3 ;  /* 0x0000001c1700720c */ /* 0x080fe40001fc6670 */
[-C--:B------:R-:W-:Y:S01]  /*13b80*/  ISETP.GE.OR P3, PT, R29, R28.reuse, P3 ;  /* 0x0000001c1d00720c */ /* 0x080fe20001f66670 */
[----:B------:R-:W-:Y:S10]  /*13b90*/  @!P5 LDS.U16 R5, [R0+UR38+0x7800] ;  /* 0x007800260005d984 */ /* 0x000ff40008000400 */
[----:B------:R-:W0:Y:S04]  /*13ba0*/  @!P6 LDS.U16 R7, [R0+UR38+0x700a] ;  /* 0x00700a260007e984 */ /* 0x000e280008000400 */
[----:B0-----:R-:W-:Y:S01]  /*13bb0*/  @!P6 STG.E.U16 desc[UR36][R8.64+0xa], R7 ;  /* 0x00000a070800e986 */ /* 0x001fe2000c101524 */
[----:B------:R-:W-:-:S02]  /*13bc0*/  ISETP.GE.OR P6, PT, R23, R28, P2 ;  /* 0x0000001c1700720c */ /* 0x000fc400017c6670 */
[-C--:B------:R-:W-:Y:S01]  /*13bd0*/  ISETP.GE.OR P2, PT, R29, R28.reuse, P2 ;  /* 0x0000001c1d00720c */ /* 0x080fe20001746670 */
[----:B------:R-:W-:Y:S10]  /*13be0*/  @!P0 LDS.U16 R7, [R0+UR38+0x7804] ;  /* 0x0078042600078984 */ /* 0x000ff40008000400 */
[----:B------:R-:W0:Y:S04]  /*13bf0*/  @!P6 LDS.U16 R13, [R0+UR38+0x700c] ;  /* 0x00700c26000de984 */ /* 0x000e280008000400 */
[----:B------:R-:W-:Y:S04]  /*13c00*/  @!P2 LDS.U16 R15, [R0+UR38+0x780c] ;  /* 0x00780c26000fa984 */ /* 0x000fe80008000400 */
[----:B0-----:R-:W-:Y:S01]  /*13c10*/  @!P6 STG.E.U16 desc[UR36][R8.64+0xc], R13 ;  /* 0x00000c0d0800e986 */ /* 0x001fe2000c101524 */
[----:B------:R-:W-:-:S02]  /*13c20*/  ISETP.GE.OR P6, PT, R23, R28, P1 ;  /* 0x0000001c1700720c */ /* 0x000fc40000fc6670 */
[----:B------:R-:W-:Y:S01]  /*13c30*/  ISETP.GE.OR P1, PT, R29, R28, P1 ;  /* 0x0000001c1d00720c */ /* 0x000fe20000f26670 */
[----:B------:R-:W-:Y:S10]  /*13c40*/  @!P3 LDS.U16 R13, [R0+UR38+0x780a] ;  /* 0x00780a26000db984 */ /* 0x000ff40008000400 */
[----:B------:R-:W0:Y:S04]  /*13c50*/  @!P6 LDS.U16 R3, [R0+UR38+0x700e] ;  /* 0x00700e260003e984 */ /* 0x000e280008000400 */
[----:B------:R-:W1:Y:S04]  /*13c60*/  @!P1 LDS.U16 R17, [R0+UR38+0x780e] ;  /* 0x00780e2600119984 */ /* 0x000e680008000400 */
[----:B0-----:R-:W-:Y:S01]  /*13c70*/  @!P6 STG.E.U16 desc[UR36][R8.64+0xe], R3 ;  /* 0x00000e030800e986 */ /* 0x001fe2000c101524 */
[----:B------:R-:W-:-:S03]  /*13c80*/  ISETP.NE.AND P6, PT, R24, RZ, PT ;  /* 0x000000ff1800720c */ /* 0x000fc60003fc5270 */
[----:B------:R-:W-:Y:S01]  /*13c90*/  @!P5 STG.E.U16 desc[UR36][R10.64], R5 ;  /* 0x000000050a00d986 */ /* 0x000fe2000c101524 */
[----:B------:R-:W-:Y:S02]  /*13ca0*/  ISETP.NE.AND P5, PT, R22, RZ, PT ;  /* 0x000000ff1600720c */ /* 0x000fe40003fa5270 */
[CC--:B------:R-:W-:Y:S01]  /*13cb0*/  ISETP.GE.OR P6, PT, R29.reuse, R28.reuse, P6 ;  /* 0x0000001c1d00720c */ /* 0x0c0fe200037c6670 */
[----:B------:R-:W0:Y:S01]  /*13cc0*/  @!P4 LDS.U16 R3, [R0+UR38+0x7802] ;  /* 0x007802260003c984 */ /* 0x000e220008000400 */
[----:B------:R-:W-:-:S03]  /*13cd0*/  ISETP.GE.OR P5, PT, R29, R28, P5 ;  /* 0x0000001c1d00720c */ /* 0x000fc60002fa6670 */
[----:B------:R-:W-:Y:S04]  /*13ce0*/  @!P0 STG.E.U16 desc[UR36][R10.64+0x4], R7 ;  /* 0x000004070a008986 */ /* 0x000fe8000c101524 */
[----:B------:R-:W-:Y:S04]  /*13cf0*/  @!P3 STG.E.U16 desc[UR36][R10.64+0xa], R13 ;  /* 0x00000a0d0a00b986 */ /* 0x000fe8000c101524 */
[----:B------:R-:W2:Y:S04]  /*13d00*/  @!P6 LDS.U16 R5, [R0+UR38+0x7808] ;  /* 0x007808260005e984 */ /* 0x000ea80008000400 */
[----:B------:R-:W3:Y:S04]  /*13d10*/  @!P5 LDS.U16 R9, [R0+UR38+0x7806] ;  /* 0x007806260009d984 */ /* 0x000ee80008000400 */
[----:B------:R-:W-:Y:S04]  /*13d20*/  @!P2 STG.E.U16 desc[UR36][R10.64+0xc], R15 ;  /* 0x00000c0f0a00a986 */ /* 0x000fe8000c101524 */
[----:B-1----:R-:W-:Y:S04]  /*13d30*/  @!P1 STG.E.U16 desc[UR36][R10.64+0xe], R17 ;  /* 0x00000e110a009986 */ /* 0x002fe8000c101524 */
[----:B0-----:R-:W-:Y:S04]  /*13d40*/  @!P4 STG.E.U16 desc[UR36][R10.64+0x2], R3 ;  /* 0x000002030a00c986 */ /* 0x001fe8000c101524 */
[----:B--2---:R-:W-:Y:S04]  /*13d50*/  @!P6 STG.E.U16 desc[UR36][R10.64+0x8], R5 ;  /* 0x000008050a00e986 */ /* 0x004fe8000c101524 */
[----:B---3--:R-:W-:Y:S01]  /*13d60*/  @!P5 STG.E.U16 desc[UR36][R10.64+0x6], R9 ;  /* 0x000006090a00d986 */ /* 0x008fe2000c101524 */
[----:B------:R-:W-:Y:S06]  /*13d70*/  BAR.SYNC.DEFER_BLOCKING 0x0 ;  /* 0x0000000000007b1d */ /* 0x000fec0000010000 */
[----:B------:R-:W-:Y:S05]  /*13d80*/  EXIT ;  /* 0x000000000000794d */ /* 0x000fea0003800000 */
.L_x_755:
        /* <DEDUP_REMOVED lines=15> */
.L_x_760:


//--------------------- .nv.global.init           --------------------------
	.section	.nv.global.init,"aw",@progbits
	.align	4
.nv.global.init:
	.type		mrg32k3aM1SubSeq,@object
	.size		mrg32k3aM1SubSeq,(mrg32k3aM2SubSeq - mrg32k3aM1SubSeq)
mrg32k3aM1SubSeq:
        /*0000*/ 	.byte	0x0b, 0xcc, 0xee, 0x04, 0x73, 0x29, 0x8b, 0x6f, 0xf6, 0x53, 0x03, 0xf6, 0x23, 0xf6, 0xea, 0xda
        /* <DEDUP_REMOVED lines=125> */
	.type		mrg32k3aM2SubSeq,@object
	.size		mrg32k3aM2SubSeq,(mrg32k3aM1 - mrg32k3aM2SubSeq)
mrg32k3aM2SubSeq:
        /* <DEDUP_REMOVED lines=126> */
	.type		mrg32k3aM1,@object
	.size		mrg32k3aM1,(mrg32k3aM1Seq - mrg32k3aM1)
mrg32k3aM1:
        /* <DEDUP_REMOVED lines=144> */
	.type		mrg32k3aM1Seq,@object
	.size		mrg32k3aM1Seq,(mrg32k3aM2 - mrg32k3aM1Seq)
mrg32k3aM1Seq:
        /* <DEDUP_REMOVED lines=144> */
	.type		mrg32k3aM2,@object
	.size		mrg32k3aM2,(mrg32k3aM2Seq - mrg32k3aM2)
mrg32k3aM2:
        /* <DEDUP_REMOVED lines=144> */
	.type		mrg32k3aM2Seq,@object
	.size		mrg32k3aM2Seq,(precalc_xorwow_matrix - mrg32k3aM2Seq)
mrg32k3aM2Seq:
        /* <DEDUP_REMOVED lines=144> */
	.type		precalc_xorwow_matrix,@object
	.size		precalc_xorwow_matrix,(precalc_xorwow_offset_matrix - precalc_xorwow_matrix)
precalc_xorwow_matrix:
        /* <DEDUP_REMOVED lines=6400> */
	.type		precalc_xorwow_offset_matrix,@object
	.size		precalc_xorwow_offset_matrix,($str$30 - precalc_xorwow_offset_matrix)
precalc_xorwow_offset_matrix:
        /* <DEDUP_REMOVED lines=6400> */
	.type		$str$30,@object
	.size		$str$30,($str$47 - $str$30)
$str$30:
        /*353c0*/ 	.byte	0x66, 0x61, 0x6c, 0x73, 0x65, 0x00
	.type		$str$47,@object
	.size		$str$47,($str$51 - $str$47)
$str$47:
        /*353c6*/ 	.byte	0x74, 0x69, 0x64, 0x20, 0x3c, 0x20, 0x4e, 0x75, 0x6d, 0x54, 0x68, 0x72, 0x65, 0x61, 0x64, 0x73
        /*353d6*/ 	.byte	0x00
	.type		$str$51,@object
	.size		$str$51,($str$28 - $str$51)
$str$51:
        /*353d7*/ 	.byte	0x28, 0x61, 0x64, 0x64, 0x72, 0x65, 0x73, 0x73, 0x20, 0x26, 0x20, 0x6d, 0x61, 0x73, 0x6b, 0x29
        /*353e7*/ 	.byte	0x20, 0x3d, 0x3d, 0x20, 0x30, 0x00
	.type		$str$28,@object
	.size		$str$28,($str$52 - $str$28)
$str$28:
        /*353ed*/ 	.byte	0x65, 0x6c, 0x74, 0x5f, 0x6c, 0x6f, 0x67, 0x5f, 0x69, 0x64, 0x78, 0x20, 0x3e, 0x3d, 0x20, 0x30
        /*353fd*/ 	.byte	0x20, 0x26, 0x26, 0x20, 0x65, 0x6c, 0x74, 0x5f, 0x6c, 0x6f, 0x67, 0x5f, 0x69, 0x64, 0x78, 0x20
        /*3540d*/ 	.byte	0x3c, 0x20, 0x34, 0x00
	.type		$str$52,@object
	.size		$str$52,(__unnamed_1 - $str$52)
$str$52:
        /*35411*/ 	.byte	0x2f, 0x74, 0x6d, 0x70, 0x2f, 0x63, 0x75, 0x74, 0x6c, 0x61, 0x73, 0x73, 0x5f, 0x73, 0x77, 0x65
        /*35421*/ 	.byte	0x65, 0x70, 0x5f, 0x73, 0x72, 0x63, 0x2f, 0x69, 0x6e, 0x63, 0x6c, 0x75, 0x64, 0x65, 0x2f, 0x63
        /*35431*/ 	.byte	0x75, 0x74, 0x65, 0x2f, 0x70, 0x6f, 0x69, 0x6e, 0x74, 0x65, 0x72, 0x5f, 0x66, 0x6c, 0x61, 0x67
        /*35441*/ 	.byte	0x67, 0x65, 0x64, 0x2e, 0x68, 0x70, 0x70, 0x00
	.type		__unnamed_1,@object
	.size		__unnamed_1,($str$46 - __unnamed_1)
__unnamed_1:
        /*35449*/ 	.byte	0x6c, 0x61, 0x6d, 0x62, 0x64, 0x61, 0x20, 0x5b, 0x5d, 0x28, 0x29, 0x2d, 0x3e, 0x75, 0x6e, 0x73
        /*35459*/ 	.byte	0x69, 0x67, 0x6e, 0x65, 0x64, 0x20, 0x63, 0x68, 0x61, 0x72, 0x3a, 0x3a, 0x6f, 0x70, 0x65, 0x72
        /*35469*/ 	.byte	0x61, 0x74, 0x6f, 0x72, 0x28, 0x29, 0x28, 0x29, 0x2d, 0x3e, 0x75, 0x6e, 0x73, 0x69, 0x67, 0x6e
        /*35479*/ 	.byte	0x65, 0x64, 0x20, 0x63, 0x68, 0x61, 0x72, 0x00
	.type		$str$46,@object
	.size		$str$46,($str$48 - $str$46)
$str$46:
        /*35481*/ 	.byte	0x2f, 0x74, 0x6d, 0x70, 0x2f, 0x63, 0x75, 0x74, 0x6c, 0x61, 0x73, 0x73, 0x5f, 0x73, 0x77, 0x65
        /*35491*/ 	.byte	0x65, 0x70, 0x5f, 0x73, 0x72, 0x63, 0x2f, 0x69, 0x6e, 0x63, 0x6c, 0x75, 0x64, 0x65, 0x2f, 0x63
        /*354a1*/ 	.byte	0x75, 0x74, 0x65, 0x2f, 0x61, 0x74, 0x6f, 0x6d, 0x2f, 0x63, 0x6f, 0x70, 0x79, 0x5f, 0x74, 0x72
        /*354b1*/ 	.byte	0x61, 0x69, 0x74, 0x73, 0x5f, 0x73, 0x6d, 0x31, 0x30, 0x30, 0x2e, 0x68, 0x70, 0x70, 0x00
	.type		$str$48,@object
	.size		$str$48,($str$45 - $str$48)
$str$48:
        /*354c0*/ 	.byte	0x2f, 0x74, 0x6d, 0x70, 0x2f, 0x63, 0x75, 0x74, 0x6c, 0x61, 0x73, 0x73, 0x5f, 0x73, 0x77, 0x65
        /*354d0*/ 	.byte	0x65, 0x70, 0x5f, 0x73, 0x72, 0x63, 0x2f, 0x69, 0x6e, 0x63, 0x6c, 0x75, 0x64, 0x65, 0x2f, 0x63
        /*354e0*/ 	.byte	0x75, 0x74, 0x65, 0x2f, 0x61, 0x6c, 0x67, 0x6f, 0x72, 0x69, 0x74, 0x68, 0x6d, 0x2f, 0x63, 0x6f
        /*354f0*/ 	.byte	0x6f, 0x70, 0x65, 0x72, 0x61, 0x74, 0x69, 0x76, 0x65, 0x5f, 0x63, 0x6f, 0x70, 0x79, 0x2e, 0x68
        /*35500*/ 	.byte	0x70, 0x70, 0x00
	.type		$str$45,@object
	.size		$str$45,($str$50 - $str$45)
$str$45:
        /*35503*/ 	.byte	0x28, 0x28, 0x75, 0x69, 0x6e, 0x74, 0x33, 0x32, 0x5f, 0x74, 0x28, 0x74, 0x68, 0x72, 0x65, 0x61
        /*35513*/ 	.byte	0x64, 0x49, 0x64, 0x78, 0x2e, 0x78, 0x29, 0x20, 0x2f, 0x20, 0x33, 0x32, 0x29, 0x20, 0x25, 0x20
        /*35523*/ 	.byte	0x34, 0x29, 0x20, 0x3d, 0x3d, 0x20, 0x28, 0x28, 0x28, 0x74, 0x6d, 0x65, 0x6d, 0x5f, 0x61, 0x64
        /*35533*/ 	.byte	0x64, 0x72, 0x20, 0x3e, 0x3e, 0x20, 0x31, 0x36, 0x29, 0x20, 0x2f, 0x20, 0x33, 0x32, 0x29, 0x20
        /*35543*/ 	.byte	0x25, 0x20, 0x34, 0x29, 0x00
	.type		$str$50,@object
	.size		$str$50,($str$49 - $str$50)
$str$50:
        /*35548*/ 	.byte	0x69, 0x73, 0x5f, 0x62, 0x79, 0x74, 0x65, 0x5f, 0x61, 0x6c, 0x69, 0x67, 0x6e, 0x65, 0x64, 0x3c
        /*35558*/ 	.byte	0x63, 0x65, 0x69, 0x6c, 0x5f, 0x64, 0x69, 0x76, 0x28, 0x4d, 0x61, 0x78, 0x56, 0x65, 0x63, 0x42
        /*35568*/ 	.byte	0x69, 0x74, 0x73, 0x2c, 0x38, 0x75, 0x29, 0x3e, 0x28, 0x72, 0x61, 0x77, 0x5f, 0x70, 0x6f, 0x69
        /*35578*/ 	.byte	0x6e, 0x74, 0x65, 0x72, 0x5f, 0x63, 0x61, 0x73, 0x74, 0x28, 0x64, 0x73, 0x74, 0x2e, 0x64, 0x61
        /*35588*/ 	.byte	0x74, 0x61, 0x28, 0x29, 0x29, 0x29, 0x00
	.type		$str$49,@object
	.size		$str$49,($str$29 - $str$49)
$str$49:
        /*3558f*/ 	.byte	0x69, 0x73, 0x5f, 0x62, 0x79, 0x74, 0x65, 0x5f, 0x61, 0x6c, 0x69, 0x67, 0x6e, 0x65, 0x64, 0x3c
        /*3559f*/ 	.byte	0x63, 0x65, 0x69, 0x6c, 0x5f, 0x64, 0x69, 0x76, 0x28, 0x4d, 0x61, 0x78, 0x56, 0x65, 0x63, 0x42
        /*355af*/ 	.byte	0x69, 0x74, 0x73, 0x2c, 0x38, 0x75, 0x29, 0x3e, 0x28, 0x72, 0x61, 0x77, 0x5f, 0x70, 0x6f, 0x69
        /*355bf*/ 	.byte	0x6e, 0x74, 0x65, 0x72, 0x5f, 0x63, 0x61, 0x73, 0x74, 0x28, 0x73, 0x72, 0x63, 0x2e, 0x64, 0x61
        /*355cf*/ 	.byte	0x74, 0x61, 0x28, 0x29, 0x29, 0x29, 0x00
	.type		$str$29,@object
	.size		$str$29,(__unnamed_3 - $str$29)
$str$29:
        /*355d6*/ 	.byte	0x2f, 0x74, 0x6d, 0x70, 0x2f, 0x63, 0x75, 0x74, 0x6c, 0x61, 0x73, 0x73, 0x5f, 0x73, 0x77, 0x65
        /*355e6*/ 	.byte	0x65, 0x70, 0x5f, 0x73, 0x72, 0x63, 0x2f, 0x69, 0x6e, 0x63, 0x6c, 0x75, 0x64, 0x65, 0x2f, 0x63
        /*355f6*/ 	.byte	0x75, 0x74, 0x6c, 0x61, 0x73, 0x73, 0x2f, 0x74, 0x72, 0x61, 0x6e, 0x73, 0x66, 0x6f, 0x72, 0x6d
        /*35606*/ 	.byte	0x2f, 0x6b, 0x65, 0x72, 0x6e, 0x65, 0x6c, 0x2f, 0x73, 0x6d, 0x39, 0x30, 0x5f, 0x73, 0x70, 0x61
        /*35616*/ 	.byte	0x72, 0x73, 0x65, 0x5f, 0x67, 0x65, 0x6d, 0x6d, 0x5f, 0x63, 0x6f, 0x6d, 0x70, 0x72, 0x65, 0x73
        /*35626*/ 	.byte	0x73, 0x6f, 0x72, 0x2e, 0x68, 0x70, 0x70, 0x00
	.type		__unnamed_3,@object
	.size		__unnamed_3,(__unnamed_4 - __unnamed_3)
__unnamed_3:
        /* <DEDUP_REMOVED lines=24> */
        /*357ae*/ 	.byte	0x3a, 0x43, 0x3c, 0x32, 0x30, 0x34, 0x38, 0x3e, 0x3e, 0x3e, 0x3e, 0x5d, 0x00
	.type		__unnamed_4,@object
	.size		__unnamed_4,(__unnamed_2 - __unnamed_4)
__unnamed_4:
        /* <DEDUP_REMOVED lines=42> */
        /*35a5b*/ 	.byte	0x3e, 0x5d, 0x00
	.type		__unnamed_2,@object
	.size		__unnamed_2,(.L_11 - __unnamed_2)
__unnamed_2:
        /* <DEDUP_REMOVED lines=48> */
.L_11:


//--------------------- .nv.shared._ZN7cutlass9reference6device6kernel17BlockCompareEqualIfEEvPiPKT_S7_m --------------------------
	.section	.nv.shared._ZN7cutlass9reference6device6kernel17BlockCompareEqualIfEEvPiPKT_S7_m,"aw",@nobits
	.sectionflags	@""
	.align	16
	.zero		1024


//--------------------- .nv.shared.reserved.0     --------------------------
	.section	.nv.shared.reserved.0,"aw",@nobits
	.weak		__nv_reservedSMEM_offset_0_alias
	.size		__nv_reservedSMEM_offset_0_alias, 0, 64
	.other		__nv_reservedSMEM_offset_0_alias,@"STO_CUDA_RESERVED_SHARED STV_DEFAULT"
__nv_reservedSMEM_offset_0_alias:
	.zero		0
.nv.shared.reserved.0:
	.zero		64
	.weak		__nv_reservedSMEM_tcgen05_partition
	.type		__nv_reservedSMEM_tcgen05_partition,@object
	.size		__nv_reservedSMEM_tcgen05_partition,(.L_0 - __nv_reservedSMEM_tcgen05_partition)
__nv_reservedSMEM_tcgen05_partition:
	.zero		32
.L_0:


//--------------------- .nv.global                --------------------------
	.section	.nv.global,"aw",@nobits
.nv.global:
	.type		_ZN34_INTERNAL_0cf139e4_4_k_cu_layout_A4cute1_E,@object
	.size		_ZN34_INTERNAL_0cf139e4_4_k_cu_layout_A4cute1_E,(_ZN34_INTERNAL_0cf139e4_4_k_cu_layout_A4cuda3std3__45__cpo6cbeginE - _ZN34_INTERNAL_0cf139e4_4_k_cu_layout_A4cute1_E)
_ZN34_INTERNAL_0cf139e4_4_k_cu_layout_A4cute1_E:
	.zero		1
	.type		_ZN34_INTERNAL_0cf139e4_4_k_cu_layout_A4cuda3std3__45__cpo6cbeginE,@object
	.size		_ZN34_INTERNAL_0cf139e4_4_k_cu_layout_A4cuda3std3__45__cpo6cbeginE,(_ZN34_INTERNAL_0cf139e4_4_k_cu_layout_A4cuda3std3__48in_placeE - _ZN34_INTERNAL_0cf139e4_4_k_cu_layout_A4cuda3std3__45__cpo6cbeginE)
_ZN34_INTERNAL_0cf139e4_4_k_cu_layout_A4cuda3std3__45__cpo6cbeginE:
	.zero		1
	.type		_ZN34_INTERNAL_0cf139e4_4_k_cu_layout_A4cuda3std3__48in_placeE,@object
	.size		_ZN34_INTERNAL_0cf139e4_4_k_cu_layout_A4cuda3std3__48in_placeE,(_ZN34_INTERNAL_0cf139e4_4_k_cu_layout_A4cuda3std6ranges3__45__cpo9iter_moveE - _ZN34_INTERNAL_0cf139e4_4_k_cu_layout_A4cuda3std3__48in_placeE)
_ZN34_INTERNAL_0cf139e4_4_k_cu_layout_A4cuda3std3__48in_placeE:
	.zero		1
	.type		_ZN34_INTERNAL_0cf139e4_4_k_cu_layout_A4cuda3std6ranges3__45__cpo9iter_moveE,@object
	.size		_ZN34_INTERNAL_0cf139e4_4_k_cu_layout_A4cuda3std6ranges3__45__cpo9iter_moveE,(_ZN34_INTERNAL_0cf139e4_4_k_cu_layout_A4cuda3std3__45__cpo5beginE - _ZN34_INTERNAL_0cf139e4_4_k_cu_layout_A4cuda3std6ranges3__45__cpo9iter_moveE)
_ZN34_INTERNAL_0cf139e4_4_k_cu_layout_A4cuda3std6ranges3__45__cpo9iter_moveE:
	.zero		1
	.type		_ZN34_INTERNAL_0cf139e4_4_k_cu_layout_A4cuda3std3__45__cpo5beginE,@object
	.size		_ZN34_INTERNAL_0cf139e4_4_k_cu_layout_A4cuda3std3__45__cpo5beginE,(_ZN34_INTERNAL_0cf139e4_4_k_cu_layout_A4cuda3std3__436_GLOBAL__N__0cf139e4_4_k_cu_layout_A6ignoreE - _ZN34_INTERNAL_0cf139e4_4_k_cu_layout_A4cuda3std3__45__cpo5beginE)
_ZN34_INTERNAL_0cf139e4_4_k_cu_layout_A4cuda3std3__45__cpo5beginE:
	.zero		1
	.type		_ZN34_INTERNAL_0cf139e4_4_k_cu_layout_A4cuda3std3__436_GLOBAL__N__0cf139e4_4_k_cu_layout_A6ignoreE,@object
	.size		_ZN34_INTERNAL_0cf139e4_4_k_cu_layout_A4cuda3std3__436_GLOBAL__N__0cf139e4_4_k_cu_layout_A6ignoreE,(_ZN34_INTERNAL_0cf139e4_4_k_cu_layout_A4cute7productE - _ZN34_INTERNAL_0cf139e4_4_k_cu_layout_A4cuda3std3__436_GLOBAL__N__0cf139e4_4_k_cu_layout_A6ignoreE)
_ZN34_INTERNAL_0cf139e4_4_k_cu_layout_A4cuda3std3__436_GLOBAL__N__0cf139e4_4_k_cu_layout_A6ignoreE:
	.zero		1
	.type		_ZN34_INTERNAL_0cf139e4_4_k_cu_layout_A4cute7productE,@object
	.size		_ZN34_INTERNAL_0cf139e4_4_k_cu_layout_A4cute7productE,(_ZN34_INTERNAL_0cf139e4_4_k_cu_layout_A4cuda3std3__45__cpo3endE - _ZN34_INTERNAL_0cf139e4_4_k_cu_layout_A4cute7productE)
_ZN34_INTERNAL_0cf139e4_4_k_cu_layout_A4cute7productE:
	.zero		1
	.type		_ZN34_INTERNAL_0cf139e4_4_k_cu_layout_A4cuda3std3__45__cpo3endE,@object
	.size		_ZN34_INTERNAL_0cf139e4_4_k_cu_layout_A4cuda3std3__45__cpo3endE,(_ZN34_INTERNAL_0cf139e4_4_k_cu_layout_A4cuda3std3__419piecewise_constructE - _ZN34_INTERNAL_0cf139e4_4_k_cu_layout_A4cuda3std3__45__cpo3endE)
_ZN34_INTERNAL_0cf139e4_4_k_cu_layout_A4cuda3std3__45__cpo3endE:
	.zero		1
	.type		_ZN34_INTERNAL_0cf139e4_4_k_cu_layout_A4cuda3std3__419piecewise_constructE,@object
	.size		_ZN34_INTERNAL_0cf139e4_4_k_cu_layout_A4cuda3std3__419piecewise_constructE,(_ZN34_INTERNAL_0cf139e4_4_k_cu_layout_A4cuda3std3__45__cpo4cendE - _ZN34_INTERNAL_0cf139e4_4_k_cu_layout_A4cuda3std3__419piecewise_constructE)
_ZN34_INTERNAL_0cf139e4_4_k_cu_layout_A4cuda3std3__419piecewise_constructE:
	.zero		1
	.type		_ZN34_INTERNAL_0cf139e4_4_k_cu_layout_A4cuda3std3__45__cpo4cendE,@object
	.size		_ZN34_INTERNAL_0cf139e4_4_k_cu_layout_A4cuda3std3__45__cpo4cendE,(_ZN34_INTERNAL_0cf139e4_4_k_cu_layout_A4cuda3std6ranges3__45__cpo4swapE - _ZN34_INTERNAL_0cf139e4_4_k_cu_layout_A4cuda3std3__45__cpo4cendE)
_ZN34_INTERNAL_0cf139e4_4_k_cu_layout_A4cuda3std3__45__cpo4cendE:
	.zero		1
	.type		_ZN34_INTERNAL_0cf139e4_4_k_cu_layout_A4cuda3std6ranges3__45__cpo4swapE,@object
	.size		_ZN34_INTERNAL_0cf139e4_4_k_cu_layout_A4cuda3std6ranges3__45__cpo4swapE,(.L_21 - _ZN34_INTERNAL_0cf139e4_4_k_cu_layout_A4cuda3std6ranges3__45__cpo4swapE)
_ZN34_INTERNAL_0cf139e4_4_k_cu_layout_A4cuda3std6ranges3__45__cpo4swapE:
	.zero		1
.L_21:


//--------------------- .nv.shared._ZN7cutlass9reference6device6kernel4GemmINS_9TensorRefINS_6half_tENS_6layout8RowMajorEEENS4_IS5_NS6_11ColumnMajorEEENS4_IfS9_EEffNS_11MatrixShapeILi4ELi4EEENS_12multiply_addIfffEENS_16NumericConverterIffLNS_15FloatRoundStyleE2EEEEEvNS_4gemm9GemmCoordET2_T_T0_SL_T1_SO_T3_ --------------------------
	.section	.nv.shared._ZN7cutlass9reference6device6kernel4GemmINS_9TensorRefINS_6half_tENS_6layout8RowMajorEEENS4_IS5_NS6_11ColumnMajorEEENS4_IfS9_EEffNS_11MatrixShapeILi4ELi4EEENS_12multiply_addIfffEENS_16NumericConverterIffLNS_15FloatRoundStyleE2EEEEEvNS_4gemm9GemmCoordET2_T_T0_SL_T1_SO_T3_,"aw",@nobits
	.sectionflags	@""
	.align	16
	.zero		1024


//--------------------- .nv.shared._ZN7cutlass9reference6device6kernel12BlockForEachIfNS1_6detail17RandomUniformFuncIfEEEEvPT_mNT0_6ParamsE --------------------------
	.section	.nv.shared._ZN7cutlass9reference6device6kernel12BlockForEachIfNS1_6detail17RandomUniformFuncIfEEEEvPT_mNT0_6ParamsE,"aw",@nobits
	.sectionflags	@""
	.align	16
	.zero		1024


//--------------------- .nv.shared._ZN7cutlass9reference6device6kernel12BlockForEachINS_6half_tENS1_6detail17RandomUniformFuncIS4_EEEEvPT_mNT0_6ParamsE --------------------------
	.section	.nv.shared._ZN7cutlass9reference6device6kernel12BlockForEachINS_6half_tENS1_6detail17RandomUniformFuncIS4_EEEEvPT_mNT0_6ParamsE,"aw",@nobits
	.sectionflags	@""
	.align	16
	.zero		1024


//--------------------- .nv.shared._ZN7cutlass13device_kernelINS_4gemm6kernel13GemmUniversalIN4cute5tupleIJiiiiEEENS1_10collective13CollectiveMmaINS1_41MainloopSm100TmaUmmaWarpSpecializedSparseILi10ELi2ELi2ENS5_IJNS4_1CILi2EEENSA_ILi1EEESC_EEEEENS5_IJNSA_ILi256EEENSA_ILi128EEENSA_ILi64EEEEEENS_6half_tENS5_IJNS4_6LayoutINS5_IJiNS5_IJSB_iEEEiEEENS5_IJlNS5_IJSC_SB_EEElEEEEENSK_INS5_IJNS5_IJNS5_IJNSA_ILi8EEESB_SQ_EEEiEEENS5_IJNS5_IJNSA_ILi16EEESB_NSA_ILi4EEEEEEiEEEiEEENS5_IJNS5_IJNS5_IJSG_ST_NSA_ILi2048EEEEEENSA_ILi16384EEEEEENS5_IJNS5_IJSC_NSA_ILi1024EEENSA_ILi32EEEEEElEEElEEEEEEEESJ_NS5_IJlSC_lEEENS4_8TiledMMAINS4_8MMA_AtomIJNS4_33SM100_MMA_F16BF16_2x1SM_SS_SPARSEISJ_SJ_fLi256ELi128ELNS4_4UMMA5MajorE0ELS1E_0ELNS1D_7ScaleInE0ELS1F_0EEEEEENSK_INS5_IJSC_SC_SC_EEENS5_IJNSA_ILi0EEES1J_S1J_EEEEENS5_IJNS4_10UnderscoreES1M_S1M_EEEEENS4_18SM100_TMA_2SM_LOADENS4_14ComposedLayoutINS4_7SwizzleILi2ELi4ELi3EEENS4_25smem_sparse_ptr_flag_bitsILi2ELi16EEENSK_INS5_IJNS5_IJSC_SQ_EEENS5_IJSB_S13_EEEEEENS5_IJNS5_IJS1J_SH_EEESN_EEEEEEEvNS4_8identityES1P_NS1Q_INS1R_ILi3ELi4ELi3EEENS4_18smem_ptr_flag_bitsILi16EEENSK_INS5_IJSQ_SH_EEENS5_IJSH_SC_EEEEEEEvS22_EENS_8epilogue10collective18CollectiveEpilogueINS2B_23Sm100TmaWarpSpecializedILi4ELi2ELi16ELb1ELb0EEEJNS5_IJSG_SG_SH_EEENS5_IJNSK_ISG_SC_EENSK_IST_SC_EEEEEfNS5_IJSC_llEEEfS2K_NS2B_6fusion15FusionCallbacksIS2F_NS2L_17LinearCombinationIffffLNS_15FloatRoundStyleE2EEES2G_S2J_JEEENS4_5SM1004TMEM4LOAD26SM100_TMEM_LOAD_32dp32b16xENS4_13SM90_TMA_LOADENS1Q_INS1R_ILi2ELi5ELi2EEENS24_ILi32EEENSK_INS5_IJS13_SU_EEENS5_IJSC_S13_EEEEEEENS4_39AutoVectorizingCopyWithAssumedAlignmentILi128EEENS4_14SM90_TMA_STOREES31_S33_S33_EEEvvEEEEvNT_6ParamsE --------------------------
	.section	.nv.shared._ZN7cutlass13device_kernelINS_4gemm6kernel13GemmUniversalIN4cute5tupleIJiiiiEEENS1_10collective13CollectiveMmaINS1_41MainloopSm100TmaUmmaWarpSpecializedSparseILi10ELi2ELi2ENS5_IJNS4_1CILi2EEENSA_ILi1EEESC_EEEEENS5_IJNSA_ILi256EEENSA_ILi128EEENSA_ILi64EEEEEENS_6half_tENS5_IJNS4_6LayoutINS5_IJiNS5_IJSB_iEEEiEEENS5_IJlNS5_IJSC_SB_EEElEEEEENSK_INS5_IJNS5_IJNS5_IJNSA_ILi8EEESB_SQ_EEEiEEENS5_IJNS5_IJNSA_ILi16EEESB_NSA_ILi4EEEEEEiEEEiEEENS5_IJNS5_IJNS5_IJSG_ST_NSA_ILi2048EEEEEENSA_ILi16384EEEEEENS5_IJNS5_IJSC_NSA_ILi1024EEENSA_ILi32EEEEEElEEElEEEEEEEESJ_NS5_IJlSC_lEEENS4_8TiledMMAINS4_8MMA_AtomIJNS4_33SM100_MMA_F16BF16_2x1SM_SS_SPARSEISJ_SJ_fLi256ELi128ELNS4_4UMMA5MajorE0ELS1E_0ELNS1D_7ScaleInE0ELS1F_0EEEEEENSK_INS5_IJSC_SC_SC_EEENS5_IJNSA_ILi0EEES1J_S1J_EEEEENS5_IJNS4_10UnderscoreES1M_S1M_EEEEENS4_18SM100_TMA_2SM_LOADENS4_14ComposedLayoutINS4_7SwizzleILi2ELi4ELi3EEENS4_25smem_sparse_ptr_flag_bitsILi2ELi16EEENSK_INS5_IJNS5_IJSC_SQ_EEENS5_IJSB_S13_EEEEEENS5_IJNS5_IJS1J_SH_EEESN_EEEEEEEvNS4_8identityES1P_NS1Q_INS1R_ILi3ELi4ELi3EEENS4_18smem_ptr_flag_bitsILi16EEENSK_INS5_IJSQ_SH_EEENS5_IJSH_SC_EEEEEEEvS22_EENS_8epilogue10collective18CollectiveEpilogueINS2B_23Sm100TmaWarpSpecializedILi4ELi2ELi16ELb1ELb0EEEJNS5_IJSG_SG_SH_EEENS5_IJNSK_ISG_SC_EENSK_IST_SC_EEEEEfNS5_IJSC_llEEEfS2K_NS2B_6fusion15FusionCallbacksIS2F_NS2L_17LinearCombinationIffffLNS_15FloatRoundStyleE2EEES2G_S2J_JEEENS4_5SM1004TMEM4LOAD26SM100_TMEM_LOAD_32dp32b16xENS4_13SM90_TMA_LOADENS1Q_INS1R_ILi2ELi5ELi2EEENS24_ILi32EEENSK_INS5_IJS13_SU_EEENS5_IJSC_S13_EEEEEEENS4_39AutoVectorizingCopyWithAssumedAlignmentILi128EEENS4_14SM90_TMA_STOREES31_S33_S33_EEEvvEEEEvNT_6ParamsE,"aw",@nobits
	.sectionflags	@""
	.align	16
	.zero		1024


//--------------------- .nv.shared._ZN7cutlass13device_kernelINS_9transform6kernel30SM90StructuredSparseCompressorIN4cute5tupleIJiiiiEEENS_6half_tENS_6layout8RowMajorENS_21Sm1xxGemmSparseConfigINS4_11sparse_elemILi2ES7_EES9_NSB_ILi8EhEEEEEEEEvNT_6ParamsE --------------------------
	.section	.nv.shared._ZN7cutlass13device_kernelINS_9transform6kernel30SM90StructuredSparseCompressorIN4cute5tupleIJiiiiEEENS_6half_tENS_6layout8RowMajorENS_21Sm1xxGemmSparseConfigINS4_11sparse_elemILi2ES7_EES9_NSB_ILi8EhEEEEEEEEvNT_6ParamsE,"aw",@nobits
	.sectionflags	@""
	.align	16
	.zero		1024


//--------------------- .nv.constant0._ZN7cutlass9reference6device6kernel17BlockCompareEqualIfEEvPiPKT_S7_m --------------------------
	.section	.nv.constant0._ZN7cutlass9reference6device6kernel17BlockCompareEqualIfEEvPiPKT_S7_m,"a",@progbits
	.sectionflags	@""
	.align	4
.nv.constant0._ZN7cutlass9reference6device6kernel17BlockCompareEqualIfEEvPiPKT_S7_m:
	.zero		928


//--------------------- .nv.constant0._ZN7cutlass9reference6device6kernel4GemmINS_9TensorRefINS_6half_tENS_6layout8RowMajorEEENS4_IS5_NS6_11ColumnMajorEEENS4_IfS9_EEffNS_11MatrixShapeILi4ELi4EEENS_12multiply_addIfffEENS_16NumericConverterIffLNS_15FloatRoundStyleE2EEEEEvNS_4gemm9GemmCoordET2_T_T0_SL_T1_SO_T3_ --------------------------
	.section	.nv.constant0._ZN7cutlass9reference6device6kernel4GemmINS_9TensorRefINS_6half_tENS_6layout8RowMajorEEENS4_IS5_NS6_11ColumnMajorEEENS4_IfS9_EEffNS_11MatrixShapeILi4ELi4EEENS_12multiply_addIfffEENS_16NumericConverterIffLNS_15FloatRoundStyleE2EEEEEvNS_4gemm9GemmCoordET2_T_T0_SL_T1_SO_T3_,"a",@progbits
	.sectionflags	@""
	.align	4
.nv.constant0._ZN7cutlass9reference6device6kernel4GemmINS_9TensorRefINS_6half_tENS_6layout8RowMajorEEENS4_IS5_NS6_11ColumnMajorEEENS4_IfS9_EEffNS_11MatrixShapeILi4ELi4EEENS_12multiply_addIfffEENS_16NumericConverterIffLNS_15FloatRoundStyleE2EEEEEvNS_4gemm9GemmCoordET2_T_T0_SL_T1_SO_T3_:
	.zero		988


//--------------------- .nv.constant0._ZN7cutlass9reference6device6kernel12BlockForEachIfNS1_6detail17RandomUniformFuncIfEEEEvPT_mNT0_6ParamsE --------------------------
	.section	.nv.constant0._ZN7cutlass9reference6device6kernel12BlockForEachIfNS1_6detail17RandomUniformFuncIfEEEEvPT_mNT0_6ParamsE,"a",@progbits
	.sectionflags	@""
	.align	4
.nv.constant0._ZN7cutlass9reference6device6kernel12BlockForEachIfNS1_6detail17RandomUniformFuncIfEEEEvPT_mNT0_6ParamsE:
	.zero		960


//--------------------- .nv.constant0._ZN7cutlass9reference6device6kernel12BlockForEachINS_6half_tENS1_6detail17RandomUniformFuncIS4_EEEEvPT_mNT0_6ParamsE --------------------------
	.section	.nv.constant0._ZN7cutlass9reference6device6kernel12BlockForEachINS_6half_tENS1_6detail17RandomUniformFuncIS4_EEEEvPT_mNT0_6ParamsE,"a",@progbits
	.sectionflags	@""
	.align	4
.nv.constant0._ZN7cutlass9reference6device6kernel12BlockForEachINS_6half_tENS1_6detail17RandomUniformFuncIS4_EEEEvPT_mNT0_6ParamsE:
	.zero		960


//--------------------- .nv.constant0._ZN7cutlass13device_kernelINS_4gemm6kernel13GemmUniversalIN4cute5tupleIJiiiiEEENS1_10collective13CollectiveMmaINS1_41MainloopSm100TmaUmmaWarpSpecializedSparseILi10ELi2ELi2ENS5_IJNS4_1CILi2EEENSA_ILi1EEESC_EEEEENS5_IJNSA_ILi256EEENSA_ILi128EEENSA_ILi64EEEEEENS_6half_tENS5_IJNS4_6LayoutINS5_IJiNS5_IJSB_iEEEiEEENS5_IJlNS5_IJSC_SB_EEElEEEEENSK_INS5_IJNS5_IJNS5_IJNSA_ILi8EEESB_SQ_EEEiEEENS5_IJNS5_IJNSA_ILi16EEESB_NSA_ILi4EEEEEEiEEEiEEENS5_IJNS5_IJNS5_IJSG_ST_NSA_ILi2048EEEEEENSA_ILi16384EEEEEENS5_IJNS5_IJSC_NSA_ILi1024EEENSA_ILi32EEEEEElEEElEEEEEEEESJ_NS5_IJlSC_lEEENS4_8TiledMMAINS4_8MMA_AtomIJNS4_33SM100_MMA_F16BF16_2x1SM_SS_SPARSEISJ_SJ_fLi256ELi128ELNS4_4UMMA5MajorE0ELS1E_0ELNS1D_7ScaleInE0ELS1F_0EEEEEENSK_INS5_IJSC_SC_SC_EEENS5_IJNSA_ILi0EEES1J_S1J_EEEEENS5_IJNS4_10UnderscoreES1M_S1M_EEEEENS4_18SM100_TMA_2SM_LOADENS4_14ComposedLayoutINS4_7SwizzleILi2ELi4ELi3EEENS4_25smem_sparse_ptr_flag_bitsILi2ELi16EEENSK_INS5_IJNS5_IJSC_SQ_EEENS5_IJSB_S13_EEEEEENS5_IJNS5_IJS1J_SH_EEESN_EEEEEEEvNS4_8identityES1P_NS1Q_INS1R_ILi3ELi4ELi3EEENS4_18smem_ptr_flag_bitsILi16EEENSK_INS5_IJSQ_SH_EEENS5_IJSH_SC_EEEEEEEvS22_EENS_8epilogue10collective18CollectiveEpilogueINS2B_23Sm100TmaWarpSpecializedILi4ELi2ELi16ELb1ELb0EEEJNS5_IJSG_SG_SH_EEENS5_IJNSK_ISG_SC_EENSK_IST_SC_EEEEEfNS5_IJSC_llEEEfS2K_NS2B_6fusion15FusionCallbacksIS2F_NS2L_17LinearCombinationIffffLNS_15FloatRoundStyleE2EEES2G_S2J_JEEENS4_5SM1004TMEM4LOAD26SM100_TMEM_LOAD_32dp32b16xENS4_13SM90_TMA_LOADENS1Q_INS1R_ILi2ELi5ELi2EEENS24_ILi32EEENSK_INS5_IJS13_SU_EEENS5_IJSC_S13_EEEEEEENS4_39AutoVectorizingCopyWithAssumedAlignmentILi128EEENS4_14SM90_TMA_STOREES31_S33_S33_EEEvvEEEEvNT_6ParamsE --------------------------
	.section	.nv.constant0._ZN7cutlass13device_kernelINS_4gemm6kernel13GemmUniversalIN4cute5tupleIJiiiiEEENS1_10collective13CollectiveMmaINS1_41MainloopSm100TmaUmmaWarpSpecializedSparseILi10ELi2ELi2ENS5_IJNS4_1CILi2EEENSA_ILi1EEESC_EEEEENS5_IJNSA_ILi256EEENSA_ILi128EEENSA_ILi64EEEEEENS_6half_tENS5_IJNS4_6LayoutINS5_IJiNS5_IJSB_iEEEiEEENS5_IJlNS5_IJSC_SB_EEElEEEEENSK_INS5_IJNS5_IJNS5_IJNSA_ILi8EEESB_SQ_EEEiEEENS5_IJNS5_IJNSA_ILi16EEESB_NSA_ILi4EEEEEEiEEEiEEENS5_IJNS5_IJNS5_IJSG_ST_NSA_ILi2048EEEEEENSA_ILi16384EEEEEENS5_IJNS5_IJSC_NSA_ILi1024EEENSA_ILi32EEEEEElEEElEEEEEEEESJ_NS5_IJlSC_lEEENS4_8TiledMMAINS4_8MMA_AtomIJNS4_33SM100_MMA_F16BF16_2x1SM_SS_SPARSEISJ_SJ_fLi256ELi128ELNS4_4UMMA5MajorE0ELS1E_0ELNS1D_7ScaleInE0ELS1F_0EEEEEENSK_INS5_IJSC_SC_SC_EEENS5_IJNSA_ILi0EEES1J_S1J_EEEEENS5_IJNS4_10UnderscoreES1M_S1M_EEEEENS4_18SM100_TMA_2SM_LOADENS4_14ComposedLayoutINS4_7SwizzleILi2ELi4ELi3EEENS4_25smem_sparse_ptr_flag_bitsILi2ELi16EEENSK_INS5_IJNS5_IJSC_SQ_EEENS5_IJSB_S13_EEEEEENS5_IJNS5_IJS1J_SH_EEESN_EEEEEEEvNS4_8identityES1P_NS1Q_INS1R_ILi3ELi4ELi3EEENS4_18smem_ptr_flag_bitsILi16EEENSK_INS5_IJSQ_SH_EEENS5_IJSH_SC_EEEEEEEvS22_EENS_8epilogue10collective18CollectiveEpilogueINS2B_23Sm100TmaWarpSpecializedILi4ELi2ELi16ELb1ELb0EEEJNS5_IJSG_SG_SH_EEENS5_IJNSK_ISG_SC_EENSK_IST_SC_EEEEEfNS5_IJSC_llEEEfS2K_NS2B_6fusion15FusionCallbacksIS2F_NS2L_17LinearCombinationIffffLNS_15FloatRoundStyleE2EEES2G_S2J_JEEENS4_5SM1004TMEM4LOAD26SM100_TMEM_LOAD_32dp32b16xENS4_13SM90_TMA_LOADENS1Q_INS1R_ILi2ELi5ELi2EEENS24_ILi32EEENSK_INS5_IJS13_SU_EEENS5_IJSC_S13_EEEEEEENS4_39AutoVectorizingCopyWithAssumedAlignmentILi128EEENS4_14SM90_TMA_STOREES31_S33_S33_EEEvvEEEEvNT_6ParamsE,"a",@progbits
	.sectionflags	@""
	.align	4
.nv.constant0._ZN7cutlass13device_kernelINS_4gemm6kernel13GemmUniversalIN4cute5tupleIJiiiiEEENS1_10collective13CollectiveMmaINS1_41MainloopSm100TmaUmmaWarpSpecializedSparseILi10ELi2ELi2ENS5_IJNS4_1CILi2EEENSA_ILi1EEESC_EEEEENS5_IJNSA_ILi256EEENSA_ILi128EEENSA_ILi64EEEEEENS_6half_tENS5_IJNS4_6LayoutINS5_IJiNS5_IJSB_iEEEiEEENS5_IJlNS5_IJSC_SB_EEElEEEEENSK_INS5_IJNS5_IJNS5_IJNSA_ILi8EEESB_SQ_EEEiEEENS5_IJNS5_IJNSA_ILi16EEESB_NSA_ILi4EEEEEEiEEEiEEENS5_IJNS5_IJNS5_IJSG_ST_NSA_ILi2048EEEEEENSA_ILi16384EEEEEENS5_IJNS5_IJSC_NSA_ILi1024EEENSA_ILi32EEEEEElEEElEEEEEEEESJ_NS5_IJlSC_lEEENS4_8TiledMMAINS4_8MMA_AtomIJNS4_33SM100_MMA_F16BF16_2x1SM_SS_SPARSEISJ_SJ_fLi256ELi128ELNS4_4UMMA5MajorE0ELS1E_0ELNS1D_7ScaleInE0ELS1F_0EEEEEENSK_INS5_IJSC_SC_SC_EEENS5_IJNSA_ILi0EEES1J_S1J_EEEEENS5_IJNS4_10UnderscoreES1M_S1M_EEEEENS4_18SM100_TMA_2SM_LOADENS4_14ComposedLayoutINS4_7SwizzleILi2ELi4ELi3EEENS4_25smem_sparse_ptr_flag_bitsILi2ELi16EEENSK_INS5_IJNS5_IJSC_SQ_EEENS5_IJSB_S13_EEEEEENS5_IJNS5_IJS1J_SH_EEESN_EEEEEEEvNS4_8identityES1P_NS1Q_INS1R_ILi3ELi4ELi3EEENS4_18smem_ptr_flag_bitsILi16EEENSK_INS5_IJSQ_SH_EEENS5_IJSH_SC_EEEEEEEvS22_EENS_8epilogue10collective18CollectiveEpilogueINS2B_23Sm100TmaWarpSpecializedILi4ELi2ELi16ELb1ELb0EEEJNS5_IJSG_SG_SH_EEENS5_IJNSK_ISG_SC_EENSK_IST_SC_EEEEEfNS5_IJSC_llEEEfS2K_NS2B_6fusion15FusionCallbacksIS2F_NS2L_17LinearCombinationIffffLNS_15FloatRoundStyleE2EEES2G_S2J_JEEENS4_5SM1004TMEM4LOAD26SM100_TMEM_LOAD_32dp32b16xENS4_13SM90_TMA_LOADENS1Q_INS1R_ILi2ELi5ELi2EEENS24_ILi32EEENSK_INS5_IJS13_SU_EEENS5_IJSC_S13_EEEEEEENS4_39AutoVectorizingCopyWithAssumedAlignmentILi128EEENS4_14SM90_TMA_STOREES31_S33_S33_EEEvvEEEEvNT_6ParamsE:
	.zero		3456


//--------------------- .nv.constant0._ZN7cutlass13device_kernelINS_9transform6kernel30SM90StructuredSparseCompressorIN4cute5tupleIJiiiiEEENS_6half_tENS_6layout8RowMajorENS_21Sm1xxGemmSparseConfigINS4_11sparse_elemILi2ES7_EES9_NSB_ILi8EhEEEEEEEEvNT_6ParamsE --------------------------
	.section	.nv.constant0._ZN7cutlass13device_kernelINS_9transform6kernel30SM90StructuredSparseCompressorIN4cute5tupleIJiiiiEEENS_6half_tENS_6layout8RowMajorENS_21Sm1xxGemmSparseConfigINS4_11sparse_elemILi2ES7_EES9_NSB_ILi8EhEEEEEEEEvNT_6ParamsE,"a",@progbits
	.sectionflags	@""
	.align	4
.nv.constant0._ZN7cutlass13device_kernelINS_9transform6kernel30SM90StructuredSparseCompressorIN4cute5tupleIJiiiiEEENS_6half_tENS_6layout8RowMajorENS_21Sm1xxGemmSparseConfigINS4_11sparse_elemILi2ES7_EES9_NSB_ILi8EhEEEEEEEEvNT_6ParamsE:
	.zero		1000


//--------------------- SYMBOLS --------------------------

	.type		.nv.reservedSmem.offset0,@object
	.size		.nv.reservedSmem.offset0,0x4
	.type		.nv.reservedSmem.cap,@object
	.size		.nv.reservedSmem.cap,0x4
	.type		__assertfail,@function
